//
// Generated by NVIDIA NVVM Compiler
//
// Compiler Build ID: CL-36424714
// Cuda compilation tools, release 13.0, V13.0.88
// Based on NVVM 20.0.0
//

.version 9.0
.target sm_100
.address_size 64

	// .globl	_Z10copyKernelP13RadiosityDataPfPii
// _ZZN3cub18CUB_300001_SM_10006detail10merge_sort30DeviceMergeSortBlockSortKernelINS2_10policy_hubIN6thrust24THRUST_300001_SM_1000_NS10device_ptrI13RadiosityDataEEE9Policy600ES9_PNS0_8NullTypeES9_SD_jN4cuda3std3__44lessIS8_EES8_SC_EEvbT0_T1_T2_T3_T4_PT6_PT7_T5_NS1_7vsmem_tEE19static_temp_storage has been demoted
// _ZZN3cub18CUB_300001_SM_10006detail10merge_sort26DeviceMergeSortMergeKernelINS2_10policy_hubIN6thrust24THRUST_300001_SM_1000_NS10device_ptrI13RadiosityDataEEE9Policy600ES9_PNS0_8NullTypeES9_SD_jN4cuda3std3__44lessIS8_EES8_SC_EEvbT2_T3_T4_PT6_PT7_T5_PSL_SL_NS1_7vsmem_tEE19static_temp_storage has been demoted
// _ZZN3cub18CUB_300001_SM_10006detail10merge_sort30DeviceMergeSortBlockSortKernelINS2_10policy_hubIN6thrust24THRUST_300001_SM_1000_NS10device_ptrI13RadiosityDataEEE9Policy600ES9_PNS0_8NullTypeES9_SD_mN4cuda3std3__44lessIS8_EES8_SC_EEvbT0_T1_T2_T3_T4_PT6_PT7_T5_NS1_7vsmem_tEE19static_temp_storage has been demoted
// _ZZN3cub18CUB_300001_SM_10006detail10merge_sort26DeviceMergeSortMergeKernelINS2_10policy_hubIN6thrust24THRUST_300001_SM_1000_NS10device_ptrI13RadiosityDataEEE9Policy600ES9_PNS0_8NullTypeES9_SD_mN4cuda3std3__44lessIS8_EES8_SC_EEvbT2_T3_T4_PT6_PT7_T5_PSL_SL_NS1_7vsmem_tEE19static_temp_storage has been demoted
// _ZZN3cub18CUB_300001_SM_10006detail10radix_sort31DeviceRadixSortSingleTileKernelINS1_5radix10policy_hubIfiyE10Policy1000ELNS0_9SortOrderE0EfiyNS1_21identity_decomposer_tEEEvPKT1_PSA_PKT2_PSE_T3_iiT4_E12temp_storage has been demoted
// _ZZN3cub18CUB_300001_SM_10006detail10radix_sort30DeviceRadixSortHistogramKernelINS1_5radix10policy_hubIfiyE10Policy1000ELNS0_9SortOrderE0EfyNS1_21identity_decomposer_tEEEvPT2_PKT1_SA_iiT3_E12temp_storage has been demoted
// _ZZN3cub18CUB_300001_SM_10006detail10radix_sort33DeviceRadixSortExclusiveSumKernelINS1_5radix10policy_hubIfiyE10Policy1000EyEEvPT0_E12temp_storage has been demoted
// _ZZN3cub18CUB_300001_SM_10006detail10radix_sort29DeviceRadixSortOnesweepKernelINS1_5radix10policy_hubIfiyE10Policy1000ELNS0_9SortOrderE0EfiyiiNS1_21identity_decomposer_tEEEvPT5_SB_PT3_PKSC_PT1_PKSG_PT2_PKSK_T4_iiT6_E1s has been demoted
// _ZZN3cub18CUB_300001_SM_10006detail10radix_sort31DeviceRadixSortSingleTileKernelINS1_5radix10policy_hubIffyE10Policy1000ELNS0_9SortOrderE0EffyNS1_21identity_decomposer_tEEEvPKT1_PSA_PKT2_PSE_T3_iiT4_E12temp_storage has been demoted
// _ZZN3cub18CUB_300001_SM_10006detail10radix_sort30DeviceRadixSortHistogramKernelINS1_5radix10policy_hubIffyE10Policy1000ELNS0_9SortOrderE0EfyNS1_21identity_decomposer_tEEEvPT2_PKT1_SA_iiT3_E12temp_storage has been demoted
// _ZZN3cub18CUB_300001_SM_10006detail10radix_sort33DeviceRadixSortExclusiveSumKernelINS1_5radix10policy_hubIffyE10Policy1000EyEEvPT0_E12temp_storage has been demoted
// _ZZN3cub18CUB_300001_SM_10006detail10radix_sort29DeviceRadixSortOnesweepKernelINS1_5radix10policy_hubIffyE10Policy1000ELNS0_9SortOrderE0EffyiiNS1_21identity_decomposer_tEEEvPT5_SB_PT3_PKSC_PT1_PKSG_PT2_PKSK_T4_iiT6_E1s has been demoted
.global .align 1 .b8 _ZN34_INTERNAL_dd46fc5a_4_k_cu_d74234b74cuda3std3__45__cpo5beginE[1];
.global .align 1 .b8 _ZN34_INTERNAL_dd46fc5a_4_k_cu_d74234b74cuda3std3__45__cpo3endE[1];
.global .align 1 .b8 _ZN34_INTERNAL_dd46fc5a_4_k_cu_d74234b74cuda3std3__45__cpo6cbeginE[1];
.global .align 1 .b8 _ZN34_INTERNAL_dd46fc5a_4_k_cu_d74234b74cuda3std3__45__cpo4cendE[1];
.global .align 1 .b8 _ZN34_INTERNAL_dd46fc5a_4_k_cu_d74234b74cuda3std3__45__cpo6rbeginE[1];
.global .align 1 .b8 _ZN34_INTERNAL_dd46fc5a_4_k_cu_d74234b74cuda3std3__45__cpo4rendE[1];
.global .align 1 .b8 _ZN34_INTERNAL_dd46fc5a_4_k_cu_d74234b74cuda3std3__45__cpo7crbeginE[1];
.global .align 1 .b8 _ZN34_INTERNAL_dd46fc5a_4_k_cu_d74234b74cuda3std3__45__cpo5crendE[1];
.global .align 1 .b8 _ZN34_INTERNAL_dd46fc5a_4_k_cu_d74234b74cuda3std3__436_GLOBAL__N__dd46fc5a_4_k_cu_d74234b76ignoreE[1];
.global .align 1 .b8 _ZN34_INTERNAL_dd46fc5a_4_k_cu_d74234b74cuda3std3__419piecewise_constructE[1];
.global .align 1 .b8 _ZN34_INTERNAL_dd46fc5a_4_k_cu_d74234b74cuda3std3__48in_placeE[1];
.global .align 1 .b8 _ZN34_INTERNAL_dd46fc5a_4_k_cu_d74234b74cuda3std3__420unreachable_sentinelE[1];
.global .align 1 .b8 _ZN34_INTERNAL_dd46fc5a_4_k_cu_d74234b74cuda3std3__47nulloptE[1];
.global .align 1 .b8 _ZN34_INTERNAL_dd46fc5a_4_k_cu_d74234b74cuda3std3__48unexpectE[1];
.global .align 1 .b8 _ZN34_INTERNAL_dd46fc5a_4_k_cu_d74234b74cuda3std6ranges3__45__cpo4swapE[1];
.global .align 1 .b8 _ZN34_INTERNAL_dd46fc5a_4_k_cu_d74234b74cuda3std6ranges3__45__cpo9iter_moveE[1];
.global .align 1 .b8 _ZN34_INTERNAL_dd46fc5a_4_k_cu_d74234b74cuda3std6ranges3__45__cpo5beginE[1];
.global .align 1 .b8 _ZN34_INTERNAL_dd46fc5a_4_k_cu_d74234b74cuda3std6ranges3__45__cpo3endE[1];
.global .align 1 .b8 _ZN34_INTERNAL_dd46fc5a_4_k_cu_d74234b74cuda3std6ranges3__45__cpo6cbeginE[1];
.global .align 1 .b8 _ZN34_INTERNAL_dd46fc5a_4_k_cu_d74234b74cuda3std6ranges3__45__cpo4cendE[1];
.global .align 1 .b8 _ZN34_INTERNAL_dd46fc5a_4_k_cu_d74234b74cuda3std6ranges3__45__cpo7advanceE[1];
.global .align 1 .b8 _ZN34_INTERNAL_dd46fc5a_4_k_cu_d74234b74cuda3std6ranges3__45__cpo9iter_swapE[1];
.global .align 1 .b8 _ZN34_INTERNAL_dd46fc5a_4_k_cu_d74234b74cuda3std6ranges3__45__cpo4nextE[1];
.global .align 1 .b8 _ZN34_INTERNAL_dd46fc5a_4_k_cu_d74234b74cuda3std6ranges3__45__cpo4prevE[1];
.global .align 1 .b8 _ZN34_INTERNAL_dd46fc5a_4_k_cu_d74234b74cuda3std6ranges3__45__cpo4dataE[1];
.global .align 1 .b8 _ZN34_INTERNAL_dd46fc5a_4_k_cu_d74234b74cuda3std6ranges3__45__cpo5cdataE[1];
.global .align 1 .b8 _ZN34_INTERNAL_dd46fc5a_4_k_cu_d74234b74cuda3std6ranges3__45__cpo4sizeE[1];
.global .align 1 .b8 _ZN34_INTERNAL_dd46fc5a_4_k_cu_d74234b74cuda3std6ranges3__45__cpo5ssizeE[1];
.global .align 1 .b8 _ZN34_INTERNAL_dd46fc5a_4_k_cu_d74234b74cuda3std6ranges3__45__cpo8distanceE[1];
.global .align 1 .b8 _ZN34_INTERNAL_dd46fc5a_4_k_cu_d74234b76thrust24THRUST_300001_SM_1000_NS8cuda_cub3parE[1];
.global .align 1 .b8 _ZN34_INTERNAL_dd46fc5a_4_k_cu_d74234b76thrust24THRUST_300001_SM_1000_NS8cuda_cub10par_nosyncE[1];
.global .align 1 .b8 _ZN34_INTERNAL_dd46fc5a_4_k_cu_d74234b76thrust24THRUST_300001_SM_1000_NS6system6detail10sequential3seqE[1];
.global .align 1 .b8 _ZN34_INTERNAL_dd46fc5a_4_k_cu_d74234b76thrust24THRUST_300001_SM_1000_NS6system3cpp3parE[1];
.global .align 1 .b8 _ZN34_INTERNAL_dd46fc5a_4_k_cu_d74234b76thrust24THRUST_300001_SM_1000_NS12placeholders2_1E[1];
.global .align 1 .b8 _ZN34_INTERNAL_dd46fc5a_4_k_cu_d74234b76thrust24THRUST_300001_SM_1000_NS12placeholders2_2E[1];
.global .align 1 .b8 _ZN34_INTERNAL_dd46fc5a_4_k_cu_d74234b76thrust24THRUST_300001_SM_1000_NS12placeholders2_3E[1];
.global .align 1 .b8 _ZN34_INTERNAL_dd46fc5a_4_k_cu_d74234b76thrust24THRUST_300001_SM_1000_NS12placeholders2_4E[1];
.global .align 1 .b8 _ZN34_INTERNAL_dd46fc5a_4_k_cu_d74234b76thrust24THRUST_300001_SM_1000_NS12placeholders2_5E[1];
.global .align 1 .b8 _ZN34_INTERNAL_dd46fc5a_4_k_cu_d74234b76thrust24THRUST_300001_SM_1000_NS12placeholders2_6E[1];
.global .align 1 .b8 _ZN34_INTERNAL_dd46fc5a_4_k_cu_d74234b76thrust24THRUST_300001_SM_1000_NS12placeholders2_7E[1];
.global .align 1 .b8 _ZN34_INTERNAL_dd46fc5a_4_k_cu_d74234b76thrust24THRUST_300001_SM_1000_NS12placeholders2_8E[1];
.global .align 1 .b8 _ZN34_INTERNAL_dd46fc5a_4_k_cu_d74234b76thrust24THRUST_300001_SM_1000_NS12placeholders2_9E[1];
.global .align 1 .b8 _ZN34_INTERNAL_dd46fc5a_4_k_cu_d74234b76thrust24THRUST_300001_SM_1000_NS12placeholders3_10E[1];
.global .align 1 .b8 _ZN34_INTERNAL_dd46fc5a_4_k_cu_d74234b76thrust24THRUST_300001_SM_1000_NS3seqE[1];
.global .align 1 .b8 _ZN34_INTERNAL_dd46fc5a_4_k_cu_d74234b76thrust24THRUST_300001_SM_1000_NS6deviceE[1];

.visible .entry _Z10copyKernelP13RadiosityDataPfPii(
	.param .u64 .ptr .align 1 _Z10copyKernelP13RadiosityDataPfPii_param_0,
	.param .u64 .ptr .align 1 _Z10copyKernelP13RadiosityDataPfPii_param_1,
	.param .u64 .ptr .align 1 _Z10copyKernelP13RadiosityDataPfPii_param_2,
	.param .u32 _Z10copyKernelP13RadiosityDataPfPii_param_3
)
{
	.reg .pred 	%p<2>;
	.reg .b32 	%r<6>;
	.reg .b32 	%f<2>;
	.reg .b64 	%rd<12>;

	ld.param.u64 	%rd1, [_Z10copyKernelP13RadiosityDataPfPii_param_0];
	ld.param.u64 	%rd2, [_Z10copyKernelP13RadiosityDataPfPii_param_1];
	ld.param.u64 	%rd3, [_Z10copyKernelP13RadiosityDataPfPii_param_2];
	ld.param.u32 	%r2, [_Z10copyKernelP13RadiosityDataPfPii_param_3];
	mov.u32 	%r3, %tid.x;
	mov.u32 	%r4, %ntid.x;
	mov.u32 	%r5, %ctaid.x;
	mad.lo.s32 	%r1, %r4, %r5, %r3;
	setp.ge.s32 	%p1, %r1, %r2;
	@%p1 bra 	$L__BB0_2;
	cvta.to.global.u64 	%rd4, %rd1;
	cvta.to.global.u64 	%rd5, %rd2;
	cvta.to.global.u64 	%rd6, %rd3;
	mul.wide.s32 	%rd7, %r1, 48;
	add.s64 	%rd8, %rd4, %rd7;
	ld.global.f32 	%f1, [%rd8+36];
	mul.wide.s32 	%rd9, %r1, 4;
	add.s64 	%rd10, %rd5, %rd9;
	st.global.f32 	[%rd10], %f1;
	add.s64 	%rd11, %rd6, %rd9;
	st.global.u32 	[%rd11], %r1;
$L__BB0_2:
	ret;

}
	// .globl	_ZN3cub18CUB_300001_SM_10006detail11EmptyKernelIvEEvv
.visible .entry _ZN3cub18CUB_300001_SM_10006detail11EmptyKernelIvEEvv()
{


	ret;

}
	// .globl	_ZN3cub18CUB_300001_SM_10006detail8for_each13static_kernelINS2_12policy_hub_t12policy_500_tEmN6thrust24THRUST_300001_SM_1000_NS8cuda_cub20__uninitialized_fill7functorINS7_10device_ptrI13RadiosityDataEESC_EEEEvT0_T1_
.visible .entry _ZN3cub18CUB_300001_SM_10006detail8for_each13static_kernelINS2_12policy_hub_t12policy_500_tEmN6thrust24THRUST_300001_SM_1000_NS8cuda_cub20__uninitialized_fill7functorINS7_10device_ptrI13RadiosityDataEESC_EEEEvT0_T1_(
	.param .u64 _ZN3cub18CUB_300001_SM_10006detail8for_each13static_kernelINS2_12policy_hub_t12policy_500_tEmN6thrust24THRUST_300001_SM_1000_NS8cuda_cub20__uninitialized_fill7functorINS7_10device_ptrI13RadiosityDataEESC_EEEEvT0_T1__param_0,
	.param .align 8 .b8 _ZN3cub18CUB_300001_SM_10006detail8for_each13static_kernelINS2_12policy_hub_t12policy_500_tEmN6thrust24THRUST_300001_SM_1000_NS8cuda_cub20__uninitialized_fill7functorINS7_10device_ptrI13RadiosityDataEESC_EEEEvT0_T1__param_1[56]
)
.maxntid 256
{
	.reg .pred 	%p<4>;
	.reg .b32 	%r<5>;
	.reg .b32 	%f<25>;
	.reg .b64 	%rd<14>;

	ld.param.u64 	%rd4, [_ZN3cub18CUB_300001_SM_10006detail8for_each13static_kernelINS2_12policy_hub_t12policy_500_tEmN6thrust24THRUST_300001_SM_1000_NS8cuda_cub20__uninitialized_fill7functorINS7_10device_ptrI13RadiosityDataEESC_EEEEvT0_T1__param_1];
	ld.param.u64 	%rd5, [_ZN3cub18CUB_300001_SM_10006detail8for_each13static_kernelINS2_12policy_hub_t12policy_500_tEmN6thrust24THRUST_300001_SM_1000_NS8cuda_cub20__uninitialized_fill7functorINS7_10device_ptrI13RadiosityDataEESC_EEEEvT0_T1__param_0];
	ld.param.v2.f32 	{%f23, %f24}, [_ZN3cub18CUB_300001_SM_10006detail8for_each13static_kernelINS2_12policy_hub_t12policy_500_tEmN6thrust24THRUST_300001_SM_1000_NS8cuda_cub20__uninitialized_fill7functorINS7_10device_ptrI13RadiosityDataEESC_EEEEvT0_T1__param_1+48];
	ld.param.v2.f32 	{%f21, %f22}, [_ZN3cub18CUB_300001_SM_10006detail8for_each13static_kernelINS2_12policy_hub_t12policy_500_tEmN6thrust24THRUST_300001_SM_1000_NS8cuda_cub20__uninitialized_fill7functorINS7_10device_ptrI13RadiosityDataEESC_EEEEvT0_T1__param_1+40];
	ld.param.v2.f32 	{%f19, %f20}, [_ZN3cub18CUB_300001_SM_10006detail8for_each13static_kernelINS2_12policy_hub_t12policy_500_tEmN6thrust24THRUST_300001_SM_1000_NS8cuda_cub20__uninitialized_fill7functorINS7_10device_ptrI13RadiosityDataEESC_EEEEvT0_T1__param_1+32];
	ld.param.v2.f32 	{%f17, %f18}, [_ZN3cub18CUB_300001_SM_10006detail8for_each13static_kernelINS2_12policy_hub_t12policy_500_tEmN6thrust24THRUST_300001_SM_1000_NS8cuda_cub20__uninitialized_fill7functorINS7_10device_ptrI13RadiosityDataEESC_EEEEvT0_T1__param_1+24];
	ld.param.v2.f32 	{%f15, %f16}, [_ZN3cub18CUB_300001_SM_10006detail8for_each13static_kernelINS2_12policy_hub_t12policy_500_tEmN6thrust24THRUST_300001_SM_1000_NS8cuda_cub20__uninitialized_fill7functorINS7_10device_ptrI13RadiosityDataEESC_EEEEvT0_T1__param_1+16];
	ld.param.v2.f32 	{%f13, %f14}, [_ZN3cub18CUB_300001_SM_10006detail8for_each13static_kernelINS2_12policy_hub_t12policy_500_tEmN6thrust24THRUST_300001_SM_1000_NS8cuda_cub20__uninitialized_fill7functorINS7_10device_ptrI13RadiosityDataEESC_EEEEvT0_T1__param_1+8];
	mov.u32 	%r2, %ctaid.x;
	mul.wide.u32 	%rd1, %r2, 512;
	sub.s64 	%rd2, %rd5, %rd1;
	setp.lt.u64 	%p1, %rd2, 512;
	@%p1 bra 	$L__BB2_2;
	mov.u32 	%r4, %tid.x;
	cvta.to.global.u64 	%rd10, %rd4;
	cvt.u64.u32 	%rd11, %r4;
	add.s64 	%rd12, %rd1, %rd11;
	mad.lo.s64 	%rd13, %rd12, 48, %rd10;
	st.global.f32 	[%rd13], %f13;
	st.global.f32 	[%rd13+4], %f14;
	st.global.f32 	[%rd13+8], %f15;
	st.global.f32 	[%rd13+12], %f16;
	st.global.f32 	[%rd13+16], %f17;
	st.global.f32 	[%rd13+20], %f18;
	st.global.f32 	[%rd13+24], %f19;
	st.global.f32 	[%rd13+28], %f20;
	st.global.f32 	[%rd13+32], %f21;
	st.global.f32 	[%rd13+36], %f22;
	st.global.f32 	[%rd13+40], %f23;
	st.global.f32 	[%rd13+44], %f24;
	st.global.f32 	[%rd13+12288], %f13;
	st.global.f32 	[%rd13+12292], %f14;
	st.global.f32 	[%rd13+12296], %f15;
	st.global.f32 	[%rd13+12300], %f16;
	st.global.f32 	[%rd13+12304], %f17;
	st.global.f32 	[%rd13+12308], %f18;
	st.global.f32 	[%rd13+12312], %f19;
	st.global.f32 	[%rd13+12316], %f20;
	st.global.f32 	[%rd13+12320], %f21;
	st.global.f32 	[%rd13+12324], %f22;
	st.global.f32 	[%rd13+12328], %f23;
	st.global.f32 	[%rd13+12332], %f24;
	bra.uni 	$L__BB2_6;
$L__BB2_2:
	cvta.to.global.u64 	%rd6, %rd4;
	mov.u32 	%r1, %tid.x;
	cvt.u64.u32 	%rd7, %r1;
	setp.le.u64 	%p2, %rd2, %rd7;
	add.s64 	%rd8, %rd1, %rd7;
	mad.lo.s64 	%rd3, %rd8, 48, %rd6;
	@%p2 bra 	$L__BB2_4;
	st.global.f32 	[%rd3], %f13;
	st.global.f32 	[%rd3+4], %f14;
	st.global.f32 	[%rd3+8], %f15;
	st.global.f32 	[%rd3+12], %f16;
	st.global.f32 	[%rd3+16], %f17;
	st.global.f32 	[%rd3+20], %f18;
	st.global.f32 	[%rd3+24], %f19;
	st.global.f32 	[%rd3+28], %f20;
	st.global.f32 	[%rd3+32], %f21;
	st.global.f32 	[%rd3+36], %f22;
	st.global.f32 	[%rd3+40], %f23;
	st.global.f32 	[%rd3+44], %f24;
$L__BB2_4:
	add.s32 	%r3, %r1, 256;
	cvt.u64.u32 	%rd9, %r3;
	setp.le.u64 	%p3, %rd2, %rd9;
	@%p3 bra 	$L__BB2_6;
	st.global.f32 	[%rd3+12288], %f13;
	st.global.f32 	[%rd3+12292], %f14;
	st.global.f32 	[%rd3+12296], %f15;
	st.global.f32 	[%rd3+12300], %f16;
	st.global.f32 	[%rd3+12304], %f17;
	st.global.f32 	[%rd3+12308], %f18;
	st.global.f32 	[%rd3+12312], %f19;
	st.global.f32 	[%rd3+12316], %f20;
	st.global.f32 	[%rd3+12320], %f21;
	st.global.f32 	[%rd3+12324], %f22;
	st.global.f32 	[%rd3+12328], %f23;
	st.global.f32 	[%rd3+12332], %f24;
$L__BB2_6:
	ret;

}
	// .globl	_ZN3cub18CUB_300001_SM_10006detail9transform16transform_kernelINS2_10policy_hubILb1EN4cuda3std3__45tupleIJN6thrust24THRUST_300001_SM_1000_NS20permutation_iteratorINSA_10device_ptrI13RadiosityDataEENSC_IiEEEEEEEE10policy1000EiNS7_10__identityESE_JSG_EEEvT0_iT1_T2_DpNS2_10kernel_argIT3_EE
.visible .entry _ZN3cub18CUB_300001_SM_10006detail9transform16transform_kernelINS2_10policy_hubILb1EN4cuda3std3__45tupleIJN6thrust24THRUST_300001_SM_1000_NS20permutation_iteratorINSA_10device_ptrI13RadiosityDataEENSC_IiEEEEEEEE10policy1000EiNS7_10__identityESE_JSG_EEEvT0_iT1_T2_DpNS2_10kernel_argIT3_EE(
	.param .u32 _ZN3cub18CUB_300001_SM_10006detail9transform16transform_kernelINS2_10policy_hubILb1EN4cuda3std3__45tupleIJN6thrust24THRUST_300001_SM_1000_NS20permutation_iteratorINSA_10device_ptrI13RadiosityDataEENSC_IiEEEEEEEE10policy1000EiNS7_10__identityESE_JSG_EEEvT0_iT1_T2_DpNS2_10kernel_argIT3_EE_param_0,
	.param .u32 _ZN3cub18CUB_300001_SM_10006detail9transform16transform_kernelINS2_10policy_hubILb1EN4cuda3std3__45tupleIJN6thrust24THRUST_300001_SM_1000_NS20permutation_iteratorINSA_10device_ptrI13RadiosityDataEENSC_IiEEEEEEEE10policy1000EiNS7_10__identityESE_JSG_EEEvT0_iT1_T2_DpNS2_10kernel_argIT3_EE_param_1,
	.param .align 1 .b8 _ZN3cub18CUB_300001_SM_10006detail9transform16transform_kernelINS2_10policy_hubILb1EN4cuda3std3__45tupleIJN6thrust24THRUST_300001_SM_1000_NS20permutation_iteratorINSA_10device_ptrI13RadiosityDataEENSC_IiEEEEEEEE10policy1000EiNS7_10__identityESE_JSG_EEEvT0_iT1_T2_DpNS2_10kernel_argIT3_EE_param_2[1],
	.param .align 8 .b8 _ZN3cub18CUB_300001_SM_10006detail9transform16transform_kernelINS2_10policy_hubILb1EN4cuda3std3__45tupleIJN6thrust24THRUST_300001_SM_1000_NS20permutation_iteratorINSA_10device_ptrI13RadiosityDataEENSC_IiEEEEEEEE10policy1000EiNS7_10__identityESE_JSG_EEEvT0_iT1_T2_DpNS2_10kernel_argIT3_EE_param_3[8],
	.param .align 8 .b8 _ZN3cub18CUB_300001_SM_10006detail9transform16transform_kernelINS2_10policy_hubILb1EN4cuda3std3__45tupleIJN6thrust24THRUST_300001_SM_1000_NS20permutation_iteratorINSA_10device_ptrI13RadiosityDataEENSC_IiEEEEEEEE10policy1000EiNS7_10__identityESE_JSG_EEEvT0_iT1_T2_DpNS2_10kernel_argIT3_EE_param_4[16]
)
.maxntid 128
{
	.reg .pred 	%p<23>;
	.reg .b32 	%r<72>;
	.reg .b32 	%f<169>;
	.reg .b64 	%rd<85>;

	ld.param.u32 	%r31, [_ZN3cub18CUB_300001_SM_10006detail9transform16transform_kernelINS2_10policy_hubILb1EN4cuda3std3__45tupleIJN6thrust24THRUST_300001_SM_1000_NS20permutation_iteratorINSA_10device_ptrI13RadiosityDataEENSC_IiEEEEEEEE10policy1000EiNS7_10__identityESE_JSG_EEEvT0_iT1_T2_DpNS2_10kernel_argIT3_EE_param_0];
	ld.param.u64 	%rd7, [_ZN3cub18CUB_300001_SM_10006detail9transform16transform_kernelINS2_10policy_hubILb1EN4cuda3std3__45tupleIJN6thrust24THRUST_300001_SM_1000_NS20permutation_iteratorINSA_10device_ptrI13RadiosityDataEENSC_IiEEEEEEEE10policy1000EiNS7_10__identityESE_JSG_EEEvT0_iT1_T2_DpNS2_10kernel_argIT3_EE_param_4+8];
	ld.param.u64 	%rd6, [_ZN3cub18CUB_300001_SM_10006detail9transform16transform_kernelINS2_10policy_hubILb1EN4cuda3std3__45tupleIJN6thrust24THRUST_300001_SM_1000_NS20permutation_iteratorINSA_10device_ptrI13RadiosityDataEENSC_IiEEEEEEEE10policy1000EiNS7_10__identityESE_JSG_EEEvT0_iT1_T2_DpNS2_10kernel_argIT3_EE_param_4];
	ld.param.u64 	%rd8, [_ZN3cub18CUB_300001_SM_10006detail9transform16transform_kernelINS2_10policy_hubILb1EN4cuda3std3__45tupleIJN6thrust24THRUST_300001_SM_1000_NS20permutation_iteratorINSA_10device_ptrI13RadiosityDataEENSC_IiEEEEEEEE10policy1000EiNS7_10__identityESE_JSG_EEEvT0_iT1_T2_DpNS2_10kernel_argIT3_EE_param_3];
	ld.param.u32 	%r30, [_ZN3cub18CUB_300001_SM_10006detail9transform16transform_kernelINS2_10policy_hubILb1EN4cuda3std3__45tupleIJN6thrust24THRUST_300001_SM_1000_NS20permutation_iteratorINSA_10device_ptrI13RadiosityDataEENSC_IiEEEEEEEE10policy1000EiNS7_10__identityESE_JSG_EEEvT0_iT1_T2_DpNS2_10kernel_argIT3_EE_param_1];
	cvta.to.global.u64 	%rd1, %rd8;
	cvta.to.global.u64 	%rd9, %rd6;
	cvta.to.global.u64 	%rd2, %rd7;
	shl.b32 	%r32, %r30, 7;
	mov.u32 	%r33, %ctaid.x;
	mul.lo.s32 	%r1, %r32, %r33;
	sub.s32 	%r34, %r31, %r1;
	min.s32 	%r2, %r32, %r34;
	mul.wide.s32 	%rd10, %r1, 4;
	add.s64 	%rd3, %rd9, %rd10;
	mul.wide.s32 	%rd11, %r1, 48;
	add.s64 	%rd4, %rd1, %rd11;
	setp.gt.s32 	%p1, %r32, %r34;
	@%p1 bra 	$L__BB3_10;
	setp.lt.s32 	%p2, %r30, 1;
	@%p2 bra 	$L__BB3_32;
	mov.u32 	%r65, %tid.x;
	setp.lt.u32 	%p3, %r30, 4;
	mov.b32 	%r70, 0;
	@%p3 bra 	$L__BB3_5;
	and.b32  	%r70, %r30, 2147483644;
	neg.s32 	%r66, %r70;
	add.s64 	%rd13, %rd11, %rd1;
	add.s64 	%rd5, %rd13, 12288;
	mul.lo.s32 	%r38, %r30, %r33;
	shl.b32 	%r39, %r38, 7;
	mul.wide.s32 	%rd16, %r39, 4;
$L__BB3_4:
	.pragma "nounroll";
	mul.wide.s32 	%rd14, %r65, 4;
	cvta.to.global.u64 	%rd15, %rd6;
	add.s64 	%rd17, %rd16, %rd15;
	add.s64 	%rd18, %rd17, %rd14;
	mul.wide.s32 	%rd19, %r65, 48;
	add.s64 	%rd20, %rd5, %rd19;
	ld.global.u32 	%r40, [%rd18];
	mul.wide.s32 	%rd21, %r40, 48;
	add.s64 	%rd22, %rd2, %rd21;
	ld.global.f32 	%f1, [%rd22];
	ld.global.f32 	%f2, [%rd22+4];
	ld.global.f32 	%f3, [%rd22+8];
	ld.global.f32 	%f4, [%rd22+12];
	ld.global.f32 	%f5, [%rd22+16];
	ld.global.f32 	%f6, [%rd22+20];
	ld.global.f32 	%f7, [%rd22+24];
	ld.global.f32 	%f8, [%rd22+28];
	ld.global.f32 	%f9, [%rd22+32];
	ld.global.f32 	%f10, [%rd22+36];
	ld.global.f32 	%f11, [%rd22+40];
	ld.global.f32 	%f12, [%rd22+44];
	st.global.f32 	[%rd20+-12288], %f1;
	st.global.f32 	[%rd20+-12284], %f2;
	st.global.f32 	[%rd20+-12280], %f3;
	st.global.f32 	[%rd20+-12276], %f4;
	st.global.f32 	[%rd20+-12272], %f5;
	st.global.f32 	[%rd20+-12268], %f6;
	st.global.f32 	[%rd20+-12264], %f7;
	st.global.f32 	[%rd20+-12260], %f8;
	st.global.f32 	[%rd20+-12256], %f9;
	st.global.f32 	[%rd20+-12252], %f10;
	st.global.f32 	[%rd20+-12248], %f11;
	st.global.f32 	[%rd20+-12244], %f12;
	ld.global.u32 	%r41, [%rd18+512];
	mul.wide.s32 	%rd23, %r41, 48;
	add.s64 	%rd24, %rd2, %rd23;
	ld.global.f32 	%f13, [%rd24];
	ld.global.f32 	%f14, [%rd24+4];
	ld.global.f32 	%f15, [%rd24+8];
	ld.global.f32 	%f16, [%rd24+12];
	ld.global.f32 	%f17, [%rd24+16];
	ld.global.f32 	%f18, [%rd24+20];
	ld.global.f32 	%f19, [%rd24+24];
	ld.global.f32 	%f20, [%rd24+28];
	ld.global.f32 	%f21, [%rd24+32];
	ld.global.f32 	%f22, [%rd24+36];
	ld.global.f32 	%f23, [%rd24+40];
	ld.global.f32 	%f24, [%rd24+44];
	st.global.f32 	[%rd20+-6144], %f13;
	st.global.f32 	[%rd20+-6140], %f14;
	st.global.f32 	[%rd20+-6136], %f15;
	st.global.f32 	[%rd20+-6132], %f16;
	st.global.f32 	[%rd20+-6128], %f17;
	st.global.f32 	[%rd20+-6124], %f18;
	st.global.f32 	[%rd20+-6120], %f19;
	st.global.f32 	[%rd20+-6116], %f20;
	st.global.f32 	[%rd20+-6112], %f21;
	st.global.f32 	[%rd20+-6108], %f22;
	st.global.f32 	[%rd20+-6104], %f23;
	st.global.f32 	[%rd20+-6100], %f24;
	ld.global.u32 	%r42, [%rd18+1024];
	mul.wide.s32 	%rd25, %r42, 48;
	add.s64 	%rd26, %rd2, %rd25;
	ld.global.f32 	%f25, [%rd26];
	ld.global.f32 	%f26, [%rd26+4];
	ld.global.f32 	%f27, [%rd26+8];
	ld.global.f32 	%f28, [%rd26+12];
	ld.global.f32 	%f29, [%rd26+16];
	ld.global.f32 	%f30, [%rd26+20];
	ld.global.f32 	%f31, [%rd26+24];
	ld.global.f32 	%f32, [%rd26+28];
	ld.global.f32 	%f33, [%rd26+32];
	ld.global.f32 	%f34, [%rd26+36];
	ld.global.f32 	%f35, [%rd26+40];
	ld.global.f32 	%f36, [%rd26+44];
	st.global.f32 	[%rd20], %f25;
	st.global.f32 	[%rd20+4], %f26;
	st.global.f32 	[%rd20+8], %f27;
	st.global.f32 	[%rd20+12], %f28;
	st.global.f32 	[%rd20+16], %f29;
	st.global.f32 	[%rd20+20], %f30;
	st.global.f32 	[%rd20+24], %f31;
	st.global.f32 	[%rd20+28], %f32;
	st.global.f32 	[%rd20+32], %f33;
	st.global.f32 	[%rd20+36], %f34;
	st.global.f32 	[%rd20+40], %f35;
	st.global.f32 	[%rd20+44], %f36;
	ld.global.u32 	%r43, [%rd18+1536];
	mul.wide.s32 	%rd27, %r43, 48;
	add.s64 	%rd28, %rd2, %rd27;
	ld.global.f32 	%f37, [%rd28];
	ld.global.f32 	%f38, [%rd28+4];
	ld.global.f32 	%f39, [%rd28+8];
	ld.global.f32 	%f40, [%rd28+12];
	ld.global.f32 	%f41, [%rd28+16];
	ld.global.f32 	%f42, [%rd28+20];
	ld.global.f32 	%f43, [%rd28+24];
	ld.global.f32 	%f44, [%rd28+28];
	ld.global.f32 	%f45, [%rd28+32];
	ld.global.f32 	%f46, [%rd28+36];
	ld.global.f32 	%f47, [%rd28+40];
	ld.global.f32 	%f48, [%rd28+44];
	st.global.f32 	[%rd20+6144], %f37;
	st.global.f32 	[%rd20+6148], %f38;
	st.global.f32 	[%rd20+6152], %f39;
	st.global.f32 	[%rd20+6156], %f40;
	st.global.f32 	[%rd20+6160], %f41;
	st.global.f32 	[%rd20+6164], %f42;
	st.global.f32 	[%rd20+6168], %f43;
	st.global.f32 	[%rd20+6172], %f44;
	st.global.f32 	[%rd20+6176], %f45;
	st.global.f32 	[%rd20+6180], %f46;
	st.global.f32 	[%rd20+6184], %f47;
	st.global.f32 	[%rd20+6188], %f48;
	add.s32 	%r66, %r66, 4;
	add.s32 	%r65, %r65, 512;
	setp.eq.s32 	%p4, %r66, 0;
	@%p4 bra 	$L__BB3_5;
	bra.uni 	$L__BB3_4;
$L__BB3_5:
	and.b32  	%r26, %r30, 3;
	setp.eq.s32 	%p5, %r26, 0;
	@%p5 bra 	$L__BB3_32;
	mov.u32 	%r27, %tid.x;
	setp.eq.s32 	%p6, %r26, 1;
	@%p6 bra 	$L__BB3_8;
	shl.b32 	%r44, %r70, 7;
	add.s32 	%r45, %r44, %r27;
	mul.wide.s32 	%rd29, %r45, 4;
	add.s64 	%rd30, %rd3, %rd29;
	ld.global.u32 	%r46, [%rd30];
	mul.wide.s32 	%rd31, %r46, 48;
	add.s64 	%rd32, %rd2, %rd31;
	mul.wide.s32 	%rd33, %r45, 48;
	add.s64 	%rd34, %rd4, %rd33;
	ld.global.f32 	%f49, [%rd32];
	ld.global.f32 	%f50, [%rd32+4];
	ld.global.f32 	%f51, [%rd32+8];
	ld.global.f32 	%f52, [%rd32+12];
	ld.global.f32 	%f53, [%rd32+16];
	ld.global.f32 	%f54, [%rd32+20];
	ld.global.f32 	%f55, [%rd32+24];
	ld.global.f32 	%f56, [%rd32+28];
	ld.global.f32 	%f57, [%rd32+32];
	ld.global.f32 	%f58, [%rd32+36];
	ld.global.f32 	%f59, [%rd32+40];
	ld.global.f32 	%f60, [%rd32+44];
	st.global.f32 	[%rd34], %f49;
	st.global.f32 	[%rd34+4], %f50;
	st.global.f32 	[%rd34+8], %f51;
	st.global.f32 	[%rd34+12], %f52;
	st.global.f32 	[%rd34+16], %f53;
	st.global.f32 	[%rd34+20], %f54;
	st.global.f32 	[%rd34+24], %f55;
	st.global.f32 	[%rd34+28], %f56;
	st.global.f32 	[%rd34+32], %f57;
	st.global.f32 	[%rd34+36], %f58;
	st.global.f32 	[%rd34+40], %f59;
	st.global.f32 	[%rd34+44], %f60;
	ld.global.u32 	%r47, [%rd30+512];
	mul.wide.s32 	%rd35, %r47, 48;
	add.s64 	%rd36, %rd2, %rd35;
	ld.global.f32 	%f61, [%rd36];
	ld.global.f32 	%f62, [%rd36+4];
	ld.global.f32 	%f63, [%rd36+8];
	ld.global.f32 	%f64, [%rd36+12];
	ld.global.f32 	%f65, [%rd36+16];
	ld.global.f32 	%f66, [%rd36+20];
	ld.global.f32 	%f67, [%rd36+24];
	ld.global.f32 	%f68, [%rd36+28];
	ld.global.f32 	%f69, [%rd36+32];
	ld.global.f32 	%f70, [%rd36+36];
	ld.global.f32 	%f71, [%rd36+40];
	ld.global.f32 	%f72, [%rd36+44];
	st.global.f32 	[%rd34+6144], %f61;
	st.global.f32 	[%rd34+6148], %f62;
	st.global.f32 	[%rd34+6152], %f63;
	st.global.f32 	[%rd34+6156], %f64;
	st.global.f32 	[%rd34+6160], %f65;
	st.global.f32 	[%rd34+6164], %f66;
	st.global.f32 	[%rd34+6168], %f67;
	st.global.f32 	[%rd34+6172], %f68;
	st.global.f32 	[%rd34+6176], %f69;
	st.global.f32 	[%rd34+6180], %f70;
	st.global.f32 	[%rd34+6184], %f71;
	st.global.f32 	[%rd34+6188], %f72;
	add.s32 	%r70, %r70, 2;
$L__BB3_8:
	and.b32  	%r48, %r30, 1;
	setp.eq.b32 	%p7, %r48, 1;
	not.pred 	%p8, %p7;
	@%p8 bra 	$L__BB3_32;
	shl.b32 	%r49, %r70, 7;
	add.s32 	%r50, %r49, %r27;
	mul.wide.s32 	%rd37, %r50, 4;
	add.s64 	%rd38, %rd3, %rd37;
	ld.global.u32 	%r51, [%rd38];
	mul.wide.s32 	%rd39, %r51, 48;
	add.s64 	%rd40, %rd2, %rd39;
	mul.wide.s32 	%rd41, %r50, 48;
	add.s64 	%rd42, %rd4, %rd41;
	ld.global.f32 	%f73, [%rd40];
	ld.global.f32 	%f74, [%rd40+4];
	ld.global.f32 	%f75, [%rd40+8];
	ld.global.f32 	%f76, [%rd40+12];
	ld.global.f32 	%f77, [%rd40+16];
	ld.global.f32 	%f78, [%rd40+20];
	ld.global.f32 	%f79, [%rd40+24];
	ld.global.f32 	%f80, [%rd40+28];
	ld.global.f32 	%f81, [%rd40+32];
	ld.global.f32 	%f82, [%rd40+36];
	ld.global.f32 	%f83, [%rd40+40];
	ld.global.f32 	%f84, [%rd40+44];
	st.global.f32 	[%rd42], %f73;
	st.global.f32 	[%rd42+4], %f74;
	st.global.f32 	[%rd42+8], %f75;
	st.global.f32 	[%rd42+12], %f76;
	st.global.f32 	[%rd42+16], %f77;
	st.global.f32 	[%rd42+20], %f78;
	st.global.f32 	[%rd42+24], %f79;
	st.global.f32 	[%rd42+28], %f80;
	st.global.f32 	[%rd42+32], %f81;
	st.global.f32 	[%rd42+36], %f82;
	st.global.f32 	[%rd42+40], %f83;
	st.global.f32 	[%rd42+44], %f84;
	bra.uni 	$L__BB3_32;
$L__BB3_10:
	setp.lt.s32 	%p9, %r30, 1;
	@%p9 bra 	$L__BB3_32;
	mov.u32 	%r5, %tid.x;
	and.b32  	%r6, %r30, 3;
	setp.lt.u32 	%p10, %r30, 4;
	mov.b32 	%r68, 0;
	@%p10 bra 	$L__BB3_22;
	and.b32  	%r68, %r30, 2147483644;
	mov.b32 	%r67, 0;
$L__BB3_13:
	.pragma "nounroll";
	shl.b32 	%r54, %r67, 7;
	add.s32 	%r14, %r54, %r5;
	setp.ge.s32 	%p11, %r14, %r2;
	@%p11 bra 	$L__BB3_15;
	mul.wide.s32 	%rd43, %r14, 4;
	add.s64 	%rd44, %rd3, %rd43;
	ld.global.u32 	%r55, [%rd44];
	mul.wide.s32 	%rd45, %r55, 48;
	add.s64 	%rd46, %rd2, %rd45;
	mul.wide.s32 	%rd47, %r14, 48;
	add.s64 	%rd48, %rd4, %rd47;
	ld.global.f32 	%f85, [%rd46];
	ld.global.f32 	%f86, [%rd46+4];
	ld.global.f32 	%f87, [%rd46+8];
	ld.global.f32 	%f88, [%rd46+12];
	ld.global.f32 	%f89, [%rd46+16];
	ld.global.f32 	%f90, [%rd46+20];
	ld.global.f32 	%f91, [%rd46+24];
	ld.global.f32 	%f92, [%rd46+28];
	ld.global.f32 	%f93, [%rd46+32];
	ld.global.f32 	%f94, [%rd46+36];
	ld.global.f32 	%f95, [%rd46+40];
	ld.global.f32 	%f96, [%rd46+44];
	st.global.f32 	[%rd48], %f85;
	st.global.f32 	[%rd48+4], %f86;
	st.global.f32 	[%rd48+8], %f87;
	st.global.f32 	[%rd48+12], %f88;
	st.global.f32 	[%rd48+16], %f89;
	st.global.f32 	[%rd48+20], %f90;
	st.global.f32 	[%rd48+24], %f91;
	st.global.f32 	[%rd48+28], %f92;
	st.global.f32 	[%rd48+32], %f93;
	st.global.f32 	[%rd48+36], %f94;
	st.global.f32 	[%rd48+40], %f95;
	st.global.f32 	[%rd48+44], %f96;
$L__BB3_15:
	add.s32 	%r15, %r14, 128;
	setp.ge.s32 	%p12, %r15, %r2;
	@%p12 bra 	$L__BB3_17;
	mul.wide.s32 	%rd49, %r15, 4;
	add.s64 	%rd50, %rd3, %rd49;
	ld.global.u32 	%r56, [%rd50];
	mul.wide.s32 	%rd51, %r56, 48;
	add.s64 	%rd52, %rd2, %rd51;
	mul.wide.s32 	%rd53, %r15, 48;
	add.s64 	%rd54, %rd4, %rd53;
	ld.global.f32 	%f97, [%rd52];
	ld.global.f32 	%f98, [%rd52+4];
	ld.global.f32 	%f99, [%rd52+8];
	ld.global.f32 	%f100, [%rd52+12];
	ld.global.f32 	%f101, [%rd52+16];
	ld.global.f32 	%f102, [%rd52+20];
	ld.global.f32 	%f103, [%rd52+24];
	ld.global.f32 	%f104, [%rd52+28];
	ld.global.f32 	%f105, [%rd52+32];
	ld.global.f32 	%f106, [%rd52+36];
	ld.global.f32 	%f107, [%rd52+40];
	ld.global.f32 	%f108, [%rd52+44];
	st.global.f32 	[%rd54], %f97;
	st.global.f32 	[%rd54+4], %f98;
	st.global.f32 	[%rd54+8], %f99;
	st.global.f32 	[%rd54+12], %f100;
	st.global.f32 	[%rd54+16], %f101;
	st.global.f32 	[%rd54+20], %f102;
	st.global.f32 	[%rd54+24], %f103;
	st.global.f32 	[%rd54+28], %f104;
	st.global.f32 	[%rd54+32], %f105;
	st.global.f32 	[%rd54+36], %f106;
	st.global.f32 	[%rd54+40], %f107;
	st.global.f32 	[%rd54+44], %f108;
$L__BB3_17:
	add.s32 	%r16, %r14, 256;
	setp.ge.s32 	%p13, %r16, %r2;
	@%p13 bra 	$L__BB3_19;
	mul.wide.s32 	%rd55, %r16, 4;
	add.s64 	%rd56, %rd3, %rd55;
	ld.global.u32 	%r57, [%rd56];
	mul.wide.s32 	%rd57, %r57, 48;
	add.s64 	%rd58, %rd2, %rd57;
	mul.wide.s32 	%rd59, %r16, 48;
	add.s64 	%rd60, %rd4, %rd59;
	ld.global.f32 	%f109, [%rd58];
	ld.global.f32 	%f110, [%rd58+4];
	ld.global.f32 	%f111, [%rd58+8];
	ld.global.f32 	%f112, [%rd58+12];
	ld.global.f32 	%f113, [%rd58+16];
	ld.global.f32 	%f114, [%rd58+20];
	ld.global.f32 	%f115, [%rd58+24];
	ld.global.f32 	%f116, [%rd58+28];
	ld.global.f32 	%f117, [%rd58+32];
	ld.global.f32 	%f118, [%rd58+36];
	ld.global.f32 	%f119, [%rd58+40];
	ld.global.f32 	%f120, [%rd58+44];
	st.global.f32 	[%rd60], %f109;
	st.global.f32 	[%rd60+4], %f110;
	st.global.f32 	[%rd60+8], %f111;
	st.global.f32 	[%rd60+12], %f112;
	st.global.f32 	[%rd60+16], %f113;
	st.global.f32 	[%rd60+20], %f114;
	st.global.f32 	[%rd60+24], %f115;
	st.global.f32 	[%rd60+28], %f116;
	st.global.f32 	[%rd60+32], %f117;
	st.global.f32 	[%rd60+36], %f118;
	st.global.f32 	[%rd60+40], %f119;
	st.global.f32 	[%rd60+44], %f120;
$L__BB3_19:
	add.s32 	%r17, %r14, 384;
	setp.ge.s32 	%p14, %r17, %r2;
	@%p14 bra 	$L__BB3_21;
	mul.wide.s32 	%rd61, %r17, 4;
	add.s64 	%rd62, %rd3, %rd61;
	ld.global.u32 	%r58, [%rd62];
	mul.wide.s32 	%rd63, %r58, 48;
	add.s64 	%rd64, %rd2, %rd63;
	mul.wide.s32 	%rd65, %r17, 48;
	add.s64 	%rd66, %rd4, %rd65;
	ld.global.f32 	%f121, [%rd64];
	ld.global.f32 	%f122, [%rd64+4];
	ld.global.f32 	%f123, [%rd64+8];
	ld.global.f32 	%f124, [%rd64+12];
	ld.global.f32 	%f125, [%rd64+16];
	ld.global.f32 	%f126, [%rd64+20];
	ld.global.f32 	%f127, [%rd64+24];
	ld.global.f32 	%f128, [%rd64+28];
	ld.global.f32 	%f129, [%rd64+32];
	ld.global.f32 	%f130, [%rd64+36];
	ld.global.f32 	%f131, [%rd64+40];
	ld.global.f32 	%f132, [%rd64+44];
	st.global.f32 	[%rd66], %f121;
	st.global.f32 	[%rd66+4], %f122;
	st.global.f32 	[%rd66+8], %f123;
	st.global.f32 	[%rd66+12], %f124;
	st.global.f32 	[%rd66+16], %f125;
	st.global.f32 	[%rd66+20], %f126;
	st.global.f32 	[%rd66+24], %f127;
	st.global.f32 	[%rd66+28], %f128;
	st.global.f32 	[%rd66+32], %f129;
	st.global.f32 	[%rd66+36], %f130;
	st.global.f32 	[%rd66+40], %f131;
	st.global.f32 	[%rd66+44], %f132;
$L__BB3_21:
	add.s32 	%r67, %r67, 4;
	setp.ne.s32 	%p15, %r67, %r68;
	@%p15 bra 	$L__BB3_13;
$L__BB3_22:
	setp.eq.s32 	%p16, %r6, 0;
	@%p16 bra 	$L__BB3_32;
	setp.eq.s32 	%p17, %r6, 1;
	@%p17 bra 	$L__BB3_29;
	shl.b32 	%r59, %r68, 7;
	add.s32 	%r20, %r59, %r5;
	setp.ge.s32 	%p18, %r20, %r2;
	@%p18 bra 	$L__BB3_26;
	mul.wide.s32 	%rd67, %r20, 4;
	add.s64 	%rd68, %rd3, %rd67;
	ld.global.u32 	%r60, [%rd68];
	mul.wide.s32 	%rd69, %r60, 48;
	add.s64 	%rd70, %rd2, %rd69;
	mul.wide.s32 	%rd71, %r20, 48;
	add.s64 	%rd72, %rd4, %rd71;
	ld.global.f32 	%f133, [%rd70];
	ld.global.f32 	%f134, [%rd70+4];
	ld.global.f32 	%f135, [%rd70+8];
	ld.global.f32 	%f136, [%rd70+12];
	ld.global.f32 	%f137, [%rd70+16];
	ld.global.f32 	%f138, [%rd70+20];
	ld.global.f32 	%f139, [%rd70+24];
	ld.global.f32 	%f140, [%rd70+28];
	ld.global.f32 	%f141, [%rd70+32];
	ld.global.f32 	%f142, [%rd70+36];
	ld.global.f32 	%f143, [%rd70+40];
	ld.global.f32 	%f144, [%rd70+44];
	st.global.f32 	[%rd72], %f133;
	st.global.f32 	[%rd72+4], %f134;
	st.global.f32 	[%rd72+8], %f135;
	st.global.f32 	[%rd72+12], %f136;
	st.global.f32 	[%rd72+16], %f137;
	st.global.f32 	[%rd72+20], %f138;
	st.global.f32 	[%rd72+24], %f139;
	st.global.f32 	[%rd72+28], %f140;
	st.global.f32 	[%rd72+32], %f141;
	st.global.f32 	[%rd72+36], %f142;
	st.global.f32 	[%rd72+40], %f143;
	st.global.f32 	[%rd72+44], %f144;
$L__BB3_26:
	add.s32 	%r21, %r20, 128;
	setp.ge.s32 	%p19, %r21, %r2;
	@%p19 bra 	$L__BB3_28;
	mul.wide.s32 	%rd73, %r21, 4;
	add.s64 	%rd74, %rd3, %rd73;
	ld.global.u32 	%r61, [%rd74];
	mul.wide.s32 	%rd75, %r61, 48;
	add.s64 	%rd76, %rd2, %rd75;
	mul.wide.s32 	%rd77, %r21, 48;
	add.s64 	%rd78, %rd4, %rd77;
	ld.global.f32 	%f145, [%rd76];
	ld.global.f32 	%f146, [%rd76+4];
	ld.global.f32 	%f147, [%rd76+8];
	ld.global.f32 	%f148, [%rd76+12];
	ld.global.f32 	%f149, [%rd76+16];
	ld.global.f32 	%f150, [%rd76+20];
	ld.global.f32 	%f151, [%rd76+24];
	ld.global.f32 	%f152, [%rd76+28];
	ld.global.f32 	%f153, [%rd76+32];
	ld.global.f32 	%f154, [%rd76+36];
	ld.global.f32 	%f155, [%rd76+40];
	ld.global.f32 	%f156, [%rd76+44];
	st.global.f32 	[%rd78], %f145;
	st.global.f32 	[%rd78+4], %f146;
	st.global.f32 	[%rd78+8], %f147;
	st.global.f32 	[%rd78+12], %f148;
	st.global.f32 	[%rd78+16], %f149;
	st.global.f32 	[%rd78+20], %f150;
	st.global.f32 	[%rd78+24], %f151;
	st.global.f32 	[%rd78+28], %f152;
	st.global.f32 	[%rd78+32], %f153;
	st.global.f32 	[%rd78+36], %f154;
	st.global.f32 	[%rd78+40], %f155;
	st.global.f32 	[%rd78+44], %f156;
$L__BB3_28:
	add.s32 	%r68, %r68, 2;
$L__BB3_29:
	and.b32  	%r62, %r30, 1;
	setp.eq.b32 	%p20, %r62, 1;
	not.pred 	%p21, %p20;
	@%p21 bra 	$L__BB3_32;
	shl.b32 	%r63, %r68, 7;
	add.s32 	%r24, %r63, %r5;
	setp.ge.s32 	%p22, %r24, %r2;
	@%p22 bra 	$L__BB3_32;
	mul.wide.s32 	%rd79, %r24, 4;
	add.s64 	%rd80, %rd3, %rd79;
	ld.global.u32 	%r64, [%rd80];
	mul.wide.s32 	%rd81, %r64, 48;
	add.s64 	%rd82, %rd2, %rd81;
	mul.wide.s32 	%rd83, %r24, 48;
	add.s64 	%rd84, %rd4, %rd83;
	ld.global.f32 	%f157, [%rd82];
	ld.global.f32 	%f158, [%rd82+4];
	ld.global.f32 	%f159, [%rd82+8];
	ld.global.f32 	%f160, [%rd82+12];
	ld.global.f32 	%f161, [%rd82+16];
	ld.global.f32 	%f162, [%rd82+20];
	ld.global.f32 	%f163, [%rd82+24];
	ld.global.f32 	%f164, [%rd82+28];
	ld.global.f32 	%f165, [%rd82+32];
	ld.global.f32 	%f166, [%rd82+36];
	ld.global.f32 	%f167, [%rd82+40];
	ld.global.f32 	%f168, [%rd82+44];
	st.global.f32 	[%rd84], %f157;
	st.global.f32 	[%rd84+4], %f158;
	st.global.f32 	[%rd84+8], %f159;
	st.global.f32 	[%rd84+12], %f160;
	st.global.f32 	[%rd84+16], %f161;
	st.global.f32 	[%rd84+20], %f162;
	st.global.f32 	[%rd84+24], %f163;
	st.global.f32 	[%rd84+28], %f164;
	st.global.f32 	[%rd84+32], %f165;
	st.global.f32 	[%rd84+36], %f166;
	st.global.f32 	[%rd84+40], %f167;
	st.global.f32 	[%rd84+44], %f168;
$L__BB3_32:
	ret;

}
	// .globl	_ZN3cub18CUB_300001_SM_10006detail9transform16transform_kernelINS2_10policy_hubILb1EN4cuda3std3__45tupleIJN6thrust24THRUST_300001_SM_1000_NS20permutation_iteratorINSA_10device_ptrI13RadiosityDataEENSC_IiEEEEEEEE10policy1000ElNS7_10__identityESE_JSG_EEEvT0_iT1_T2_DpNS2_10kernel_argIT3_EE
.visible .entry _ZN3cub18CUB_300001_SM_10006detail9transform16transform_kernelINS2_10policy_hubILb1EN4cuda3std3__45tupleIJN6thrust24THRUST_300001_SM_1000_NS20permutation_iteratorINSA_10device_ptrI13RadiosityDataEENSC_IiEEEEEEEE10policy1000ElNS7_10__identityESE_JSG_EEEvT0_iT1_T2_DpNS2_10kernel_argIT3_EE(
	.param .u64 _ZN3cub18CUB_300001_SM_10006detail9transform16transform_kernelINS2_10policy_hubILb1EN4cuda3std3__45tupleIJN6thrust24THRUST_300001_SM_1000_NS20permutation_iteratorINSA_10device_ptrI13RadiosityDataEENSC_IiEEEEEEEE10policy1000ElNS7_10__identityESE_JSG_EEEvT0_iT1_T2_DpNS2_10kernel_argIT3_EE_param_0,
	.param .u32 _ZN3cub18CUB_300001_SM_10006detail9transform16transform_kernelINS2_10policy_hubILb1EN4cuda3std3__45tupleIJN6thrust24THRUST_300001_SM_1000_NS20permutation_iteratorINSA_10device_ptrI13RadiosityDataEENSC_IiEEEEEEEE10policy1000ElNS7_10__identityESE_JSG_EEEvT0_iT1_T2_DpNS2_10kernel_argIT3_EE_param_1,
	.param .align 1 .b8 _ZN3cub18CUB_300001_SM_10006detail9transform16transform_kernelINS2_10policy_hubILb1EN4cuda3std3__45tupleIJN6thrust24THRUST_300001_SM_1000_NS20permutation_iteratorINSA_10device_ptrI13RadiosityDataEENSC_IiEEEEEEEE10policy1000ElNS7_10__identityESE_JSG_EEEvT0_iT1_T2_DpNS2_10kernel_argIT3_EE_param_2[1],
	.param .align 8 .b8 _ZN3cub18CUB_300001_SM_10006detail9transform16transform_kernelINS2_10policy_hubILb1EN4cuda3std3__45tupleIJN6thrust24THRUST_300001_SM_1000_NS20permutation_iteratorINSA_10device_ptrI13RadiosityDataEENSC_IiEEEEEEEE10policy1000ElNS7_10__identityESE_JSG_EEEvT0_iT1_T2_DpNS2_10kernel_argIT3_EE_param_3[8],
	.param .align 8 .b8 _ZN3cub18CUB_300001_SM_10006detail9transform16transform_kernelINS2_10policy_hubILb1EN4cuda3std3__45tupleIJN6thrust24THRUST_300001_SM_1000_NS20permutation_iteratorINSA_10device_ptrI13RadiosityDataEENSC_IiEEEEEEEE10policy1000ElNS7_10__identityESE_JSG_EEEvT0_iT1_T2_DpNS2_10kernel_argIT3_EE_param_4[16]
)
.maxntid 128
{
	.reg .pred 	%p<23>;
	.reg .b32 	%r<68>;
	.reg .b32 	%f<169>;
	.reg .b64 	%rd<92>;

	ld.param.u64 	%rd9, [_ZN3cub18CUB_300001_SM_10006detail9transform16transform_kernelINS2_10policy_hubILb1EN4cuda3std3__45tupleIJN6thrust24THRUST_300001_SM_1000_NS20permutation_iteratorINSA_10device_ptrI13RadiosityDataEENSC_IiEEEEEEEE10policy1000ElNS7_10__identityESE_JSG_EEEvT0_iT1_T2_DpNS2_10kernel_argIT3_EE_param_0];
	ld.param.u64 	%rd8, [_ZN3cub18CUB_300001_SM_10006detail9transform16transform_kernelINS2_10policy_hubILb1EN4cuda3std3__45tupleIJN6thrust24THRUST_300001_SM_1000_NS20permutation_iteratorINSA_10device_ptrI13RadiosityDataEENSC_IiEEEEEEEE10policy1000ElNS7_10__identityESE_JSG_EEEvT0_iT1_T2_DpNS2_10kernel_argIT3_EE_param_4+8];
	ld.param.u64 	%rd7, [_ZN3cub18CUB_300001_SM_10006detail9transform16transform_kernelINS2_10policy_hubILb1EN4cuda3std3__45tupleIJN6thrust24THRUST_300001_SM_1000_NS20permutation_iteratorINSA_10device_ptrI13RadiosityDataEENSC_IiEEEEEEEE10policy1000ElNS7_10__identityESE_JSG_EEEvT0_iT1_T2_DpNS2_10kernel_argIT3_EE_param_4];
	ld.param.u64 	%rd10, [_ZN3cub18CUB_300001_SM_10006detail9transform16transform_kernelINS2_10policy_hubILb1EN4cuda3std3__45tupleIJN6thrust24THRUST_300001_SM_1000_NS20permutation_iteratorINSA_10device_ptrI13RadiosityDataEENSC_IiEEEEEEEE10policy1000ElNS7_10__identityESE_JSG_EEEvT0_iT1_T2_DpNS2_10kernel_argIT3_EE_param_3];
	ld.param.u32 	%r29, [_ZN3cub18CUB_300001_SM_10006detail9transform16transform_kernelINS2_10policy_hubILb1EN4cuda3std3__45tupleIJN6thrust24THRUST_300001_SM_1000_NS20permutation_iteratorINSA_10device_ptrI13RadiosityDataEENSC_IiEEEEEEEE10policy1000ElNS7_10__identityESE_JSG_EEEvT0_iT1_T2_DpNS2_10kernel_argIT3_EE_param_1];
	cvta.to.global.u64 	%rd1, %rd10;
	cvta.to.global.u64 	%rd11, %rd7;
	cvta.to.global.u64 	%rd2, %rd8;
	shl.b32 	%r30, %r29, 7;
	mov.u32 	%r31, %ctaid.x;
	cvt.u64.u32 	%rd12, %r31;
	cvt.s64.s32 	%rd13, %r30;
	mul.lo.s64 	%rd3, %rd13, %rd12;
	sub.s64 	%rd14, %rd9, %rd3;
	min.s64 	%rd15, %rd14, %rd13;
	cvt.u32.u64 	%r1, %rd15;
	shl.b64 	%rd16, %rd3, 2;
	add.s64 	%rd4, %rd11, %rd16;
	mad.lo.s64 	%rd5, %rd3, 48, %rd1;
	setp.eq.s32 	%p1, %r30, %r1;
	@%p1 bra 	$L__BB4_23;
	setp.lt.s32 	%p2, %r29, 1;
	@%p2 bra 	$L__BB4_32;
	mov.u32 	%r2, %tid.x;
	and.b32  	%r3, %r29, 3;
	setp.lt.u32 	%p3, %r29, 4;
	mov.b32 	%r66, 0;
	@%p3 bra 	$L__BB4_13;
	and.b32  	%r66, %r29, 2147483644;
	mov.b32 	%r63, 0;
$L__BB4_4:
	.pragma "nounroll";
	shl.b32 	%r34, %r63, 7;
	add.s32 	%r13, %r34, %r2;
	setp.ge.s32 	%p4, %r13, %r1;
	@%p4 bra 	$L__BB4_6;
	mul.wide.s32 	%rd17, %r13, 4;
	add.s64 	%rd18, %rd4, %rd17;
	ld.global.u32 	%r35, [%rd18];
	mul.wide.s32 	%rd19, %r35, 48;
	add.s64 	%rd20, %rd2, %rd19;
	mul.wide.s32 	%rd21, %r13, 48;
	add.s64 	%rd22, %rd5, %rd21;
	ld.global.f32 	%f1, [%rd20];
	ld.global.f32 	%f2, [%rd20+4];
	ld.global.f32 	%f3, [%rd20+8];
	ld.global.f32 	%f4, [%rd20+12];
	ld.global.f32 	%f5, [%rd20+16];
	ld.global.f32 	%f6, [%rd20+20];
	ld.global.f32 	%f7, [%rd20+24];
	ld.global.f32 	%f8, [%rd20+28];
	ld.global.f32 	%f9, [%rd20+32];
	ld.global.f32 	%f10, [%rd20+36];
	ld.global.f32 	%f11, [%rd20+40];
	ld.global.f32 	%f12, [%rd20+44];
	st.global.f32 	[%rd22], %f1;
	st.global.f32 	[%rd22+4], %f2;
	st.global.f32 	[%rd22+8], %f3;
	st.global.f32 	[%rd22+12], %f4;
	st.global.f32 	[%rd22+16], %f5;
	st.global.f32 	[%rd22+20], %f6;
	st.global.f32 	[%rd22+24], %f7;
	st.global.f32 	[%rd22+28], %f8;
	st.global.f32 	[%rd22+32], %f9;
	st.global.f32 	[%rd22+36], %f10;
	st.global.f32 	[%rd22+40], %f11;
	st.global.f32 	[%rd22+44], %f12;
$L__BB4_6:
	add.s32 	%r14, %r13, 128;
	setp.ge.s32 	%p5, %r14, %r1;
	@%p5 bra 	$L__BB4_8;
	mul.wide.s32 	%rd23, %r14, 4;
	add.s64 	%rd24, %rd4, %rd23;
	ld.global.u32 	%r36, [%rd24];
	mul.wide.s32 	%rd25, %r36, 48;
	add.s64 	%rd26, %rd2, %rd25;
	mul.wide.s32 	%rd27, %r14, 48;
	add.s64 	%rd28, %rd5, %rd27;
	ld.global.f32 	%f13, [%rd26];
	ld.global.f32 	%f14, [%rd26+4];
	ld.global.f32 	%f15, [%rd26+8];
	ld.global.f32 	%f16, [%rd26+12];
	ld.global.f32 	%f17, [%rd26+16];
	ld.global.f32 	%f18, [%rd26+20];
	ld.global.f32 	%f19, [%rd26+24];
	ld.global.f32 	%f20, [%rd26+28];
	ld.global.f32 	%f21, [%rd26+32];
	ld.global.f32 	%f22, [%rd26+36];
	ld.global.f32 	%f23, [%rd26+40];
	ld.global.f32 	%f24, [%rd26+44];
	st.global.f32 	[%rd28], %f13;
	st.global.f32 	[%rd28+4], %f14;
	st.global.f32 	[%rd28+8], %f15;
	st.global.f32 	[%rd28+12], %f16;
	st.global.f32 	[%rd28+16], %f17;
	st.global.f32 	[%rd28+20], %f18;
	st.global.f32 	[%rd28+24], %f19;
	st.global.f32 	[%rd28+28], %f20;
	st.global.f32 	[%rd28+32], %f21;
	st.global.f32 	[%rd28+36], %f22;
	st.global.f32 	[%rd28+40], %f23;
	st.global.f32 	[%rd28+44], %f24;
$L__BB4_8:
	add.s32 	%r15, %r13, 256;
	setp.ge.s32 	%p6, %r15, %r1;
	@%p6 bra 	$L__BB4_10;
	mul.wide.s32 	%rd29, %r15, 4;
	add.s64 	%rd30, %rd4, %rd29;
	ld.global.u32 	%r37, [%rd30];
	mul.wide.s32 	%rd31, %r37, 48;
	add.s64 	%rd32, %rd2, %rd31;
	mul.wide.s32 	%rd33, %r15, 48;
	add.s64 	%rd34, %rd5, %rd33;
	ld.global.f32 	%f25, [%rd32];
	ld.global.f32 	%f26, [%rd32+4];
	ld.global.f32 	%f27, [%rd32+8];
	ld.global.f32 	%f28, [%rd32+12];
	ld.global.f32 	%f29, [%rd32+16];
	ld.global.f32 	%f30, [%rd32+20];
	ld.global.f32 	%f31, [%rd32+24];
	ld.global.f32 	%f32, [%rd32+28];
	ld.global.f32 	%f33, [%rd32+32];
	ld.global.f32 	%f34, [%rd32+36];
	ld.global.f32 	%f35, [%rd32+40];
	ld.global.f32 	%f36, [%rd32+44];
	st.global.f32 	[%rd34], %f25;
	st.global.f32 	[%rd34+4], %f26;
	st.global.f32 	[%rd34+8], %f27;
	st.global.f32 	[%rd34+12], %f28;
	st.global.f32 	[%rd34+16], %f29;
	st.global.f32 	[%rd34+20], %f30;
	st.global.f32 	[%rd34+24], %f31;
	st.global.f32 	[%rd34+28], %f32;
	st.global.f32 	[%rd34+32], %f33;
	st.global.f32 	[%rd34+36], %f34;
	st.global.f32 	[%rd34+40], %f35;
	st.global.f32 	[%rd34+44], %f36;
$L__BB4_10:
	add.s32 	%r16, %r13, 384;
	setp.ge.s32 	%p7, %r16, %r1;
	@%p7 bra 	$L__BB4_12;
	mul.wide.s32 	%rd35, %r16, 4;
	add.s64 	%rd36, %rd4, %rd35;
	ld.global.u32 	%r38, [%rd36];
	mul.wide.s32 	%rd37, %r38, 48;
	add.s64 	%rd38, %rd2, %rd37;
	mul.wide.s32 	%rd39, %r16, 48;
	add.s64 	%rd40, %rd5, %rd39;
	ld.global.f32 	%f37, [%rd38];
	ld.global.f32 	%f38, [%rd38+4];
	ld.global.f32 	%f39, [%rd38+8];
	ld.global.f32 	%f40, [%rd38+12];
	ld.global.f32 	%f41, [%rd38+16];
	ld.global.f32 	%f42, [%rd38+20];
	ld.global.f32 	%f43, [%rd38+24];
	ld.global.f32 	%f44, [%rd38+28];
	ld.global.f32 	%f45, [%rd38+32];
	ld.global.f32 	%f46, [%rd38+36];
	ld.global.f32 	%f47, [%rd38+40];
	ld.global.f32 	%f48, [%rd38+44];
	st.global.f32 	[%rd40], %f37;
	st.global.f32 	[%rd40+4], %f38;
	st.global.f32 	[%rd40+8], %f39;
	st.global.f32 	[%rd40+12], %f40;
	st.global.f32 	[%rd40+16], %f41;
	st.global.f32 	[%rd40+20], %f42;
	st.global.f32 	[%rd40+24], %f43;
	st.global.f32 	[%rd40+28], %f44;
	st.global.f32 	[%rd40+32], %f45;
	st.global.f32 	[%rd40+36], %f46;
	st.global.f32 	[%rd40+40], %f47;
	st.global.f32 	[%rd40+44], %f48;
$L__BB4_12:
	add.s32 	%r63, %r63, 4;
	setp.eq.s32 	%p8, %r63, %r66;
	@%p8 bra 	$L__BB4_13;
	bra.uni 	$L__BB4_4;
$L__BB4_13:
	setp.eq.s32 	%p9, %r3, 0;
	@%p9 bra 	$L__BB4_32;
	setp.eq.s32 	%p10, %r3, 1;
	@%p10 bra 	$L__BB4_20;
	shl.b32 	%r39, %r66, 7;
	add.s32 	%r24, %r39, %r2;
	setp.ge.s32 	%p11, %r24, %r1;
	@%p11 bra 	$L__BB4_17;
	mul.wide.s32 	%rd41, %r24, 4;
	add.s64 	%rd42, %rd4, %rd41;
	ld.global.u32 	%r40, [%rd42];
	mul.wide.s32 	%rd43, %r40, 48;
	add.s64 	%rd44, %rd2, %rd43;
	mul.wide.s32 	%rd45, %r24, 48;
	add.s64 	%rd46, %rd5, %rd45;
	ld.global.f32 	%f49, [%rd44];
	ld.global.f32 	%f50, [%rd44+4];
	ld.global.f32 	%f51, [%rd44+8];
	ld.global.f32 	%f52, [%rd44+12];
	ld.global.f32 	%f53, [%rd44+16];
	ld.global.f32 	%f54, [%rd44+20];
	ld.global.f32 	%f55, [%rd44+24];
	ld.global.f32 	%f56, [%rd44+28];
	ld.global.f32 	%f57, [%rd44+32];
	ld.global.f32 	%f58, [%rd44+36];
	ld.global.f32 	%f59, [%rd44+40];
	ld.global.f32 	%f60, [%rd44+44];
	st.global.f32 	[%rd46], %f49;
	st.global.f32 	[%rd46+4], %f50;
	st.global.f32 	[%rd46+8], %f51;
	st.global.f32 	[%rd46+12], %f52;
	st.global.f32 	[%rd46+16], %f53;
	st.global.f32 	[%rd46+20], %f54;
	st.global.f32 	[%rd46+24], %f55;
	st.global.f32 	[%rd46+28], %f56;
	st.global.f32 	[%rd46+32], %f57;
	st.global.f32 	[%rd46+36], %f58;
	st.global.f32 	[%rd46+40], %f59;
	st.global.f32 	[%rd46+44], %f60;
$L__BB4_17:
	add.s32 	%r25, %r24, 128;
	setp.ge.s32 	%p12, %r25, %r1;
	@%p12 bra 	$L__BB4_19;
	mul.wide.s32 	%rd47, %r25, 4;
	add.s64 	%rd48, %rd4, %rd47;
	ld.global.u32 	%r41, [%rd48];
	mul.wide.s32 	%rd49, %r41, 48;
	add.s64 	%rd50, %rd2, %rd49;
	mul.wide.s32 	%rd51, %r25, 48;
	add.s64 	%rd52, %rd5, %rd51;
	ld.global.f32 	%f61, [%rd50];
	ld.global.f32 	%f62, [%rd50+4];
	ld.global.f32 	%f63, [%rd50+8];
	ld.global.f32 	%f64, [%rd50+12];
	ld.global.f32 	%f65, [%rd50+16];
	ld.global.f32 	%f66, [%rd50+20];
	ld.global.f32 	%f67, [%rd50+24];
	ld.global.f32 	%f68, [%rd50+28];
	ld.global.f32 	%f69, [%rd50+32];
	ld.global.f32 	%f70, [%rd50+36];
	ld.global.f32 	%f71, [%rd50+40];
	ld.global.f32 	%f72, [%rd50+44];
	st.global.f32 	[%rd52], %f61;
	st.global.f32 	[%rd52+4], %f62;
	st.global.f32 	[%rd52+8], %f63;
	st.global.f32 	[%rd52+12], %f64;
	st.global.f32 	[%rd52+16], %f65;
	st.global.f32 	[%rd52+20], %f66;
	st.global.f32 	[%rd52+24], %f67;
	st.global.f32 	[%rd52+28], %f68;
	st.global.f32 	[%rd52+32], %f69;
	st.global.f32 	[%rd52+36], %f70;
	st.global.f32 	[%rd52+40], %f71;
	st.global.f32 	[%rd52+44], %f72;
$L__BB4_19:
	add.s32 	%r66, %r66, 2;
$L__BB4_20:
	and.b32  	%r42, %r29, 1;
	setp.eq.b32 	%p13, %r42, 1;
	not.pred 	%p14, %p13;
	@%p14 bra 	$L__BB4_32;
	shl.b32 	%r43, %r66, 7;
	add.s32 	%r28, %r43, %r2;
	setp.ge.s32 	%p15, %r28, %r1;
	@%p15 bra 	$L__BB4_32;
	mul.wide.s32 	%rd53, %r28, 4;
	add.s64 	%rd54, %rd4, %rd53;
	ld.global.u32 	%r44, [%rd54];
	mul.wide.s32 	%rd55, %r44, 48;
	add.s64 	%rd56, %rd2, %rd55;
	mul.wide.s32 	%rd57, %r28, 48;
	add.s64 	%rd58, %rd5, %rd57;
	ld.global.f32 	%f73, [%rd56];
	ld.global.f32 	%f74, [%rd56+4];
	ld.global.f32 	%f75, [%rd56+8];
	ld.global.f32 	%f76, [%rd56+12];
	ld.global.f32 	%f77, [%rd56+16];
	ld.global.f32 	%f78, [%rd56+20];
	ld.global.f32 	%f79, [%rd56+24];
	ld.global.f32 	%f80, [%rd56+28];
	ld.global.f32 	%f81, [%rd56+32];
	ld.global.f32 	%f82, [%rd56+36];
	ld.global.f32 	%f83, [%rd56+40];
	ld.global.f32 	%f84, [%rd56+44];
	st.global.f32 	[%rd58], %f73;
	st.global.f32 	[%rd58+4], %f74;
	st.global.f32 	[%rd58+8], %f75;
	st.global.f32 	[%rd58+12], %f76;
	st.global.f32 	[%rd58+16], %f77;
	st.global.f32 	[%rd58+20], %f78;
	st.global.f32 	[%rd58+24], %f79;
	st.global.f32 	[%rd58+28], %f80;
	st.global.f32 	[%rd58+32], %f81;
	st.global.f32 	[%rd58+36], %f82;
	st.global.f32 	[%rd58+40], %f83;
	st.global.f32 	[%rd58+44], %f84;
	bra.uni 	$L__BB4_32;
$L__BB4_23:
	setp.lt.s32 	%p16, %r29, 1;
	@%p16 bra 	$L__BB4_32;
	mov.u32 	%r61, %tid.x;
	setp.lt.u32 	%p17, %r29, 4;
	mov.b32 	%r65, 0;
	@%p17 bra 	$L__BB4_27;
	and.b32  	%r65, %r29, 2147483644;
	neg.s32 	%r62, %r65;
	add.s64 	%rd6, %rd5, 12288;
$L__BB4_26:
	.pragma "nounroll";
	mul.wide.s32 	%rd60, %r61, 4;
	cvta.to.global.u64 	%rd61, %rd7;
	add.s64 	%rd66, %rd16, %rd61;
	add.s64 	%rd67, %rd66, %rd60;
	mul.wide.s32 	%rd68, %r61, 48;
	add.s64 	%rd69, %rd6, %rd68;
	ld.global.u32 	%r49, [%rd67];
	mul.wide.s32 	%rd70, %r49, 48;
	add.s64 	%rd71, %rd2, %rd70;
	ld.global.f32 	%f85, [%rd71];
	ld.global.f32 	%f86, [%rd71+4];
	ld.global.f32 	%f87, [%rd71+8];
	ld.global.f32 	%f88, [%rd71+12];
	ld.global.f32 	%f89, [%rd71+16];
	ld.global.f32 	%f90, [%rd71+20];
	ld.global.f32 	%f91, [%rd71+24];
	ld.global.f32 	%f92, [%rd71+28];
	ld.global.f32 	%f93, [%rd71+32];
	ld.global.f32 	%f94, [%rd71+36];
	ld.global.f32 	%f95, [%rd71+40];
	ld.global.f32 	%f96, [%rd71+44];
	st.global.f32 	[%rd69+-12288], %f85;
	st.global.f32 	[%rd69+-12284], %f86;
	st.global.f32 	[%rd69+-12280], %f87;
	st.global.f32 	[%rd69+-12276], %f88;
	st.global.f32 	[%rd69+-12272], %f89;
	st.global.f32 	[%rd69+-12268], %f90;
	st.global.f32 	[%rd69+-12264], %f91;
	st.global.f32 	[%rd69+-12260], %f92;
	st.global.f32 	[%rd69+-12256], %f93;
	st.global.f32 	[%rd69+-12252], %f94;
	st.global.f32 	[%rd69+-12248], %f95;
	st.global.f32 	[%rd69+-12244], %f96;
	ld.global.u32 	%r50, [%rd67+512];
	mul.wide.s32 	%rd72, %r50, 48;
	add.s64 	%rd73, %rd2, %rd72;
	ld.global.f32 	%f97, [%rd73];
	ld.global.f32 	%f98, [%rd73+4];
	ld.global.f32 	%f99, [%rd73+8];
	ld.global.f32 	%f100, [%rd73+12];
	ld.global.f32 	%f101, [%rd73+16];
	ld.global.f32 	%f102, [%rd73+20];
	ld.global.f32 	%f103, [%rd73+24];
	ld.global.f32 	%f104, [%rd73+28];
	ld.global.f32 	%f105, [%rd73+32];
	ld.global.f32 	%f106, [%rd73+36];
	ld.global.f32 	%f107, [%rd73+40];
	ld.global.f32 	%f108, [%rd73+44];
	st.global.f32 	[%rd69+-6144], %f97;
	st.global.f32 	[%rd69+-6140], %f98;
	st.global.f32 	[%rd69+-6136], %f99;
	st.global.f32 	[%rd69+-6132], %f100;
	st.global.f32 	[%rd69+-6128], %f101;
	st.global.f32 	[%rd69+-6124], %f102;
	st.global.f32 	[%rd69+-6120], %f103;
	st.global.f32 	[%rd69+-6116], %f104;
	st.global.f32 	[%rd69+-6112], %f105;
	st.global.f32 	[%rd69+-6108], %f106;
	st.global.f32 	[%rd69+-6104], %f107;
	st.global.f32 	[%rd69+-6100], %f108;
	ld.global.u32 	%r51, [%rd67+1024];
	mul.wide.s32 	%rd74, %r51, 48;
	add.s64 	%rd75, %rd2, %rd74;
	ld.global.f32 	%f109, [%rd75];
	ld.global.f32 	%f110, [%rd75+4];
	ld.global.f32 	%f111, [%rd75+8];
	ld.global.f32 	%f112, [%rd75+12];
	ld.global.f32 	%f113, [%rd75+16];
	ld.global.f32 	%f114, [%rd75+20];
	ld.global.f32 	%f115, [%rd75+24];
	ld.global.f32 	%f116, [%rd75+28];
	ld.global.f32 	%f117, [%rd75+32];
	ld.global.f32 	%f118, [%rd75+36];
	ld.global.f32 	%f119, [%rd75+40];
	ld.global.f32 	%f120, [%rd75+44];
	st.global.f32 	[%rd69], %f109;
	st.global.f32 	[%rd69+4], %f110;
	st.global.f32 	[%rd69+8], %f111;
	st.global.f32 	[%rd69+12], %f112;
	st.global.f32 	[%rd69+16], %f113;
	st.global.f32 	[%rd69+20], %f114;
	st.global.f32 	[%rd69+24], %f115;
	st.global.f32 	[%rd69+28], %f116;
	st.global.f32 	[%rd69+32], %f117;
	st.global.f32 	[%rd69+36], %f118;
	st.global.f32 	[%rd69+40], %f119;
	st.global.f32 	[%rd69+44], %f120;
	ld.global.u32 	%r52, [%rd67+1536];
	mul.wide.s32 	%rd76, %r52, 48;
	add.s64 	%rd77, %rd2, %rd76;
	ld.global.f32 	%f121, [%rd77];
	ld.global.f32 	%f122, [%rd77+4];
	ld.global.f32 	%f123, [%rd77+8];
	ld.global.f32 	%f124, [%rd77+12];
	ld.global.f32 	%f125, [%rd77+16];
	ld.global.f32 	%f126, [%rd77+20];
	ld.global.f32 	%f127, [%rd77+24];
	ld.global.f32 	%f128, [%rd77+28];
	ld.global.f32 	%f129, [%rd77+32];
	ld.global.f32 	%f130, [%rd77+36];
	ld.global.f32 	%f131, [%rd77+40];
	ld.global.f32 	%f132, [%rd77+44];
	st.global.f32 	[%rd69+6144], %f121;
	st.global.f32 	[%rd69+6148], %f122;
	st.global.f32 	[%rd69+6152], %f123;
	st.global.f32 	[%rd69+6156], %f124;
	st.global.f32 	[%rd69+6160], %f125;
	st.global.f32 	[%rd69+6164], %f126;
	st.global.f32 	[%rd69+6168], %f127;
	st.global.f32 	[%rd69+6172], %f128;
	st.global.f32 	[%rd69+6176], %f129;
	st.global.f32 	[%rd69+6180], %f130;
	st.global.f32 	[%rd69+6184], %f131;
	st.global.f32 	[%rd69+6188], %f132;
	add.s32 	%r62, %r62, 4;
	add.s32 	%r61, %r61, 512;
	setp.eq.s32 	%p18, %r62, 0;
	@%p18 bra 	$L__BB4_27;
	bra.uni 	$L__BB4_26;
$L__BB4_27:
	and.b32  	%r19, %r29, 3;
	setp.eq.s32 	%p19, %r19, 0;
	@%p19 bra 	$L__BB4_32;
	mov.u32 	%r20, %tid.x;
	setp.eq.s32 	%p20, %r19, 1;
	@%p20 bra 	$L__BB4_30;
	shl.b32 	%r53, %r65, 7;
	add.s32 	%r54, %r53, %r20;
	mul.wide.s32 	%rd78, %r54, 4;
	add.s64 	%rd79, %rd4, %rd78;
	ld.global.u32 	%r55, [%rd79];
	mul.wide.s32 	%rd80, %r55, 48;
	add.s64 	%rd81, %rd2, %rd80;
	mul.wide.s32 	%rd82, %r54, 48;
	add.s64 	%rd83, %rd5, %rd82;
	ld.global.f32 	%f133, [%rd81];
	ld.global.f32 	%f134, [%rd81+4];
	ld.global.f32 	%f135, [%rd81+8];
	ld.global.f32 	%f136, [%rd81+12];
	ld.global.f32 	%f137, [%rd81+16];
	ld.global.f32 	%f138, [%rd81+20];
	ld.global.f32 	%f139, [%rd81+24];
	ld.global.f32 	%f140, [%rd81+28];
	ld.global.f32 	%f141, [%rd81+32];
	ld.global.f32 	%f142, [%rd81+36];
	ld.global.f32 	%f143, [%rd81+40];
	ld.global.f32 	%f144, [%rd81+44];
	st.global.f32 	[%rd83], %f133;
	st.global.f32 	[%rd83+4], %f134;
	st.global.f32 	[%rd83+8], %f135;
	st.global.f32 	[%rd83+12], %f136;
	st.global.f32 	[%rd83+16], %f137;
	st.global.f32 	[%rd83+20], %f138;
	st.global.f32 	[%rd83+24], %f139;
	st.global.f32 	[%rd83+28], %f140;
	st.global.f32 	[%rd83+32], %f141;
	st.global.f32 	[%rd83+36], %f142;
	st.global.f32 	[%rd83+40], %f143;
	st.global.f32 	[%rd83+44], %f144;
	ld.global.u32 	%r56, [%rd79+512];
	mul.wide.s32 	%rd84, %r56, 48;
	add.s64 	%rd85, %rd2, %rd84;
	ld.global.f32 	%f145, [%rd85];
	ld.global.f32 	%f146, [%rd85+4];
	ld.global.f32 	%f147, [%rd85+8];
	ld.global.f32 	%f148, [%rd85+12];
	ld.global.f32 	%f149, [%rd85+16];
	ld.global.f32 	%f150, [%rd85+20];
	ld.global.f32 	%f151, [%rd85+24];
	ld.global.f32 	%f152, [%rd85+28];
	ld.global.f32 	%f153, [%rd85+32];
	ld.global.f32 	%f154, [%rd85+36];
	ld.global.f32 	%f155, [%rd85+40];
	ld.global.f32 	%f156, [%rd85+44];
	st.global.f32 	[%rd83+6144], %f145;
	st.global.f32 	[%rd83+6148], %f146;
	st.global.f32 	[%rd83+6152], %f147;
	st.global.f32 	[%rd83+6156], %f148;
	st.global.f32 	[%rd83+6160], %f149;
	st.global.f32 	[%rd83+6164], %f150;
	st.global.f32 	[%rd83+6168], %f151;
	st.global.f32 	[%rd83+6172], %f152;
	st.global.f32 	[%rd83+6176], %f153;
	st.global.f32 	[%rd83+6180], %f154;
	st.global.f32 	[%rd83+6184], %f155;
	st.global.f32 	[%rd83+6188], %f156;
	add.s32 	%r65, %r65, 2;
$L__BB4_30:
	and.b32  	%r57, %r29, 1;
	setp.eq.b32 	%p21, %r57, 1;
	not.pred 	%p22, %p21;
	@%p22 bra 	$L__BB4_32;
	shl.b32 	%r58, %r65, 7;
	add.s32 	%r59, %r58, %r20;
	mul.wide.s32 	%rd86, %r59, 4;
	add.s64 	%rd87, %rd4, %rd86;
	ld.global.u32 	%r60, [%rd87];
	mul.wide.s32 	%rd88, %r60, 48;
	add.s64 	%rd89, %rd2, %rd88;
	mul.wide.s32 	%rd90, %r59, 48;
	add.s64 	%rd91, %rd5, %rd90;
	ld.global.f32 	%f157, [%rd89];
	ld.global.f32 	%f158, [%rd89+4];
	ld.global.f32 	%f159, [%rd89+8];
	ld.global.f32 	%f160, [%rd89+12];
	ld.global.f32 	%f161, [%rd89+16];
	ld.global.f32 	%f162, [%rd89+20];
	ld.global.f32 	%f163, [%rd89+24];
	ld.global.f32 	%f164, [%rd89+28];
	ld.global.f32 	%f165, [%rd89+32];
	ld.global.f32 	%f166, [%rd89+36];
	ld.global.f32 	%f167, [%rd89+40];
	ld.global.f32 	%f168, [%rd89+44];
	st.global.f32 	[%rd91], %f157;
	st.global.f32 	[%rd91+4], %f158;
	st.global.f32 	[%rd91+8], %f159;
	st.global.f32 	[%rd91+12], %f160;
	st.global.f32 	[%rd91+16], %f161;
	st.global.f32 	[%rd91+20], %f162;
	st.global.f32 	[%rd91+24], %f163;
	st.global.f32 	[%rd91+28], %f164;
	st.global.f32 	[%rd91+32], %f165;
	st.global.f32 	[%rd91+36], %f166;
	st.global.f32 	[%rd91+40], %f167;
	st.global.f32 	[%rd91+44], %f168;
$L__BB4_32:
	ret;

}
	// .globl	_ZN3cub18CUB_300001_SM_10006detail10merge_sort30DeviceMergeSortBlockSortKernelINS2_10policy_hubIN6thrust24THRUST_300001_SM_1000_NS10device_ptrI13RadiosityDataEEE9Policy600ES9_PNS0_8NullTypeES9_SD_jN4cuda3std3__44lessIS8_EES8_SC_EEvbT0_T1_T2_T3_T4_PT6_PT7_T5_NS1_7vsmem_tE
.visible .entry _ZN3cub18CUB_300001_SM_10006detail10merge_sort30DeviceMergeSortBlockSortKernelINS2_10policy_hubIN6thrust24THRUST_300001_SM_1000_NS10device_ptrI13RadiosityDataEEE9Policy600ES9_PNS0_8NullTypeES9_SD_jN4cuda3std3__44lessIS8_EES8_SC_EEvbT0_T1_T2_T3_T4_PT6_PT7_T5_NS1_7vsmem_tE(
	.param .u8 _ZN3cub18CUB_300001_SM_10006detail10merge_sort30DeviceMergeSortBlockSortKernelINS2_10policy_hubIN6thrust24THRUST_300001_SM_1000_NS10device_ptrI13RadiosityDataEEE9Policy600ES9_PNS0_8NullTypeES9_SD_jN4cuda3std3__44lessIS8_EES8_SC_EEvbT0_T1_T2_T3_T4_PT6_PT7_T5_NS1_7vsmem_tE_param_0,
	.param .align 8 .b8 _ZN3cub18CUB_300001_SM_10006detail10merge_sort30DeviceMergeSortBlockSortKernelINS2_10policy_hubIN6thrust24THRUST_300001_SM_1000_NS10device_ptrI13RadiosityDataEEE9Policy600ES9_PNS0_8NullTypeES9_SD_jN4cuda3std3__44lessIS8_EES8_SC_EEvbT0_T1_T2_T3_T4_PT6_PT7_T5_NS1_7vsmem_tE_param_1[8],
	.param .u64 .ptr .align 1 _ZN3cub18CUB_300001_SM_10006detail10merge_sort30DeviceMergeSortBlockSortKernelINS2_10policy_hubIN6thrust24THRUST_300001_SM_1000_NS10device_ptrI13RadiosityDataEEE9Policy600ES9_PNS0_8NullTypeES9_SD_jN4cuda3std3__44lessIS8_EES8_SC_EEvbT0_T1_T2_T3_T4_PT6_PT7_T5_NS1_7vsmem_tE_param_2,
	.param .align 8 .b8 _ZN3cub18CUB_300001_SM_10006detail10merge_sort30DeviceMergeSortBlockSortKernelINS2_10policy_hubIN6thrust24THRUST_300001_SM_1000_NS10device_ptrI13RadiosityDataEEE9Policy600ES9_PNS0_8NullTypeES9_SD_jN4cuda3std3__44lessIS8_EES8_SC_EEvbT0_T1_T2_T3_T4_PT6_PT7_T5_NS1_7vsmem_tE_param_3[8],
	.param .u64 .ptr .align 1 _ZN3cub18CUB_300001_SM_10006detail10merge_sort30DeviceMergeSortBlockSortKernelINS2_10policy_hubIN6thrust24THRUST_300001_SM_1000_NS10device_ptrI13RadiosityDataEEE9Policy600ES9_PNS0_8NullTypeES9_SD_jN4cuda3std3__44lessIS8_EES8_SC_EEvbT0_T1_T2_T3_T4_PT6_PT7_T5_NS1_7vsmem_tE_param_4,
	.param .u32 _ZN3cub18CUB_300001_SM_10006detail10merge_sort30DeviceMergeSortBlockSortKernelINS2_10policy_hubIN6thrust24THRUST_300001_SM_1000_NS10device_ptrI13RadiosityDataEEE9Policy600ES9_PNS0_8NullTypeES9_SD_jN4cuda3std3__44lessIS8_EES8_SC_EEvbT0_T1_T2_T3_T4_PT6_PT7_T5_NS1_7vsmem_tE_param_5,
	.param .u64 .ptr .align 1 _ZN3cub18CUB_300001_SM_10006detail10merge_sort30DeviceMergeSortBlockSortKernelINS2_10policy_hubIN6thrust24THRUST_300001_SM_1000_NS10device_ptrI13RadiosityDataEEE9Policy600ES9_PNS0_8NullTypeES9_SD_jN4cuda3std3__44lessIS8_EES8_SC_EEvbT0_T1_T2_T3_T4_PT6_PT7_T5_NS1_7vsmem_tE_param_6,
	.param .u64 .ptr .align 1 _ZN3cub18CUB_300001_SM_10006detail10merge_sort30DeviceMergeSortBlockSortKernelINS2_10policy_hubIN6thrust24THRUST_300001_SM_1000_NS10device_ptrI13RadiosityDataEEE9Policy600ES9_PNS0_8NullTypeES9_SD_jN4cuda3std3__44lessIS8_EES8_SC_EEvbT0_T1_T2_T3_T4_PT6_PT7_T5_NS1_7vsmem_tE_param_7,
	.param .align 1 .b8 _ZN3cub18CUB_300001_SM_10006detail10merge_sort30DeviceMergeSortBlockSortKernelINS2_10policy_hubIN6thrust24THRUST_300001_SM_1000_NS10device_ptrI13RadiosityDataEEE9Policy600ES9_PNS0_8NullTypeES9_SD_jN4cuda3std3__44lessIS8_EES8_SC_EEvbT0_T1_T2_T3_T4_PT6_PT7_T5_NS1_7vsmem_tE_param_8[1],
	.param .align 8 .b8 _ZN3cub18CUB_300001_SM_10006detail10merge_sort30DeviceMergeSortBlockSortKernelINS2_10policy_hubIN6thrust24THRUST_300001_SM_1000_NS10device_ptrI13RadiosityDataEEE9Policy600ES9_PNS0_8NullTypeES9_SD_jN4cuda3std3__44lessIS8_EES8_SC_EEvbT0_T1_T2_T3_T4_PT6_PT7_T5_NS1_7vsmem_tE_param_9[8]
)
.maxntid 256
{
	.reg .pred 	%p<27>;
	.reg .b16 	%rs<4>;
	.reg .b32 	%r<139>;
	.reg .b32 	%f<289>;
	.reg .b64 	%rd<37>;
	// demoted variable
	.shared .align 16 .b8 _ZZN3cub18CUB_300001_SM_10006detail10merge_sort30DeviceMergeSortBlockSortKernelINS2_10policy_hubIN6thrust24THRUST_300001_SM_1000_NS10device_ptrI13RadiosityDataEEE9Policy600ES9_PNS0_8NullTypeES9_SD_jN4cuda3std3__44lessIS8_EES8_SC_EEvbT0_T1_T2_T3_T4_PT6_PT7_T5_NS1_7vsmem_tEE19static_temp_storage[12336];
	ld.param.u64 	%rd8, [_ZN3cub18CUB_300001_SM_10006detail10merge_sort30DeviceMergeSortBlockSortKernelINS2_10policy_hubIN6thrust24THRUST_300001_SM_1000_NS10device_ptrI13RadiosityDataEEE9Policy600ES9_PNS0_8NullTypeES9_SD_jN4cuda3std3__44lessIS8_EES8_SC_EEvbT0_T1_T2_T3_T4_PT6_PT7_T5_NS1_7vsmem_tE_param_3];
	ld.param.u64 	%rd9, [_ZN3cub18CUB_300001_SM_10006detail10merge_sort30DeviceMergeSortBlockSortKernelINS2_10policy_hubIN6thrust24THRUST_300001_SM_1000_NS10device_ptrI13RadiosityDataEEE9Policy600ES9_PNS0_8NullTypeES9_SD_jN4cuda3std3__44lessIS8_EES8_SC_EEvbT0_T1_T2_T3_T4_PT6_PT7_T5_NS1_7vsmem_tE_param_1];
	ld.param.u32 	%r41, [_ZN3cub18CUB_300001_SM_10006detail10merge_sort30DeviceMergeSortBlockSortKernelINS2_10policy_hubIN6thrust24THRUST_300001_SM_1000_NS10device_ptrI13RadiosityDataEEE9Policy600ES9_PNS0_8NullTypeES9_SD_jN4cuda3std3__44lessIS8_EES8_SC_EEvbT0_T1_T2_T3_T4_PT6_PT7_T5_NS1_7vsmem_tE_param_5];
	cvta.to.global.u64 	%rd1, %rd9;
	cvta.to.global.u64 	%rd2, %rd8;
	mov.u32 	%r42, %ctaid.x;
	mov.u32 	%r43, %nctaid.x;
	shl.b32 	%r1, %r42, 8;
	add.s32 	%r44, %r43, -1;
	setp.ge.u32 	%p1, %r42, %r44;
	@%p1 bra 	$L__BB5_12;
	// begin inline asm
	griddepcontrol.wait;
	// end inline asm
	cvt.u64.u32 	%rd20, %r1;
	mov.u32 	%r89, %tid.x;
	and.b32  	%r90, %r89, 992;
	cvt.u64.u32 	%rd21, %r89;
	add.s64 	%rd22, %rd21, %rd20;
	mad.lo.s64 	%rd23, %rd22, 48, %rd1;
	ld.global.f32 	%f187, [%rd23];
	ld.global.f32 	%f188, [%rd23+4];
	ld.global.f32 	%f189, [%rd23+8];
	ld.global.f32 	%f190, [%rd23+12];
	ld.global.f32 	%f191, [%rd23+16];
	ld.global.f32 	%f192, [%rd23+20];
	ld.global.f32 	%f193, [%rd23+24];
	ld.global.f32 	%f194, [%rd23+28];
	ld.global.f32 	%f195, [%rd23+32];
	ld.global.f32 	%f196, [%rd23+36];
	ld.global.f32 	%f197, [%rd23+40];
	ld.global.f32 	%f198, [%rd23+44];
	// begin inline asm
	mov.u32 %r87, %laneid;
	// end inline asm
	add.s32 	%r91, %r87, %r90;
	mov.u32 	%r92, _ZZN3cub18CUB_300001_SM_10006detail10merge_sort30DeviceMergeSortBlockSortKernelINS2_10policy_hubIN6thrust24THRUST_300001_SM_1000_NS10device_ptrI13RadiosityDataEEE9Policy600ES9_PNS0_8NullTypeES9_SD_jN4cuda3std3__44lessIS8_EES8_SC_EEvbT0_T1_T2_T3_T4_PT6_PT7_T5_NS1_7vsmem_tEE19static_temp_storage;
	mad.lo.s32 	%r2, %r91, 48, %r92;
	st.shared.v4.f32 	[%r2], {%f187, %f188, %f189, %f190};
	st.shared.v4.f32 	[%r2+16], {%f191, %f192, %f193, %f194};
	st.shared.v4.f32 	[%r2+32], {%f195, %f196, %f197, %f198};
	bar.warp.sync 	-1;
	ld.shared.v4.f32 	{%f241, %f242, %f243, %f244}, [%r2];
	ld.shared.v4.f32 	{%f245, %f246, %f247, %f248}, [%r2+16];
	ld.shared.v4.f32 	{%f249, %f250, %f251, %f252}, [%r2+32];
	bar.sync 	0;
	// begin inline asm
	griddepcontrol.launch_dependents;
	// end inline asm
	mov.b32 	%r131, 2;
$L__BB5_2:
	shr.u32 	%r93, %r131, 1;
	add.s32 	%r94, %r131, -1;
	bar.sync 	0;
	mov.u32 	%r96, _ZZN3cub18CUB_300001_SM_10006detail10merge_sort30DeviceMergeSortBlockSortKernelINS2_10policy_hubIN6thrust24THRUST_300001_SM_1000_NS10device_ptrI13RadiosityDataEEE9Policy600ES9_PNS0_8NullTypeES9_SD_jN4cuda3std3__44lessIS8_EES8_SC_EEvbT0_T1_T2_T3_T4_PT6_PT7_T5_NS1_7vsmem_tEE19static_temp_storage;
	mad.lo.s32 	%r97, %r89, 48, %r96;
	st.shared.v4.f32 	[%r97], {%f241, %f242, %f243, %f244};
	st.shared.v4.f32 	[%r97+16], {%f245, %f246, %f247, %f248};
	st.shared.v4.f32 	[%r97+32], {%f249, %f250, %f251, %f252};
	bar.sync 	0;
	neg.s32 	%r98, %r131;
	and.b32  	%r99, %r89, %r98;
	and.b32  	%r100, %r94, %r89;
	min.u32 	%r4, %r100, 256;
	min.u32 	%r5, %r99, 256;
	add.s32 	%r101, %r5, %r93;
	min.u32 	%r6, %r101, 256;
	add.s32 	%r102, %r6, %r93;
	min.u32 	%r7, %r102, 256;
	sub.s32 	%r103, %r6, %r5;
	sub.s32 	%r104, %r7, %r6;
	setp.lt.s32 	%p17, %r4, %r104;
	sub.s32 	%r105, %r4, %r104;
	selp.b32 	%r134, 0, %r105, %p17;
	min.s32 	%r132, %r103, %r4;
	setp.ge.s32 	%p18, %r134, %r132;
	@%p18 bra 	$L__BB5_5;
	add.s32 	%r10, %r6, %r4;
$L__BB5_4:
	sub.s32 	%r106, %r132, %r134;
	shr.u32 	%r107, %r106, 31;
	add.s32 	%r108, %r106, %r107;
	shr.s32 	%r109, %r108, 1;
	add.s32 	%r110, %r109, %r134;
	add.s32 	%r111, %r110, %r5;
	mad.lo.s32 	%r113, %r111, 48, %r96;
	ld.shared.f32 	%f199, [%r113+36];
	not.b32 	%r114, %r110;
	add.s32 	%r115, %r10, %r114;
	mad.lo.s32 	%r116, %r115, 48, %r96;
	ld.shared.f32 	%f200, [%r116+36];
	setp.leu.f32 	%p19, %f200, %f199;
	add.s32 	%r117, %r110, 1;
	selp.b32 	%r134, %r117, %r134, %p19;
	selp.b32 	%r132, %r132, %r110, %p19;
	setp.lt.s32 	%p20, %r134, %r132;
	@%p20 bra 	$L__BB5_4;
$L__BB5_5:
	add.s32 	%r16, %r134, %r5;
	add.s32 	%r118, %r6, %r4;
	sub.s32 	%r17, %r118, %r134;
	mad.lo.s32 	%r120, %r16, 48, %r96;
	ld.shared.v4.f32 	{%f25, %f26, %f27, %f28}, [%r120];
	ld.shared.v4.f32 	{%f29, %f30, %f31, %f32}, [%r120+16];
	ld.shared.v4.f32 	{%f33, %f34, %f35, %f36}, [%r120+32];
	setp.ge.s32 	%p21, %r17, %r7;
	@%p21 bra 	$L__BB5_7;
	mov.u32 	%r121, _ZZN3cub18CUB_300001_SM_10006detail10merge_sort30DeviceMergeSortBlockSortKernelINS2_10policy_hubIN6thrust24THRUST_300001_SM_1000_NS10device_ptrI13RadiosityDataEEE9Policy600ES9_PNS0_8NullTypeES9_SD_jN4cuda3std3__44lessIS8_EES8_SC_EEvbT0_T1_T2_T3_T4_PT6_PT7_T5_NS1_7vsmem_tEE19static_temp_storage;
	mad.lo.s32 	%r122, %r17, 48, %r121;
	ld.shared.v4.f32 	{%f249, %f250, %f251, %f252}, [%r122+32];
	ld.shared.v4.f32 	{%f245, %f246, %f247, %f248}, [%r122+16];
	ld.shared.v4.f32 	{%f241, %f242, %f243, %f244}, [%r122];
	setp.ge.s32 	%p22, %r16, %r6;
	setp.gt.f32 	%p23, %f250, %f34;
	or.pred  	%p24, %p22, %p23;
	@%p24 bra 	$L__BB5_8;
$L__BB5_7:
	mov.f32 	%f241, %f25;
	mov.f32 	%f242, %f26;
	mov.f32 	%f243, %f27;
	mov.f32 	%f244, %f28;
	mov.f32 	%f245, %f29;
	mov.f32 	%f246, %f30;
	mov.f32 	%f247, %f31;
	mov.f32 	%f248, %f32;
	mov.f32 	%f249, %f33;
	mov.f32 	%f250, %f34;
	mov.f32 	%f251, %f35;
	mov.f32 	%f252, %f36;
$L__BB5_8:
	shl.b32 	%r18, %r131, 1;
	setp.lt.u32 	%p25, %r131, 129;
	mov.u32 	%r131, %r18;
	@%p25 bra 	$L__BB5_2;
	ld.param.s8 	%rs3, [_ZN3cub18CUB_300001_SM_10006detail10merge_sort30DeviceMergeSortBlockSortKernelINS2_10policy_hubIN6thrust24THRUST_300001_SM_1000_NS10device_ptrI13RadiosityDataEEE9Policy600ES9_PNS0_8NullTypeES9_SD_jN4cuda3std3__44lessIS8_EES8_SC_EEvbT0_T1_T2_T3_T4_PT6_PT7_T5_NS1_7vsmem_tE_param_0];
	bar.sync 	0;
	setp.eq.s16 	%p26, %rs3, 0;
	@%p26 bra 	$L__BB5_11;
	st.shared.v4.f32 	[%r2], {%f241, %f242, %f243, %f244};
	st.shared.v4.f32 	[%r2+16], {%f245, %f246, %f247, %f248};
	st.shared.v4.f32 	[%r2+32], {%f249, %f250, %f251, %f252};
	bar.warp.sync 	-1;
	ld.shared.v4.f32 	{%f205, %f206, %f207, %f208}, [%r2];
	ld.shared.v4.f32 	{%f209, %f210, %f211, %f212}, [%r2+16];
	ld.shared.v4.f32 	{%f213, %f214, %f215, %f216}, [%r2+32];
	and.b32  	%r124, %r89, 992;
	cvt.u64.u32 	%rd24, %r124;
	mov.u32 	%r125, %ctaid.x;
	shl.b32 	%r126, %r125, 8;
	cvt.u64.u32 	%rd25, %r126;
	add.s64 	%rd26, %rd25, %rd24;
	and.b32  	%r127, %r89, 31;
	cvt.u64.u32 	%rd27, %r127;
	or.b64  	%rd28, %rd26, %rd27;
	mad.lo.s64 	%rd29, %rd28, 48, %rd2;
	st.global.f32 	[%rd29], %f205;
	st.global.f32 	[%rd29+4], %f206;
	st.global.f32 	[%rd29+8], %f207;
	st.global.f32 	[%rd29+12], %f208;
	st.global.f32 	[%rd29+16], %f209;
	st.global.f32 	[%rd29+20], %f210;
	st.global.f32 	[%rd29+24], %f211;
	st.global.f32 	[%rd29+28], %f212;
	st.global.f32 	[%rd29+32], %f213;
	st.global.f32 	[%rd29+36], %f214;
	st.global.f32 	[%rd29+40], %f215;
	st.global.f32 	[%rd29+44], %f216;
	bra.uni 	$L__BB5_31;
$L__BB5_11:
	ld.param.u64 	%rd36, [_ZN3cub18CUB_300001_SM_10006detail10merge_sort30DeviceMergeSortBlockSortKernelINS2_10policy_hubIN6thrust24THRUST_300001_SM_1000_NS10device_ptrI13RadiosityDataEEE9Policy600ES9_PNS0_8NullTypeES9_SD_jN4cuda3std3__44lessIS8_EES8_SC_EEvbT0_T1_T2_T3_T4_PT6_PT7_T5_NS1_7vsmem_tE_param_6];
	st.shared.v4.f32 	[%r2], {%f241, %f242, %f243, %f244};
	st.shared.v4.f32 	[%r2+16], {%f245, %f246, %f247, %f248};
	st.shared.v4.f32 	[%r2+32], {%f249, %f250, %f251, %f252};
	bar.warp.sync 	-1;
	ld.shared.v4.f32 	{%f217, %f218, %f219, %f220}, [%r2];
	ld.shared.v4.f32 	{%f221, %f222, %f223, %f224}, [%r2+16];
	ld.shared.v4.f32 	{%f225, %f226, %f227, %f228}, [%r2+32];
	cvta.to.global.u64 	%rd30, %rd36;
	cvt.u64.u32 	%rd31, %r89;
	mov.u32 	%r129, %ctaid.x;
	shl.b32 	%r130, %r129, 8;
	cvt.u64.u32 	%rd32, %r130;
	add.s64 	%rd33, %rd31, %rd32;
	mad.lo.s64 	%rd34, %rd33, 48, %rd30;
	st.global.f32 	[%rd34], %f217;
	st.global.f32 	[%rd34+4], %f218;
	st.global.f32 	[%rd34+8], %f219;
	st.global.f32 	[%rd34+12], %f220;
	st.global.f32 	[%rd34+16], %f221;
	st.global.f32 	[%rd34+20], %f222;
	st.global.f32 	[%rd34+24], %f223;
	st.global.f32 	[%rd34+28], %f224;
	st.global.f32 	[%rd34+32], %f225;
	st.global.f32 	[%rd34+36], %f226;
	st.global.f32 	[%rd34+40], %f227;
	st.global.f32 	[%rd34+44], %f228;
	bra.uni 	$L__BB5_31;
$L__BB5_12:
	sub.s32 	%r45, %r41, %r1;
	min.s32 	%r19, %r45, 256;
	// begin inline asm
	griddepcontrol.wait;
	// end inline asm
	mul.wide.u32 	%rd10, %r1, 48;
	add.s64 	%rd3, %rd1, %rd10;
	ld.global.f32 	%f264, [%rd3];
	ld.global.f32 	%f263, [%rd3+4];
	ld.global.f32 	%f262, [%rd3+8];
	ld.global.f32 	%f261, [%rd3+12];
	ld.global.f32 	%f260, [%rd3+16];
	ld.global.f32 	%f259, [%rd3+20];
	ld.global.f32 	%f258, [%rd3+24];
	ld.global.f32 	%f257, [%rd3+28];
	ld.global.f32 	%f256, [%rd3+32];
	ld.global.f32 	%f255, [%rd3+36];
	ld.global.f32 	%f254, [%rd3+40];
	ld.global.f32 	%f253, [%rd3+44];
	mov.u32 	%r20, %tid.x;
	and.b32  	%r21, %r20, 992;
	setp.ge.s32 	%p2, %r20, %r19;
	@%p2 bra 	$L__BB5_14;
	mul.lo.s32 	%r46, %r20, 48;
	cvt.u64.u32 	%rd11, %r46;
	add.s64 	%rd12, %rd3, %rd11;
	ld.global.f32 	%f264, [%rd12];
	ld.global.f32 	%f263, [%rd12+4];
	ld.global.f32 	%f262, [%rd12+8];
	ld.global.f32 	%f261, [%rd12+12];
	ld.global.f32 	%f260, [%rd12+16];
	ld.global.f32 	%f259, [%rd12+20];
	ld.global.f32 	%f258, [%rd12+24];
	ld.global.f32 	%f257, [%rd12+28];
	ld.global.f32 	%f256, [%rd12+32];
	ld.global.f32 	%f255, [%rd12+36];
	ld.global.f32 	%f254, [%rd12+40];
	ld.global.f32 	%f253, [%rd12+44];
$L__BB5_14:
	// begin inline asm
	mov.u32 %r47, %laneid;
	// end inline asm
	add.s32 	%r49, %r47, %r21;
	mov.u32 	%r50, _ZZN3cub18CUB_300001_SM_10006detail10merge_sort30DeviceMergeSortBlockSortKernelINS2_10policy_hubIN6thrust24THRUST_300001_SM_1000_NS10device_ptrI13RadiosityDataEEE9Policy600ES9_PNS0_8NullTypeES9_SD_jN4cuda3std3__44lessIS8_EES8_SC_EEvbT0_T1_T2_T3_T4_PT6_PT7_T5_NS1_7vsmem_tEE19static_temp_storage;
	mad.lo.s32 	%r23, %r49, 48, %r50;
	st.shared.v4.f32 	[%r23], {%f264, %f263, %f262, %f261};
	st.shared.v4.f32 	[%r23+16], {%f260, %f259, %f258, %f257};
	st.shared.v4.f32 	[%r23+32], {%f256, %f255, %f254, %f253};
	bar.warp.sync 	-1;
	ld.shared.v4.f32 	{%f277, %f278, %f279, %f280}, [%r23];
	ld.shared.v4.f32 	{%f281, %f282, %f283, %f284}, [%r23+16];
	ld.shared.v4.f32 	{%f285, %f286, %f287, %f288}, [%r23+32];
	bar.sync 	0;
	// begin inline asm
	griddepcontrol.launch_dependents;
	// end inline asm
	mov.b32 	%r135, 2;
	mad.lo.s32 	%r54, %r20, 48, %r50;
$L__BB5_15:
	shr.u32 	%r51, %r135, 1;
	add.s32 	%r52, %r135, -1;
	bar.sync 	0;
	st.shared.v4.f32 	[%r54], {%f277, %f278, %f279, %f280};
	st.shared.v4.f32 	[%r54+16], {%f281, %f282, %f283, %f284};
	st.shared.v4.f32 	[%r54+32], {%f285, %f286, %f287, %f288};
	bar.sync 	0;
	neg.s32 	%r55, %r135;
	and.b32  	%r56, %r20, %r55;
	and.b32  	%r57, %r52, %r20;
	min.s32 	%r25, %r57, %r19;
	min.s32 	%r26, %r56, %r19;
	add.s32 	%r58, %r26, %r51;
	min.s32 	%r27, %r58, %r19;
	add.s32 	%r59, %r27, %r51;
	min.s32 	%r28, %r59, %r19;
	sub.s32 	%r60, %r27, %r26;
	sub.s32 	%r61, %r28, %r27;
	setp.lt.s32 	%p3, %r25, %r61;
	sub.s32 	%r62, %r25, %r61;
	selp.b32 	%r138, 0, %r62, %p3;
	min.s32 	%r136, %r60, %r25;
	setp.ge.s32 	%p4, %r138, %r136;
	@%p4 bra 	$L__BB5_18;
	add.s32 	%r31, %r27, %r25;
$L__BB5_17:
	sub.s32 	%r63, %r136, %r138;
	shr.u32 	%r64, %r63, 31;
	add.s32 	%r65, %r63, %r64;
	shr.s32 	%r66, %r65, 1;
	add.s32 	%r67, %r66, %r138;
	add.s32 	%r68, %r67, %r26;
	mov.u32 	%r69, _ZZN3cub18CUB_300001_SM_10006detail10merge_sort30DeviceMergeSortBlockSortKernelINS2_10policy_hubIN6thrust24THRUST_300001_SM_1000_NS10device_ptrI13RadiosityDataEEE9Policy600ES9_PNS0_8NullTypeES9_SD_jN4cuda3std3__44lessIS8_EES8_SC_EEvbT0_T1_T2_T3_T4_PT6_PT7_T5_NS1_7vsmem_tEE19static_temp_storage;
	mad.lo.s32 	%r70, %r68, 48, %r69;
	ld.shared.f32 	%f181, [%r70+36];
	not.b32 	%r71, %r67;
	add.s32 	%r72, %r31, %r71;
	mad.lo.s32 	%r73, %r72, 48, %r69;
	ld.shared.f32 	%f182, [%r73+36];
	setp.leu.f32 	%p5, %f182, %f181;
	add.s32 	%r74, %r67, 1;
	selp.b32 	%r138, %r74, %r138, %p5;
	selp.b32 	%r136, %r136, %r67, %p5;
	setp.lt.s32 	%p6, %r138, %r136;
	@%p6 bra 	$L__BB5_17;
$L__BB5_18:
	add.s32 	%r37, %r138, %r26;
	add.s32 	%r75, %r27, %r25;
	sub.s32 	%r38, %r75, %r138;
	mov.u32 	%r76, _ZZN3cub18CUB_300001_SM_10006detail10merge_sort30DeviceMergeSortBlockSortKernelINS2_10policy_hubIN6thrust24THRUST_300001_SM_1000_NS10device_ptrI13RadiosityDataEEE9Policy600ES9_PNS0_8NullTypeES9_SD_jN4cuda3std3__44lessIS8_EES8_SC_EEvbT0_T1_T2_T3_T4_PT6_PT7_T5_NS1_7vsmem_tEE19static_temp_storage;
	mad.lo.s32 	%r77, %r37, 48, %r76;
	ld.shared.v4.f32 	{%f121, %f122, %f123, %f124}, [%r77];
	ld.shared.v4.f32 	{%f125, %f126, %f127, %f128}, [%r77+16];
	ld.shared.v4.f32 	{%f129, %f130, %f131, %f132}, [%r77+32];
	setp.ge.s32 	%p7, %r38, %r28;
	@%p7 bra 	$L__BB5_20;
	mov.u32 	%r78, _ZZN3cub18CUB_300001_SM_10006detail10merge_sort30DeviceMergeSortBlockSortKernelINS2_10policy_hubIN6thrust24THRUST_300001_SM_1000_NS10device_ptrI13RadiosityDataEEE9Policy600ES9_PNS0_8NullTypeES9_SD_jN4cuda3std3__44lessIS8_EES8_SC_EEvbT0_T1_T2_T3_T4_PT6_PT7_T5_NS1_7vsmem_tEE19static_temp_storage;
	mad.lo.s32 	%r79, %r38, 48, %r78;
	ld.shared.v4.f32 	{%f285, %f286, %f287, %f288}, [%r79+32];
	ld.shared.v4.f32 	{%f281, %f282, %f283, %f284}, [%r79+16];
	ld.shared.v4.f32 	{%f277, %f278, %f279, %f280}, [%r79];
	setp.ge.s32 	%p8, %r37, %r27;
	setp.gt.f32 	%p9, %f286, %f130;
	or.pred  	%p10, %p8, %p9;
	@%p10 bra 	$L__BB5_21;
$L__BB5_20:
	mov.f32 	%f277, %f121;
	mov.f32 	%f278, %f122;
	mov.f32 	%f279, %f123;
	mov.f32 	%f280, %f124;
	mov.f32 	%f281, %f125;
	mov.f32 	%f282, %f126;
	mov.f32 	%f283, %f127;
	mov.f32 	%f284, %f128;
	mov.f32 	%f285, %f129;
	mov.f32 	%f286, %f130;
	mov.f32 	%f287, %f131;
	mov.f32 	%f288, %f132;
$L__BB5_21:
	shl.b32 	%r39, %r135, 1;
	setp.lt.u32 	%p11, %r135, 129;
	mov.u32 	%r135, %r39;
	@%p11 bra 	$L__BB5_15;
	ld.param.s8 	%rs2, [_ZN3cub18CUB_300001_SM_10006detail10merge_sort30DeviceMergeSortBlockSortKernelINS2_10policy_hubIN6thrust24THRUST_300001_SM_1000_NS10device_ptrI13RadiosityDataEEE9Policy600ES9_PNS0_8NullTypeES9_SD_jN4cuda3std3__44lessIS8_EES8_SC_EEvbT0_T1_T2_T3_T4_PT6_PT7_T5_NS1_7vsmem_tE_param_0];
	mov.u32 	%r80, %ctaid.x;
	shl.b32 	%r81, %r80, 8;
	cvt.u64.u32 	%rd4, %r81;
	bar.sync 	0;
	setp.eq.s16 	%p12, %rs2, 0;
	@%p12 bra 	$L__BB5_27;
	st.shared.v4.f32 	[%r23], {%f277, %f278, %f279, %f280};
	st.shared.v4.f32 	[%r23+16], {%f281, %f282, %f283, %f284};
	st.shared.v4.f32 	[%r23+32], {%f285, %f286, %f287, %f288};
	bar.warp.sync 	-1;
	ld.shared.v4.f32 	{%f160, %f159, %f158, %f157}, [%r23];
	ld.shared.v4.f32 	{%f164, %f163, %f162, %f161}, [%r23+16];
	ld.shared.v4.f32 	{%f168, %f167, %f166, %f165}, [%r23+32];
	setp.ne.s32 	%p13, %r20, 0;
	@%p13 bra 	$L__BB5_25;
	st.volatile.shared.u32 	[_ZZN3cub18CUB_300001_SM_10006detail10merge_sort30DeviceMergeSortBlockSortKernelINS2_10policy_hubIN6thrust24THRUST_300001_SM_1000_NS10device_ptrI13RadiosityDataEEE9Policy600ES9_PNS0_8NullTypeES9_SD_jN4cuda3std3__44lessIS8_EES8_SC_EEvbT0_T1_T2_T3_T4_PT6_PT7_T5_NS1_7vsmem_tEE19static_temp_storage+12288], %r19;
$L__BB5_25:
	bar.sync 	0;
	ld.volatile.shared.u32 	%r82, [_ZZN3cub18CUB_300001_SM_10006detail10merge_sort30DeviceMergeSortBlockSortKernelINS2_10policy_hubIN6thrust24THRUST_300001_SM_1000_NS10device_ptrI13RadiosityDataEEE9Policy600ES9_PNS0_8NullTypeES9_SD_jN4cuda3std3__44lessIS8_EES8_SC_EEvbT0_T1_T2_T3_T4_PT6_PT7_T5_NS1_7vsmem_tEE19static_temp_storage+12288];
	mov.u32 	%r83, %tid.x;
	and.b32  	%r84, %r83, 992;
	cvt.u64.u32 	%rd13, %r84;
	add.s64 	%rd14, %rd4, %rd13;
	and.b32  	%r85, %r83, 31;
	cvt.u64.u32 	%rd15, %r85;
	add.s64 	%rd16, %rd14, %rd15;
	mad.lo.s64 	%rd5, %rd16, 48, %rd2;
	setp.ge.s32 	%p14, %r20, %r82;
	@%p14 bra 	$L__BB5_31;
	st.global.f32 	[%rd5], %f160;
	st.global.f32 	[%rd5+4], %f159;
	st.global.f32 	[%rd5+8], %f158;
	st.global.f32 	[%rd5+12], %f157;
	st.global.f32 	[%rd5+16], %f164;
	st.global.f32 	[%rd5+20], %f163;
	st.global.f32 	[%rd5+24], %f162;
	st.global.f32 	[%rd5+28], %f161;
	st.global.f32 	[%rd5+32], %f168;
	st.global.f32 	[%rd5+36], %f167;
	st.global.f32 	[%rd5+40], %f166;
	st.global.f32 	[%rd5+44], %f165;
	bra.uni 	$L__BB5_31;
$L__BB5_27:
	st.shared.v4.f32 	[%r23], {%f277, %f278, %f279, %f280};
	st.shared.v4.f32 	[%r23+16], {%f281, %f282, %f283, %f284};
	st.shared.v4.f32 	[%r23+32], {%f285, %f286, %f287, %f288};
	bar.warp.sync 	-1;
	ld.shared.v4.f32 	{%f172, %f171, %f170, %f169}, [%r23];
	ld.shared.v4.f32 	{%f176, %f175, %f174, %f173}, [%r23+16];
	ld.shared.v4.f32 	{%f180, %f179, %f178, %f177}, [%r23+32];
	setp.ne.s32 	%p15, %r20, 0;
	@%p15 bra 	$L__BB5_29;
	st.volatile.shared.u32 	[_ZZN3cub18CUB_300001_SM_10006detail10merge_sort30DeviceMergeSortBlockSortKernelINS2_10policy_hubIN6thrust24THRUST_300001_SM_1000_NS10device_ptrI13RadiosityDataEEE9Policy600ES9_PNS0_8NullTypeES9_SD_jN4cuda3std3__44lessIS8_EES8_SC_EEvbT0_T1_T2_T3_T4_PT6_PT7_T5_NS1_7vsmem_tEE19static_temp_storage+12288], %r19;
$L__BB5_29:
	ld.param.u64 	%rd35, [_ZN3cub18CUB_300001_SM_10006detail10merge_sort30DeviceMergeSortBlockSortKernelINS2_10policy_hubIN6thrust24THRUST_300001_SM_1000_NS10device_ptrI13RadiosityDataEEE9Policy600ES9_PNS0_8NullTypeES9_SD_jN4cuda3std3__44lessIS8_EES8_SC_EEvbT0_T1_T2_T3_T4_PT6_PT7_T5_NS1_7vsmem_tE_param_6];
	bar.sync 	0;
	ld.volatile.shared.u32 	%r86, [_ZZN3cub18CUB_300001_SM_10006detail10merge_sort30DeviceMergeSortBlockSortKernelINS2_10policy_hubIN6thrust24THRUST_300001_SM_1000_NS10device_ptrI13RadiosityDataEEE9Policy600ES9_PNS0_8NullTypeES9_SD_jN4cuda3std3__44lessIS8_EES8_SC_EEvbT0_T1_T2_T3_T4_PT6_PT7_T5_NS1_7vsmem_tEE19static_temp_storage+12288];
	cvt.u64.u32 	%rd17, %r20;
	add.s64 	%rd18, %rd17, %rd4;
	cvta.to.global.u64 	%rd19, %rd35;
	mad.lo.s64 	%rd6, %rd18, 48, %rd19;
	setp.ge.s32 	%p16, %r20, %r86;
	@%p16 bra 	$L__BB5_31;
	st.global.f32 	[%rd6], %f172;
	st.global.f32 	[%rd6+4], %f171;
	st.global.f32 	[%rd6+8], %f170;
	st.global.f32 	[%rd6+12], %f169;
	st.global.f32 	[%rd6+16], %f176;
	st.global.f32 	[%rd6+20], %f175;
	st.global.f32 	[%rd6+24], %f174;
	st.global.f32 	[%rd6+28], %f173;
	st.global.f32 	[%rd6+32], %f180;
	st.global.f32 	[%rd6+36], %f179;
	st.global.f32 	[%rd6+40], %f178;
	st.global.f32 	[%rd6+44], %f177;
$L__BB5_31:
	ret;

}
	// .globl	_ZN3cub18CUB_300001_SM_10006detail10merge_sort30DeviceMergeSortPartitionKernelIN6thrust24THRUST_300001_SM_1000_NS10device_ptrI13RadiosityDataEEjN4cuda3std3__44lessIS7_EES7_EEvbT_PT2_T0_SH_PSH_T1_SH_i
.visible .entry _ZN3cub18CUB_300001_SM_10006detail10merge_sort30DeviceMergeSortPartitionKernelIN6thrust24THRUST_300001_SM_1000_NS10device_ptrI13RadiosityDataEEjN4cuda3std3__44lessIS7_EES7_EEvbT_PT2_T0_SH_PSH_T1_SH_i(
	.param .u8 _ZN3cub18CUB_300001_SM_10006detail10merge_sort30DeviceMergeSortPartitionKernelIN6thrust24THRUST_300001_SM_1000_NS10device_ptrI13RadiosityDataEEjN4cuda3std3__44lessIS7_EES7_EEvbT_PT2_T0_SH_PSH_T1_SH_i_param_0,
	.param .align 8 .b8 _ZN3cub18CUB_300001_SM_10006detail10merge_sort30DeviceMergeSortPartitionKernelIN6thrust24THRUST_300001_SM_1000_NS10device_ptrI13RadiosityDataEEjN4cuda3std3__44lessIS7_EES7_EEvbT_PT2_T0_SH_PSH_T1_SH_i_param_1[8],
	.param .u64 .ptr .align 1 _ZN3cub18CUB_300001_SM_10006detail10merge_sort30DeviceMergeSortPartitionKernelIN6thrust24THRUST_300001_SM_1000_NS10device_ptrI13RadiosityDataEEjN4cuda3std3__44lessIS7_EES7_EEvbT_PT2_T0_SH_PSH_T1_SH_i_param_2,
	.param .u32 _ZN3cub18CUB_300001_SM_10006detail10merge_sort30DeviceMergeSortPartitionKernelIN6thrust24THRUST_300001_SM_1000_NS10device_ptrI13RadiosityDataEEjN4cuda3std3__44lessIS7_EES7_EEvbT_PT2_T0_SH_PSH_T1_SH_i_param_3,
	.param .u32 _ZN3cub18CUB_300001_SM_10006detail10merge_sort30DeviceMergeSortPartitionKernelIN6thrust24THRUST_300001_SM_1000_NS10device_ptrI13RadiosityDataEEjN4cuda3std3__44lessIS7_EES7_EEvbT_PT2_T0_SH_PSH_T1_SH_i_param_4,
	.param .u64 .ptr .align 1 _ZN3cub18CUB_300001_SM_10006detail10merge_sort30DeviceMergeSortPartitionKernelIN6thrust24THRUST_300001_SM_1000_NS10device_ptrI13RadiosityDataEEjN4cuda3std3__44lessIS7_EES7_EEvbT_PT2_T0_SH_PSH_T1_SH_i_param_5,
	.param .align 1 .b8 _ZN3cub18CUB_300001_SM_10006detail10merge_sort30DeviceMergeSortPartitionKernelIN6thrust24THRUST_300001_SM_1000_NS10device_ptrI13RadiosityDataEEjN4cuda3std3__44lessIS7_EES7_EEvbT_PT2_T0_SH_PSH_T1_SH_i_param_6[1],
	.param .u32 _ZN3cub18CUB_300001_SM_10006detail10merge_sort30DeviceMergeSortPartitionKernelIN6thrust24THRUST_300001_SM_1000_NS10device_ptrI13RadiosityDataEEjN4cuda3std3__44lessIS7_EES7_EEvbT_PT2_T0_SH_PSH_T1_SH_i_param_7,
	.param .u32 _ZN3cub18CUB_300001_SM_10006detail10merge_sort30DeviceMergeSortPartitionKernelIN6thrust24THRUST_300001_SM_1000_NS10device_ptrI13RadiosityDataEEjN4cuda3std3__44lessIS7_EES7_EEvbT_PT2_T0_SH_PSH_T1_SH_i_param_8
)
{
	.reg .pred 	%p<10>;
	.reg .b16 	%rs<2>;
	.reg .b32 	%r<66>;
	.reg .b32 	%f<5>;
	.reg .b64 	%rd<28>;

	ld.param.u64 	%rd9, [_ZN3cub18CUB_300001_SM_10006detail10merge_sort30DeviceMergeSortPartitionKernelIN6thrust24THRUST_300001_SM_1000_NS10device_ptrI13RadiosityDataEEjN4cuda3std3__44lessIS7_EES7_EEvbT_PT2_T0_SH_PSH_T1_SH_i_param_1];
	ld.param.s8 	%rs1, [_ZN3cub18CUB_300001_SM_10006detail10merge_sort30DeviceMergeSortPartitionKernelIN6thrust24THRUST_300001_SM_1000_NS10device_ptrI13RadiosityDataEEjN4cuda3std3__44lessIS7_EES7_EEvbT_PT2_T0_SH_PSH_T1_SH_i_param_0];
	ld.param.u64 	%rd10, [_ZN3cub18CUB_300001_SM_10006detail10merge_sort30DeviceMergeSortPartitionKernelIN6thrust24THRUST_300001_SM_1000_NS10device_ptrI13RadiosityDataEEjN4cuda3std3__44lessIS7_EES7_EEvbT_PT2_T0_SH_PSH_T1_SH_i_param_2];
	ld.param.u32 	%r20, [_ZN3cub18CUB_300001_SM_10006detail10merge_sort30DeviceMergeSortPartitionKernelIN6thrust24THRUST_300001_SM_1000_NS10device_ptrI13RadiosityDataEEjN4cuda3std3__44lessIS7_EES7_EEvbT_PT2_T0_SH_PSH_T1_SH_i_param_3];
	ld.param.u32 	%r21, [_ZN3cub18CUB_300001_SM_10006detail10merge_sort30DeviceMergeSortPartitionKernelIN6thrust24THRUST_300001_SM_1000_NS10device_ptrI13RadiosityDataEEjN4cuda3std3__44lessIS7_EES7_EEvbT_PT2_T0_SH_PSH_T1_SH_i_param_4];
	ld.param.u64 	%rd11, [_ZN3cub18CUB_300001_SM_10006detail10merge_sort30DeviceMergeSortPartitionKernelIN6thrust24THRUST_300001_SM_1000_NS10device_ptrI13RadiosityDataEEjN4cuda3std3__44lessIS7_EES7_EEvbT_PT2_T0_SH_PSH_T1_SH_i_param_5];
	ld.param.u32 	%r22, [_ZN3cub18CUB_300001_SM_10006detail10merge_sort30DeviceMergeSortPartitionKernelIN6thrust24THRUST_300001_SM_1000_NS10device_ptrI13RadiosityDataEEjN4cuda3std3__44lessIS7_EES7_EEvbT_PT2_T0_SH_PSH_T1_SH_i_param_7];
	ld.param.u32 	%r23, [_ZN3cub18CUB_300001_SM_10006detail10merge_sort30DeviceMergeSortPartitionKernelIN6thrust24THRUST_300001_SM_1000_NS10device_ptrI13RadiosityDataEEjN4cuda3std3__44lessIS7_EES7_EEvbT_PT2_T0_SH_PSH_T1_SH_i_param_8];
	cvta.to.global.u64 	%rd1, %rd11;
	mov.u32 	%r24, %ntid.x;
	mov.u32 	%r25, %ctaid.x;
	mov.u32 	%r26, %tid.x;
	mad.lo.s32 	%r1, %r24, %r25, %r26;
	setp.ge.u32 	%p1, %r1, %r21;
	@%p1 bra 	$L__BB6_11;
	shr.u32 	%r27, %r22, 1;
	add.s32 	%r2, %r22, -1;
	neg.s32 	%r28, %r22;
	and.b32  	%r29, %r1, %r28;
	mul.lo.s32 	%r30, %r23, %r29;
	mul.lo.s32 	%r31, %r23, %r27;
	min.u32 	%r3, %r30, %r20;
	not.b32 	%r32, %r30;
	min.u32 	%r33, %r31, %r32;
	add.s32 	%r34, %r33, %r30;
	min.u32 	%r4, %r34, %r20;
	not.b32 	%r35, %r4;
	min.u32 	%r36, %r31, %r35;
	add.s32 	%r37, %r36, %r4;
	min.u32 	%r5, %r37, %r20;
	// begin inline asm
	griddepcontrol.wait;
	// end inline asm
	add.s32 	%r38, %r1, 1;
	setp.ne.s32 	%p2, %r38, %r21;
	@%p2 bra 	$L__BB6_3;
	mul.wide.u32 	%rd26, %r1, 4;
	add.s64 	%rd27, %rd1, %rd26;
	st.global.u32 	[%rd27], %r4;
	bra.uni 	$L__BB6_11;
$L__BB6_3:
	sub.s32 	%r39, %r5, %r3;
	and.b32  	%r40, %r2, %r1;
	mul.lo.s32 	%r41, %r40, %r23;
	min.u32 	%r6, %r41, %r39;
	setp.eq.s16 	%p3, %rs1, 0;
	@%p3 bra 	$L__BB6_7;
	sub.s32 	%r42, %r4, %r3;
	sub.s32 	%r43, %r5, %r4;
	max.u32 	%r44, %r6, %r43;
	sub.s32 	%r65, %r44, %r43;
	min.u32 	%r61, %r42, %r6;
	setp.ge.u32 	%p4, %r65, %r61;
	@%p4 bra 	$L__BB6_10;
	cvta.to.global.u64 	%rd3, %rd9;
	cvt.u64.u32 	%rd4, %r4;
	cvt.u64.u32 	%rd5, %r3;
$L__BB6_6:
	sub.s32 	%r45, %r61, %r65;
	shr.u32 	%r46, %r45, 1;
	add.s32 	%r47, %r46, %r65;
	cvt.u64.u32 	%rd12, %r47;
	add.s64 	%rd13, %rd12, %rd5;
	mad.lo.s64 	%rd14, %rd13, 48, %rd3;
	ld.global.f32 	%f1, [%rd14+36];
	not.b32 	%r48, %r47;
	add.s32 	%r49, %r6, %r48;
	cvt.u64.u32 	%rd15, %r49;
	add.s64 	%rd16, %rd15, %rd4;
	mad.lo.s64 	%rd17, %rd16, 48, %rd3;
	ld.global.f32 	%f2, [%rd17+36];
	setp.leu.f32 	%p5, %f2, %f1;
	add.s32 	%r50, %r47, 1;
	selp.b32 	%r65, %r50, %r65, %p5;
	selp.b32 	%r61, %r61, %r47, %p5;
	setp.lt.u32 	%p6, %r65, %r61;
	@%p6 bra 	$L__BB6_6;
	bra.uni 	$L__BB6_10;
$L__BB6_7:
	sub.s32 	%r51, %r4, %r3;
	sub.s32 	%r52, %r5, %r4;
	max.u32 	%r53, %r6, %r52;
	sub.s32 	%r65, %r53, %r52;
	min.u32 	%r63, %r51, %r6;
	setp.ge.u32 	%p7, %r65, %r63;
	@%p7 bra 	$L__BB6_10;
	cvta.to.global.u64 	%rd6, %rd10;
	cvt.u64.u32 	%rd7, %r4;
	cvt.u64.u32 	%rd8, %r3;
$L__BB6_9:
	sub.s32 	%r54, %r63, %r65;
	shr.u32 	%r55, %r54, 1;
	add.s32 	%r56, %r55, %r65;
	cvt.u64.u32 	%rd18, %r56;
	add.s64 	%rd19, %rd18, %rd8;
	mad.lo.s64 	%rd20, %rd19, 48, %rd6;
	ld.global.f32 	%f3, [%rd20+36];
	not.b32 	%r57, %r56;
	add.s32 	%r58, %r6, %r57;
	cvt.u64.u32 	%rd21, %r58;
	add.s64 	%rd22, %rd21, %rd7;
	mad.lo.s64 	%rd23, %rd22, 48, %rd6;
	ld.global.f32 	%f4, [%rd23+36];
	setp.leu.f32 	%p8, %f4, %f3;
	add.s32 	%r59, %r56, 1;
	selp.b32 	%r65, %r59, %r65, %p8;
	selp.b32 	%r63, %r63, %r56, %p8;
	setp.lt.u32 	%p9, %r65, %r63;
	@%p9 bra 	$L__BB6_9;
$L__BB6_10:
	add.s32 	%r60, %r65, %r3;
	mul.wide.u32 	%rd24, %r1, 4;
	add.s64 	%rd25, %rd1, %rd24;
	st.global.u32 	[%rd25], %r60;
$L__BB6_11:
	ret;

}
	// .globl	_ZN3cub18CUB_300001_SM_10006detail10merge_sort26DeviceMergeSortMergeKernelINS2_10policy_hubIN6thrust24THRUST_300001_SM_1000_NS10device_ptrI13RadiosityDataEEE9Policy600ES9_PNS0_8NullTypeES9_SD_jN4cuda3std3__44lessIS8_EES8_SC_EEvbT2_T3_T4_PT6_PT7_T5_PSL_SL_NS1_7vsmem_tE
.visible .entry _ZN3cub18CUB_300001_SM_10006detail10merge_sort26DeviceMergeSortMergeKernelINS2_10policy_hubIN6thrust24THRUST_300001_SM_1000_NS10device_ptrI13RadiosityDataEEE9Policy600ES9_PNS0_8NullTypeES9_SD_jN4cuda3std3__44lessIS8_EES8_SC_EEvbT2_T3_T4_PT6_PT7_T5_PSL_SL_NS1_7vsmem_tE(
	.param .u8 _ZN3cub18CUB_300001_SM_10006detail10merge_sort26DeviceMergeSortMergeKernelINS2_10policy_hubIN6thrust24THRUST_300001_SM_1000_NS10device_ptrI13RadiosityDataEEE9Policy600ES9_PNS0_8NullTypeES9_SD_jN4cuda3std3__44lessIS8_EES8_SC_EEvbT2_T3_T4_PT6_PT7_T5_PSL_SL_NS1_7vsmem_tE_param_0,
	.param .align 8 .b8 _ZN3cub18CUB_300001_SM_10006detail10merge_sort26DeviceMergeSortMergeKernelINS2_10policy_hubIN6thrust24THRUST_300001_SM_1000_NS10device_ptrI13RadiosityDataEEE9Policy600ES9_PNS0_8NullTypeES9_SD_jN4cuda3std3__44lessIS8_EES8_SC_EEvbT2_T3_T4_PT6_PT7_T5_PSL_SL_NS1_7vsmem_tE_param_1[8],
	.param .u64 .ptr .align 1 _ZN3cub18CUB_300001_SM_10006detail10merge_sort26DeviceMergeSortMergeKernelINS2_10policy_hubIN6thrust24THRUST_300001_SM_1000_NS10device_ptrI13RadiosityDataEEE9Policy600ES9_PNS0_8NullTypeES9_SD_jN4cuda3std3__44lessIS8_EES8_SC_EEvbT2_T3_T4_PT6_PT7_T5_PSL_SL_NS1_7vsmem_tE_param_2,
	.param .u32 _ZN3cub18CUB_300001_SM_10006detail10merge_sort26DeviceMergeSortMergeKernelINS2_10policy_hubIN6thrust24THRUST_300001_SM_1000_NS10device_ptrI13RadiosityDataEEE9Policy600ES9_PNS0_8NullTypeES9_SD_jN4cuda3std3__44lessIS8_EES8_SC_EEvbT2_T3_T4_PT6_PT7_T5_PSL_SL_NS1_7vsmem_tE_param_3,
	.param .u64 .ptr .align 1 _ZN3cub18CUB_300001_SM_10006detail10merge_sort26DeviceMergeSortMergeKernelINS2_10policy_hubIN6thrust24THRUST_300001_SM_1000_NS10device_ptrI13RadiosityDataEEE9Policy600ES9_PNS0_8NullTypeES9_SD_jN4cuda3std3__44lessIS8_EES8_SC_EEvbT2_T3_T4_PT6_PT7_T5_PSL_SL_NS1_7vsmem_tE_param_4,
	.param .u64 .ptr .align 1 _ZN3cub18CUB_300001_SM_10006detail10merge_sort26DeviceMergeSortMergeKernelINS2_10policy_hubIN6thrust24THRUST_300001_SM_1000_NS10device_ptrI13RadiosityDataEEE9Policy600ES9_PNS0_8NullTypeES9_SD_jN4cuda3std3__44lessIS8_EES8_SC_EEvbT2_T3_T4_PT6_PT7_T5_PSL_SL_NS1_7vsmem_tE_param_5,
	.param .align 1 .b8 _ZN3cub18CUB_300001_SM_10006detail10merge_sort26DeviceMergeSortMergeKernelINS2_10policy_hubIN6thrust24THRUST_300001_SM_1000_NS10device_ptrI13RadiosityDataEEE9Policy600ES9_PNS0_8NullTypeES9_SD_jN4cuda3std3__44lessIS8_EES8_SC_EEvbT2_T3_T4_PT6_PT7_T5_PSL_SL_NS1_7vsmem_tE_param_6[1],
	.param .u64 .ptr .align 1 _ZN3cub18CUB_300001_SM_10006detail10merge_sort26DeviceMergeSortMergeKernelINS2_10policy_hubIN6thrust24THRUST_300001_SM_1000_NS10device_ptrI13RadiosityDataEEE9Policy600ES9_PNS0_8NullTypeES9_SD_jN4cuda3std3__44lessIS8_EES8_SC_EEvbT2_T3_T4_PT6_PT7_T5_PSL_SL_NS1_7vsmem_tE_param_7,
	.param .u32 _ZN3cub18CUB_300001_SM_10006detail10merge_sort26DeviceMergeSortMergeKernelINS2_10policy_hubIN6thrust24THRUST_300001_SM_1000_NS10device_ptrI13RadiosityDataEEE9Policy600ES9_PNS0_8NullTypeES9_SD_jN4cuda3std3__44lessIS8_EES8_SC_EEvbT2_T3_T4_PT6_PT7_T5_PSL_SL_NS1_7vsmem_tE_param_8,
	.param .align 8 .b8 _ZN3cub18CUB_300001_SM_10006detail10merge_sort26DeviceMergeSortMergeKernelINS2_10policy_hubIN6thrust24THRUST_300001_SM_1000_NS10device_ptrI13RadiosityDataEEE9Policy600ES9_PNS0_8NullTypeES9_SD_jN4cuda3std3__44lessIS8_EES8_SC_EEvbT2_T3_T4_PT6_PT7_T5_PSL_SL_NS1_7vsmem_tE_param_9[8]
)
.maxntid 256
{
	.reg .pred 	%p<36>;
	.reg .b16 	%rs<6>;
	.reg .b32 	%r<162>;
	.reg .b32 	%f<303>;
	.reg .b64 	%rd<83>;
	// demoted variable
	.shared .align 16 .b8 _ZZN3cub18CUB_300001_SM_10006detail10merge_sort26DeviceMergeSortMergeKernelINS2_10policy_hubIN6thrust24THRUST_300001_SM_1000_NS10device_ptrI13RadiosityDataEEE9Policy600ES9_PNS0_8NullTypeES9_SD_jN4cuda3std3__44lessIS8_EES8_SC_EEvbT2_T3_T4_PT6_PT7_T5_PSL_SL_NS1_7vsmem_tEE19static_temp_storage[12336];
	ld.param.u64 	%rd10, [_ZN3cub18CUB_300001_SM_10006detail10merge_sort26DeviceMergeSortMergeKernelINS2_10policy_hubIN6thrust24THRUST_300001_SM_1000_NS10device_ptrI13RadiosityDataEEE9Policy600ES9_PNS0_8NullTypeES9_SD_jN4cuda3std3__44lessIS8_EES8_SC_EEvbT2_T3_T4_PT6_PT7_T5_PSL_SL_NS1_7vsmem_tE_param_1];
	ld.param.u32 	%r41, [_ZN3cub18CUB_300001_SM_10006detail10merge_sort26DeviceMergeSortMergeKernelINS2_10policy_hubIN6thrust24THRUST_300001_SM_1000_NS10device_ptrI13RadiosityDataEEE9Policy600ES9_PNS0_8NullTypeES9_SD_jN4cuda3std3__44lessIS8_EES8_SC_EEvbT2_T3_T4_PT6_PT7_T5_PSL_SL_NS1_7vsmem_tE_param_3];
	ld.param.u64 	%rd11, [_ZN3cub18CUB_300001_SM_10006detail10merge_sort26DeviceMergeSortMergeKernelINS2_10policy_hubIN6thrust24THRUST_300001_SM_1000_NS10device_ptrI13RadiosityDataEEE9Policy600ES9_PNS0_8NullTypeES9_SD_jN4cuda3std3__44lessIS8_EES8_SC_EEvbT2_T3_T4_PT6_PT7_T5_PSL_SL_NS1_7vsmem_tE_param_4];
	ld.param.u64 	%rd12, [_ZN3cub18CUB_300001_SM_10006detail10merge_sort26DeviceMergeSortMergeKernelINS2_10policy_hubIN6thrust24THRUST_300001_SM_1000_NS10device_ptrI13RadiosityDataEEE9Policy600ES9_PNS0_8NullTypeES9_SD_jN4cuda3std3__44lessIS8_EES8_SC_EEvbT2_T3_T4_PT6_PT7_T5_PSL_SL_NS1_7vsmem_tE_param_7];
	ld.param.u32 	%r42, [_ZN3cub18CUB_300001_SM_10006detail10merge_sort26DeviceMergeSortMergeKernelINS2_10policy_hubIN6thrust24THRUST_300001_SM_1000_NS10device_ptrI13RadiosityDataEEE9Policy600ES9_PNS0_8NullTypeES9_SD_jN4cuda3std3__44lessIS8_EES8_SC_EEvbT2_T3_T4_PT6_PT7_T5_PSL_SL_NS1_7vsmem_tE_param_8];
	cvta.to.global.u64 	%rd1, %rd11;
	cvta.to.global.u64 	%rd2, %rd12;
	cvta.to.global.u64 	%rd3, %rd10;
	mov.u32 	%r1, %ctaid.x;
	mov.u32 	%r43, %nctaid.x;
	mov.u32 	%r2, %tid.x;
	add.s32 	%r44, %r43, -1;
	setp.ge.u32 	%p1, %r1, %r44;
	@%p1 bra 	$L__BB7_17;
	ld.param.s8 	%rs4, [_ZN3cub18CUB_300001_SM_10006detail10merge_sort26DeviceMergeSortMergeKernelINS2_10policy_hubIN6thrust24THRUST_300001_SM_1000_NS10device_ptrI13RadiosityDataEEE9Policy600ES9_PNS0_8NullTypeES9_SD_jN4cuda3std3__44lessIS8_EES8_SC_EEvbT2_T3_T4_PT6_PT7_T5_PSL_SL_NS1_7vsmem_tE_param_0];
	mul.wide.u32 	%rd47, %r1, 4;
	add.s64 	%rd48, %rd2, %rd47;
	ld.global.u32 	%r103, [%rd48];
	ld.global.u32 	%r104, [%rd48+4];
	neg.s32 	%r105, %r42;
	and.b32  	%r106, %r1, %r105;
	shl.b32 	%r3, %r106, 8;
	shl.b32 	%r107, %r42, 7;
	and.b32  	%r4, %r107, -256;
	sub.s32 	%r108, %r1, %r106;
	shl.b32 	%r109, %r108, 8;
	sub.s32 	%r5, %r103, %r3;
	sub.s32 	%r110, %r104, %r3;
	sub.s32 	%r111, %r41, %r3;
	max.u32 	%r112, %r111, %r4;
	sub.s32 	%r113, %r112, %r4;
	sub.s32 	%r114, %r109, %r5;
	min.u32 	%r6, %r114, %r113;
	setp.eq.s32 	%p22, %r109, -256;
	selp.b32 	%r115, 255, 256, %p22;
	add.s32 	%r116, %r115, %r109;
	sub.s32 	%r117, %r116, %r110;
	or.b32  	%r118, %r1, %r105;
	setp.eq.s32 	%p23, %r118, -1;
	min.u32 	%r119, %r4, %r111;
	selp.b32 	%r120, %r119, %r110, %p23;
	selp.b32 	%r121, %r4, %r117, %p23;
	min.u32 	%r7, %r121, %r113;
	sub.s32 	%r8, %r120, %r5;
	// begin inline asm
	griddepcontrol.wait;
	// end inline asm
	setp.eq.s16 	%p24, %rs4, 0;
	@%p24 bra 	$L__BB7_5;
	cvt.u64.u32 	%rd4, %r3;
	setp.ge.s32 	%p25, %r2, %r8;
	@%p25 bra 	$L__BB7_4;
	cvt.u64.u32 	%rd56, %r5;
	cvt.u64.u32 	%rd57, %r2;
	add.s64 	%rd58, %rd4, %rd57;
	add.s64 	%rd59, %rd58, %rd56;
	mad.lo.s64 	%rd60, %rd59, 48, %rd3;
	ld.global.f32 	%f266, [%rd60];
	ld.global.f32 	%f265, [%rd60+4];
	ld.global.f32 	%f264, [%rd60+8];
	ld.global.f32 	%f263, [%rd60+12];
	ld.global.f32 	%f262, [%rd60+16];
	ld.global.f32 	%f261, [%rd60+20];
	ld.global.f32 	%f260, [%rd60+24];
	ld.global.f32 	%f259, [%rd60+28];
	ld.global.f32 	%f258, [%rd60+32];
	ld.global.f32 	%f257, [%rd60+36];
	ld.global.f32 	%f256, [%rd60+40];
	ld.global.f32 	%f255, [%rd60+44];
	bra.uni 	$L__BB7_8;
$L__BB7_4:
	sub.s32 	%r122, %r2, %r8;
	cvt.s64.s32 	%rd49, %r122;
	cvt.u64.u32 	%rd50, %r6;
	cvt.u64.u32 	%rd51, %r4;
	add.s64 	%rd52, %rd4, %rd51;
	add.s64 	%rd53, %rd52, %rd50;
	add.s64 	%rd54, %rd53, %rd49;
	mad.lo.s64 	%rd55, %rd54, 48, %rd3;
	ld.global.f32 	%f266, [%rd55];
	ld.global.f32 	%f265, [%rd55+4];
	ld.global.f32 	%f264, [%rd55+8];
	ld.global.f32 	%f263, [%rd55+12];
	ld.global.f32 	%f262, [%rd55+16];
	ld.global.f32 	%f261, [%rd55+20];
	ld.global.f32 	%f260, [%rd55+24];
	ld.global.f32 	%f259, [%rd55+28];
	ld.global.f32 	%f258, [%rd55+32];
	ld.global.f32 	%f257, [%rd55+36];
	ld.global.f32 	%f256, [%rd55+40];
	ld.global.f32 	%f255, [%rd55+44];
	bra.uni 	$L__BB7_8;
$L__BB7_5:
	cvt.u64.u32 	%rd5, %r3;
	setp.ge.s32 	%p26, %r2, %r8;
	@%p26 bra 	$L__BB7_7;
	cvt.u64.u32 	%rd68, %r5;
	cvt.u64.u32 	%rd69, %r2;
	add.s64 	%rd70, %rd5, %rd69;
	add.s64 	%rd71, %rd70, %rd68;
	mad.lo.s64 	%rd72, %rd71, 48, %rd1;
	ld.global.f32 	%f266, [%rd72];
	ld.global.f32 	%f265, [%rd72+4];
	ld.global.f32 	%f264, [%rd72+8];
	ld.global.f32 	%f263, [%rd72+12];
	ld.global.f32 	%f262, [%rd72+16];
	ld.global.f32 	%f261, [%rd72+20];
	ld.global.f32 	%f260, [%rd72+24];
	ld.global.f32 	%f259, [%rd72+28];
	ld.global.f32 	%f258, [%rd72+32];
	ld.global.f32 	%f257, [%rd72+36];
	ld.global.f32 	%f256, [%rd72+40];
	ld.global.f32 	%f255, [%rd72+44];
	bra.uni 	$L__BB7_8;
$L__BB7_7:
	sub.s32 	%r123, %r2, %r8;
	cvt.s64.s32 	%rd61, %r123;
	cvt.u64.u32 	%rd62, %r6;
	cvt.u64.u32 	%rd63, %r4;
	add.s64 	%rd64, %rd5, %rd63;
	add.s64 	%rd65, %rd64, %rd62;
	add.s64 	%rd66, %rd65, %rd61;
	mad.lo.s64 	%rd67, %rd66, 48, %rd1;
	ld.global.f32 	%f266, [%rd67];
	ld.global.f32 	%f265, [%rd67+4];
	ld.global.f32 	%f264, [%rd67+8];
	ld.global.f32 	%f263, [%rd67+12];
	ld.global.f32 	%f262, [%rd67+16];
	ld.global.f32 	%f261, [%rd67+20];
	ld.global.f32 	%f260, [%rd67+24];
	ld.global.f32 	%f259, [%rd67+28];
	ld.global.f32 	%f258, [%rd67+32];
	ld.global.f32 	%f257, [%rd67+36];
	ld.global.f32 	%f256, [%rd67+40];
	ld.global.f32 	%f255, [%rd67+44];
$L__BB7_8:
	sub.s32 	%r124, %r7, %r6;
	mov.u32 	%r125, _ZZN3cub18CUB_300001_SM_10006detail10merge_sort26DeviceMergeSortMergeKernelINS2_10policy_hubIN6thrust24THRUST_300001_SM_1000_NS10device_ptrI13RadiosityDataEEE9Policy600ES9_PNS0_8NullTypeES9_SD_jN4cuda3std3__44lessIS8_EES8_SC_EEvbT2_T3_T4_PT6_PT7_T5_PSL_SL_NS1_7vsmem_tEE19static_temp_storage;
	mad.lo.s32 	%r126, %r2, 48, %r125;
	st.shared.v4.f32 	[%r126], {%f266, %f265, %f264, %f263};
	st.shared.v4.f32 	[%r126+16], {%f262, %f261, %f260, %f259};
	st.shared.v4.f32 	[%r126+32], {%f258, %f257, %f256, %f255};
	bar.sync 	0;
	// begin inline asm
	griddepcontrol.launch_dependents;
	// end inline asm
	add.s32 	%r9, %r124, %r8;
	min.s32 	%r10, %r2, %r9;
	setp.lt.s32 	%p27, %r10, %r124;
	sub.s32 	%r127, %r10, %r124;
	selp.b32 	%r158, 0, %r127, %p27;
	min.s32 	%r156, %r8, %r10;
	setp.ge.s32 	%p28, %r158, %r156;
	@%p28 bra 	$L__BB7_11;
	add.s32 	%r13, %r10, %r8;
$L__BB7_10:
	sub.s32 	%r128, %r156, %r158;
	shr.u32 	%r129, %r128, 31;
	add.s32 	%r130, %r128, %r129;
	shr.s32 	%r131, %r130, 1;
	add.s32 	%r132, %r131, %r158;
	mad.lo.s32 	%r134, %r132, 48, %r125;
	ld.shared.f32 	%f225, [%r134+36];
	not.b32 	%r135, %r132;
	add.s32 	%r136, %r13, %r135;
	mad.lo.s32 	%r137, %r136, 48, %r125;
	ld.shared.f32 	%f226, [%r137+36];
	setp.leu.f32 	%p29, %f226, %f225;
	add.s32 	%r138, %r132, 1;
	selp.b32 	%r158, %r138, %r158, %p29;
	selp.b32 	%r156, %r156, %r132, %p29;
	setp.lt.s32 	%p30, %r158, %r156;
	@%p30 bra 	$L__BB7_10;
$L__BB7_11:
	sub.s32 	%r139, %r10, %r158;
	add.s32 	%r19, %r139, %r8;
	mad.lo.s32 	%r141, %r158, 48, %r125;
	ld.shared.v4.f32 	{%f61, %f62, %f63, %f64}, [%r141];
	ld.shared.v4.f32 	{%f65, %f66, %f67, %f68}, [%r141+16];
	ld.shared.v4.f32 	{%f69, %f70, %f71, %f72}, [%r141+32];
	setp.ge.s32 	%p31, %r19, %r9;
	@%p31 bra 	$L__BB7_13;
	mov.u32 	%r142, _ZZN3cub18CUB_300001_SM_10006detail10merge_sort26DeviceMergeSortMergeKernelINS2_10policy_hubIN6thrust24THRUST_300001_SM_1000_NS10device_ptrI13RadiosityDataEEE9Policy600ES9_PNS0_8NullTypeES9_SD_jN4cuda3std3__44lessIS8_EES8_SC_EEvbT2_T3_T4_PT6_PT7_T5_PSL_SL_NS1_7vsmem_tEE19static_temp_storage;
	mad.lo.s32 	%r143, %r19, 48, %r142;
	ld.shared.v4.f32 	{%f275, %f276, %f277, %f278}, [%r143+32];
	ld.shared.v4.f32 	{%f271, %f272, %f273, %f274}, [%r143+16];
	ld.shared.v4.f32 	{%f267, %f268, %f269, %f270}, [%r143];
	setp.ge.s32 	%p32, %r158, %r8;
	setp.gt.f32 	%p33, %f276, %f70;
	or.pred  	%p34, %p32, %p33;
	@%p34 bra 	$L__BB7_14;
$L__BB7_13:
	mov.f32 	%f267, %f61;
	mov.f32 	%f268, %f62;
	mov.f32 	%f269, %f63;
	mov.f32 	%f270, %f64;
	mov.f32 	%f271, %f65;
	mov.f32 	%f272, %f66;
	mov.f32 	%f273, %f67;
	mov.f32 	%f274, %f68;
	mov.f32 	%f275, %f69;
	mov.f32 	%f276, %f70;
	mov.f32 	%f277, %f71;
	mov.f32 	%f278, %f72;
$L__BB7_14:
	ld.param.s8 	%rs5, [_ZN3cub18CUB_300001_SM_10006detail10merge_sort26DeviceMergeSortMergeKernelINS2_10policy_hubIN6thrust24THRUST_300001_SM_1000_NS10device_ptrI13RadiosityDataEEE9Policy600ES9_PNS0_8NullTypeES9_SD_jN4cuda3std3__44lessIS8_EES8_SC_EEvbT2_T3_T4_PT6_PT7_T5_PSL_SL_NS1_7vsmem_tE_param_0];
	mov.u32 	%r144, %ctaid.x;
	shl.b32 	%r20, %r144, 8;
	setp.eq.s16 	%p35, %rs5, 0;
	bar.sync 	0;
	@%p35 bra 	$L__BB7_16;
	cvt.u64.u32 	%rd73, %r20;
	// begin inline asm
	mov.u32 %r145, %laneid;
	// end inline asm
	and.b32  	%r146, %r2, 992;
	add.s32 	%r147, %r145, %r146;
	mov.u32 	%r148, _ZZN3cub18CUB_300001_SM_10006detail10merge_sort26DeviceMergeSortMergeKernelINS2_10policy_hubIN6thrust24THRUST_300001_SM_1000_NS10device_ptrI13RadiosityDataEEE9Policy600ES9_PNS0_8NullTypeES9_SD_jN4cuda3std3__44lessIS8_EES8_SC_EEvbT2_T3_T4_PT6_PT7_T5_PSL_SL_NS1_7vsmem_tEE19static_temp_storage;
	mad.lo.s32 	%r149, %r147, 48, %r148;
	st.shared.v4.f32 	[%r149], {%f267, %f268, %f269, %f270};
	st.shared.v4.f32 	[%r149+16], {%f271, %f272, %f273, %f274};
	st.shared.v4.f32 	[%r149+32], {%f275, %f276, %f277, %f278};
	bar.warp.sync 	-1;
	ld.shared.v4.f32 	{%f231, %f232, %f233, %f234}, [%r149];
	ld.shared.v4.f32 	{%f235, %f236, %f237, %f238}, [%r149+16];
	ld.shared.v4.f32 	{%f239, %f240, %f241, %f242}, [%r149+32];
	cvt.u64.u32 	%rd74, %r2;
	add.s64 	%rd75, %rd74, %rd73;
	mad.lo.s64 	%rd76, %rd75, 48, %rd1;
	st.global.f32 	[%rd76], %f231;
	st.global.f32 	[%rd76+4], %f232;
	st.global.f32 	[%rd76+8], %f233;
	st.global.f32 	[%rd76+12], %f234;
	st.global.f32 	[%rd76+16], %f235;
	st.global.f32 	[%rd76+20], %f236;
	st.global.f32 	[%rd76+24], %f237;
	st.global.f32 	[%rd76+28], %f238;
	st.global.f32 	[%rd76+32], %f239;
	st.global.f32 	[%rd76+36], %f240;
	st.global.f32 	[%rd76+40], %f241;
	st.global.f32 	[%rd76+44], %f242;
	bra.uni 	$L__BB7_41;
$L__BB7_16:
	cvt.u64.u32 	%rd77, %r20;
	// begin inline asm
	mov.u32 %r150, %laneid;
	// end inline asm
	and.b32  	%r151, %r2, 992;
	add.s32 	%r152, %r150, %r151;
	mov.u32 	%r153, _ZZN3cub18CUB_300001_SM_10006detail10merge_sort26DeviceMergeSortMergeKernelINS2_10policy_hubIN6thrust24THRUST_300001_SM_1000_NS10device_ptrI13RadiosityDataEEE9Policy600ES9_PNS0_8NullTypeES9_SD_jN4cuda3std3__44lessIS8_EES8_SC_EEvbT2_T3_T4_PT6_PT7_T5_PSL_SL_NS1_7vsmem_tEE19static_temp_storage;
	mad.lo.s32 	%r154, %r152, 48, %r153;
	st.shared.v4.f32 	[%r154], {%f267, %f268, %f269, %f270};
	st.shared.v4.f32 	[%r154+16], {%f271, %f272, %f273, %f274};
	st.shared.v4.f32 	[%r154+32], {%f275, %f276, %f277, %f278};
	bar.warp.sync 	-1;
	ld.shared.v4.f32 	{%f243, %f244, %f245, %f246}, [%r154];
	ld.shared.v4.f32 	{%f247, %f248, %f249, %f250}, [%r154+16];
	ld.shared.v4.f32 	{%f251, %f252, %f253, %f254}, [%r154+32];
	and.b32  	%r155, %r2, 31;
	cvt.u64.u32 	%rd78, %r151;
	add.s64 	%rd79, %rd77, %rd78;
	cvt.u64.u32 	%rd80, %r155;
	add.s64 	%rd81, %rd79, %rd80;
	mad.lo.s64 	%rd82, %rd81, 48, %rd3;
	st.global.f32 	[%rd82], %f243;
	st.global.f32 	[%rd82+4], %f244;
	st.global.f32 	[%rd82+8], %f245;
	st.global.f32 	[%rd82+12], %f246;
	st.global.f32 	[%rd82+16], %f247;
	st.global.f32 	[%rd82+20], %f248;
	st.global.f32 	[%rd82+24], %f249;
	st.global.f32 	[%rd82+28], %f250;
	st.global.f32 	[%rd82+32], %f251;
	st.global.f32 	[%rd82+36], %f252;
	st.global.f32 	[%rd82+40], %f253;
	st.global.f32 	[%rd82+44], %f254;
	bra.uni 	$L__BB7_41;
$L__BB7_17:
	ld.param.s8 	%rs2, [_ZN3cub18CUB_300001_SM_10006detail10merge_sort26DeviceMergeSortMergeKernelINS2_10policy_hubIN6thrust24THRUST_300001_SM_1000_NS10device_ptrI13RadiosityDataEEE9Policy600ES9_PNS0_8NullTypeES9_SD_jN4cuda3std3__44lessIS8_EES8_SC_EEvbT2_T3_T4_PT6_PT7_T5_PSL_SL_NS1_7vsmem_tE_param_0];
	mul.wide.u32 	%rd13, %r1, 4;
	add.s64 	%rd14, %rd2, %rd13;
	ld.global.u32 	%r45, [%rd14];
	ld.global.u32 	%r46, [%rd14+4];
	neg.s32 	%r47, %r42;
	and.b32  	%r48, %r1, %r47;
	shl.b32 	%r21, %r48, 8;
	shl.b32 	%r49, %r42, 7;
	and.b32  	%r22, %r49, -256;
	sub.s32 	%r50, %r1, %r48;
	shl.b32 	%r51, %r50, 8;
	sub.s32 	%r23, %r45, %r21;
	sub.s32 	%r52, %r46, %r21;
	sub.s32 	%r53, %r41, %r21;
	max.u32 	%r54, %r53, %r22;
	sub.s32 	%r55, %r54, %r22;
	sub.s32 	%r56, %r51, %r23;
	min.u32 	%r24, %r56, %r55;
	setp.eq.s32 	%p2, %r51, -256;
	selp.b32 	%r57, 255, 256, %p2;
	add.s32 	%r58, %r57, %r51;
	sub.s32 	%r59, %r58, %r52;
	or.b32  	%r60, %r1, %r47;
	setp.eq.s32 	%p3, %r60, -1;
	min.u32 	%r61, %r22, %r53;
	selp.b32 	%r62, %r61, %r52, %p3;
	selp.b32 	%r63, %r22, %r59, %p3;
	min.u32 	%r64, %r63, %r55;
	sub.s32 	%r25, %r62, %r23;
	sub.s32 	%r26, %r64, %r24;
	// begin inline asm
	griddepcontrol.wait;
	// end inline asm
	setp.eq.s16 	%p4, %rs2, 0;
	@%p4 bra 	$L__BB7_22;
	cvt.u64.u32 	%rd6, %r21;
	add.s32 	%r65, %r26, %r25;
	setp.ge.s32 	%p5, %r2, %r65;
	@%p5 bra 	$L__BB7_26;
	setp.ge.s32 	%p6, %r2, %r25;
	@%p6 bra 	$L__BB7_21;
	cvt.u64.u32 	%rd22, %r2;
	add.s64 	%rd23, %rd6, %rd22;
	cvt.u64.u32 	%rd24, %r23;
	add.s64 	%rd25, %rd23, %rd24;
	mad.lo.s64 	%rd26, %rd25, 48, %rd3;
	ld.global.f32 	%f290, [%rd26];
	ld.global.f32 	%f289, [%rd26+4];
	ld.global.f32 	%f288, [%rd26+8];
	ld.global.f32 	%f287, [%rd26+12];
	ld.global.f32 	%f286, [%rd26+16];
	ld.global.f32 	%f285, [%rd26+20];
	ld.global.f32 	%f284, [%rd26+24];
	ld.global.f32 	%f283, [%rd26+28];
	ld.global.f32 	%f282, [%rd26+32];
	ld.global.f32 	%f281, [%rd26+36];
	ld.global.f32 	%f280, [%rd26+40];
	ld.global.f32 	%f279, [%rd26+44];
	bra.uni 	$L__BB7_26;
$L__BB7_21:
	sub.s32 	%r66, %r2, %r25;
	cvt.s64.s32 	%rd15, %r66;
	cvt.u64.u32 	%rd16, %r24;
	cvt.u64.u32 	%rd17, %r22;
	add.s64 	%rd18, %rd6, %rd17;
	add.s64 	%rd19, %rd18, %rd16;
	add.s64 	%rd20, %rd19, %rd15;
	mad.lo.s64 	%rd21, %rd20, 48, %rd3;
	ld.global.f32 	%f290, [%rd21];
	ld.global.f32 	%f289, [%rd21+4];
	ld.global.f32 	%f288, [%rd21+8];
	ld.global.f32 	%f287, [%rd21+12];
	ld.global.f32 	%f286, [%rd21+16];
	ld.global.f32 	%f285, [%rd21+20];
	ld.global.f32 	%f284, [%rd21+24];
	ld.global.f32 	%f283, [%rd21+28];
	ld.global.f32 	%f282, [%rd21+32];
	ld.global.f32 	%f281, [%rd21+36];
	ld.global.f32 	%f280, [%rd21+40];
	ld.global.f32 	%f279, [%rd21+44];
	bra.uni 	$L__BB7_26;
$L__BB7_22:
	cvt.u64.u32 	%rd7, %r21;
	add.s32 	%r67, %r26, %r25;
	setp.ge.s32 	%p7, %r2, %r67;
	@%p7 bra 	$L__BB7_26;
	setp.ge.s32 	%p8, %r2, %r25;
	@%p8 bra 	$L__BB7_25;
	cvt.u64.u32 	%rd34, %r2;
	add.s64 	%rd35, %rd7, %rd34;
	cvt.u64.u32 	%rd36, %r23;
	add.s64 	%rd37, %rd35, %rd36;
	mad.lo.s64 	%rd38, %rd37, 48, %rd1;
	ld.global.f32 	%f290, [%rd38];
	ld.global.f32 	%f289, [%rd38+4];
	ld.global.f32 	%f288, [%rd38+8];
	ld.global.f32 	%f287, [%rd38+12];
	ld.global.f32 	%f286, [%rd38+16];
	ld.global.f32 	%f285, [%rd38+20];
	ld.global.f32 	%f284, [%rd38+24];
	ld.global.f32 	%f283, [%rd38+28];
	ld.global.f32 	%f282, [%rd38+32];
	ld.global.f32 	%f281, [%rd38+36];
	ld.global.f32 	%f280, [%rd38+40];
	ld.global.f32 	%f279, [%rd38+44];
	bra.uni 	$L__BB7_26;
$L__BB7_25:
	sub.s32 	%r68, %r2, %r25;
	cvt.s64.s32 	%rd27, %r68;
	cvt.u64.u32 	%rd28, %r24;
	cvt.u64.u32 	%rd29, %r22;
	add.s64 	%rd30, %rd7, %rd29;
	add.s64 	%rd31, %rd30, %rd28;
	add.s64 	%rd32, %rd31, %rd27;
	mad.lo.s64 	%rd33, %rd32, 48, %rd1;
	ld.global.f32 	%f290, [%rd33];
	ld.global.f32 	%f289, [%rd33+4];
	ld.global.f32 	%f288, [%rd33+8];
	ld.global.f32 	%f287, [%rd33+12];
	ld.global.f32 	%f286, [%rd33+16];
	ld.global.f32 	%f285, [%rd33+20];
	ld.global.f32 	%f284, [%rd33+24];
	ld.global.f32 	%f283, [%rd33+28];
	ld.global.f32 	%f282, [%rd33+32];
	ld.global.f32 	%f281, [%rd33+36];
	ld.global.f32 	%f280, [%rd33+40];
	ld.global.f32 	%f279, [%rd33+44];
$L__BB7_26:
	mov.u32 	%r69, _ZZN3cub18CUB_300001_SM_10006detail10merge_sort26DeviceMergeSortMergeKernelINS2_10policy_hubIN6thrust24THRUST_300001_SM_1000_NS10device_ptrI13RadiosityDataEEE9Policy600ES9_PNS0_8NullTypeES9_SD_jN4cuda3std3__44lessIS8_EES8_SC_EEvbT2_T3_T4_PT6_PT7_T5_PSL_SL_NS1_7vsmem_tEE19static_temp_storage;
	mad.lo.s32 	%r70, %r2, 48, %r69;
	st.shared.v4.f32 	[%r70], {%f290, %f289, %f288, %f287};
	st.shared.v4.f32 	[%r70+16], {%f286, %f285, %f284, %f283};
	st.shared.v4.f32 	[%r70+32], {%f282, %f281, %f280, %f279};
	bar.sync 	0;
	// begin inline asm
	griddepcontrol.launch_dependents;
	// end inline asm
	add.s32 	%r27, %r26, %r25;
	min.s32 	%r28, %r2, %r27;
	setp.lt.s32 	%p9, %r28, %r26;
	sub.s32 	%r71, %r28, %r26;
	selp.b32 	%r161, 0, %r71, %p9;
	min.s32 	%r159, %r25, %r28;
	setp.ge.s32 	%p10, %r161, %r159;
	@%p10 bra 	$L__BB7_29;
	add.s32 	%r31, %r28, %r25;
$L__BB7_28:
	sub.s32 	%r72, %r159, %r161;
	shr.u32 	%r73, %r72, 31;
	add.s32 	%r74, %r72, %r73;
	shr.s32 	%r75, %r74, 1;
	add.s32 	%r76, %r75, %r161;
	mad.lo.s32 	%r78, %r76, 48, %r69;
	ld.shared.f32 	%f219, [%r78+36];
	not.b32 	%r79, %r76;
	add.s32 	%r80, %r31, %r79;
	mad.lo.s32 	%r81, %r80, 48, %r69;
	ld.shared.f32 	%f220, [%r81+36];
	setp.leu.f32 	%p11, %f220, %f219;
	add.s32 	%r82, %r76, 1;
	selp.b32 	%r161, %r82, %r161, %p11;
	selp.b32 	%r159, %r159, %r76, %p11;
	setp.lt.s32 	%p12, %r161, %r159;
	@%p12 bra 	$L__BB7_28;
$L__BB7_29:
	sub.s32 	%r83, %r28, %r161;
	add.s32 	%r37, %r83, %r25;
	mad.lo.s32 	%r85, %r161, 48, %r69;
	ld.shared.v4.f32 	{%f157, %f158, %f159, %f160}, [%r85];
	ld.shared.v4.f32 	{%f161, %f162, %f163, %f164}, [%r85+16];
	ld.shared.v4.f32 	{%f165, %f166, %f167, %f168}, [%r85+32];
	setp.ge.s32 	%p13, %r37, %r27;
	@%p13 bra 	$L__BB7_31;
	mov.u32 	%r86, _ZZN3cub18CUB_300001_SM_10006detail10merge_sort26DeviceMergeSortMergeKernelINS2_10policy_hubIN6thrust24THRUST_300001_SM_1000_NS10device_ptrI13RadiosityDataEEE9Policy600ES9_PNS0_8NullTypeES9_SD_jN4cuda3std3__44lessIS8_EES8_SC_EEvbT2_T3_T4_PT6_PT7_T5_PSL_SL_NS1_7vsmem_tEE19static_temp_storage;
	mad.lo.s32 	%r87, %r37, 48, %r86;
	ld.shared.v4.f32 	{%f299, %f300, %f301, %f302}, [%r87+32];
	ld.shared.v4.f32 	{%f295, %f296, %f297, %f298}, [%r87+16];
	ld.shared.v4.f32 	{%f291, %f292, %f293, %f294}, [%r87];
	setp.ge.s32 	%p14, %r161, %r25;
	setp.gt.f32 	%p15, %f300, %f166;
	or.pred  	%p16, %p14, %p15;
	@%p16 bra 	$L__BB7_32;
$L__BB7_31:
	mov.f32 	%f291, %f157;
	mov.f32 	%f292, %f158;
	mov.f32 	%f293, %f159;
	mov.f32 	%f294, %f160;
	mov.f32 	%f295, %f161;
	mov.f32 	%f296, %f162;
	mov.f32 	%f297, %f163;
	mov.f32 	%f298, %f164;
	mov.f32 	%f299, %f165;
	mov.f32 	%f300, %f166;
	mov.f32 	%f301, %f167;
	mov.f32 	%f302, %f168;
$L__BB7_32:
	ld.param.s8 	%rs3, [_ZN3cub18CUB_300001_SM_10006detail10merge_sort26DeviceMergeSortMergeKernelINS2_10policy_hubIN6thrust24THRUST_300001_SM_1000_NS10device_ptrI13RadiosityDataEEE9Policy600ES9_PNS0_8NullTypeES9_SD_jN4cuda3std3__44lessIS8_EES8_SC_EEvbT2_T3_T4_PT6_PT7_T5_PSL_SL_NS1_7vsmem_tE_param_0];
	mov.u32 	%r88, %ctaid.x;
	shl.b32 	%r38, %r88, 8;
	setp.eq.s16 	%p17, %rs3, 0;
	bar.sync 	0;
	@%p17 bra 	$L__BB7_37;
	// begin inline asm
	mov.u32 %r89, %laneid;
	// end inline asm
	and.b32  	%r39, %r2, 992;
	add.s32 	%r90, %r89, %r39;
	mov.u32 	%r91, _ZZN3cub18CUB_300001_SM_10006detail10merge_sort26DeviceMergeSortMergeKernelINS2_10policy_hubIN6thrust24THRUST_300001_SM_1000_NS10device_ptrI13RadiosityDataEEE9Policy600ES9_PNS0_8NullTypeES9_SD_jN4cuda3std3__44lessIS8_EES8_SC_EEvbT2_T3_T4_PT6_PT7_T5_PSL_SL_NS1_7vsmem_tEE19static_temp_storage;
	mad.lo.s32 	%r92, %r90, 48, %r91;
	st.shared.v4.f32 	[%r92], {%f291, %f292, %f293, %f294};
	st.shared.v4.f32 	[%r92+16], {%f295, %f296, %f297, %f298};
	st.shared.v4.f32 	[%r92+32], {%f299, %f300, %f301, %f302};
	bar.warp.sync 	-1;
	ld.shared.v4.f32 	{%f196, %f195, %f194, %f193}, [%r92];
	ld.shared.v4.f32 	{%f200, %f199, %f198, %f197}, [%r92+16];
	ld.shared.v4.f32 	{%f204, %f203, %f202, %f201}, [%r92+32];
	setp.ne.s32 	%p18, %r2, 0;
	@%p18 bra 	$L__BB7_35;
	st.volatile.shared.u32 	[_ZZN3cub18CUB_300001_SM_10006detail10merge_sort26DeviceMergeSortMergeKernelINS2_10policy_hubIN6thrust24THRUST_300001_SM_1000_NS10device_ptrI13RadiosityDataEEE9Policy600ES9_PNS0_8NullTypeES9_SD_jN4cuda3std3__44lessIS8_EES8_SC_EEvbT2_T3_T4_PT6_PT7_T5_PSL_SL_NS1_7vsmem_tEE19static_temp_storage+12288], %r27;
$L__BB7_35:
	bar.sync 	0;
	ld.volatile.shared.u32 	%r93, [_ZZN3cub18CUB_300001_SM_10006detail10merge_sort26DeviceMergeSortMergeKernelINS2_10policy_hubIN6thrust24THRUST_300001_SM_1000_NS10device_ptrI13RadiosityDataEEE9Policy600ES9_PNS0_8NullTypeES9_SD_jN4cuda3std3__44lessIS8_EES8_SC_EEvbT2_T3_T4_PT6_PT7_T5_PSL_SL_NS1_7vsmem_tEE19static_temp_storage+12288];
	and.b32  	%r94, %r2, 31;
	add.s32 	%r95, %r39, %r94;
	cvt.u64.u32 	%rd39, %r95;
	cvt.u64.u32 	%rd40, %r38;
	add.s64 	%rd41, %rd39, %rd40;
	mad.lo.s64 	%rd8, %rd41, 48, %rd1;
	setp.ge.s32 	%p19, %r95, %r93;
	@%p19 bra 	$L__BB7_41;
	st.global.f32 	[%rd8], %f196;
	st.global.f32 	[%rd8+4], %f195;
	st.global.f32 	[%rd8+8], %f194;
	st.global.f32 	[%rd8+12], %f193;
	st.global.f32 	[%rd8+16], %f200;
	st.global.f32 	[%rd8+20], %f199;
	st.global.f32 	[%rd8+24], %f198;
	st.global.f32 	[%rd8+28], %f197;
	st.global.f32 	[%rd8+32], %f204;
	st.global.f32 	[%rd8+36], %f203;
	st.global.f32 	[%rd8+40], %f202;
	st.global.f32 	[%rd8+44], %f201;
	bra.uni 	$L__BB7_41;
$L__BB7_37:
	// begin inline asm
	mov.u32 %r96, %laneid;
	// end inline asm
	and.b32  	%r40, %r2, 992;
	add.s32 	%r97, %r96, %r40;
	mov.u32 	%r98, _ZZN3cub18CUB_300001_SM_10006detail10merge_sort26DeviceMergeSortMergeKernelINS2_10policy_hubIN6thrust24THRUST_300001_SM_1000_NS10device_ptrI13RadiosityDataEEE9Policy600ES9_PNS0_8NullTypeES9_SD_jN4cuda3std3__44lessIS8_EES8_SC_EEvbT2_T3_T4_PT6_PT7_T5_PSL_SL_NS1_7vsmem_tEE19static_temp_storage;
	mad.lo.s32 	%r99, %r97, 48, %r98;
	st.shared.v4.f32 	[%r99], {%f291, %f292, %f293, %f294};
	st.shared.v4.f32 	[%r99+16], {%f295, %f296, %f297, %f298};
	st.shared.v4.f32 	[%r99+32], {%f299, %f300, %f301, %f302};
	bar.warp.sync 	-1;
	ld.shared.v4.f32 	{%f208, %f207, %f206, %f205}, [%r99];
	ld.shared.v4.f32 	{%f212, %f211, %f210, %f209}, [%r99+16];
	ld.shared.v4.f32 	{%f216, %f215, %f214, %f213}, [%r99+32];
	setp.ne.s32 	%p20, %r2, 0;
	@%p20 bra 	$L__BB7_39;
	st.volatile.shared.u32 	[_ZZN3cub18CUB_300001_SM_10006detail10merge_sort26DeviceMergeSortMergeKernelINS2_10policy_hubIN6thrust24THRUST_300001_SM_1000_NS10device_ptrI13RadiosityDataEEE9Policy600ES9_PNS0_8NullTypeES9_SD_jN4cuda3std3__44lessIS8_EES8_SC_EEvbT2_T3_T4_PT6_PT7_T5_PSL_SL_NS1_7vsmem_tEE19static_temp_storage+12288], %r27;
$L__BB7_39:
	bar.sync 	0;
	ld.volatile.shared.u32 	%r100, [_ZZN3cub18CUB_300001_SM_10006detail10merge_sort26DeviceMergeSortMergeKernelINS2_10policy_hubIN6thrust24THRUST_300001_SM_1000_NS10device_ptrI13RadiosityDataEEE9Policy600ES9_PNS0_8NullTypeES9_SD_jN4cuda3std3__44lessIS8_EES8_SC_EEvbT2_T3_T4_PT6_PT7_T5_PSL_SL_NS1_7vsmem_tEE19static_temp_storage+12288];
	and.b32  	%r101, %r2, 31;
	cvt.u64.u32 	%rd42, %r40;
	cvt.u64.u32 	%rd43, %r38;
	add.s64 	%rd44, %rd43, %rd42;
	cvt.u64.u32 	%rd45, %r101;
	add.s64 	%rd46, %rd44, %rd45;
	mad.lo.s64 	%rd9, %rd46, 48, %rd3;
	add.s32 	%r102, %r40, %r101;
	setp.ge.s32 	%p21, %r102, %r100;
	@%p21 bra 	$L__BB7_41;
	st.global.f32 	[%rd9], %f208;
	st.global.f32 	[%rd9+4], %f207;
	st.global.f32 	[%rd9+8], %f206;
	st.global.f32 	[%rd9+12], %f205;
	st.global.f32 	[%rd9+16], %f212;
	st.global.f32 	[%rd9+20], %f211;
	st.global.f32 	[%rd9+24], %f210;
	st.global.f32 	[%rd9+28], %f209;
	st.global.f32 	[%rd9+32], %f216;
	st.global.f32 	[%rd9+36], %f215;
	st.global.f32 	[%rd9+40], %f214;
	st.global.f32 	[%rd9+44], %f213;
$L__BB7_41:
	ret;

}
	// .globl	_ZN3cub18CUB_300001_SM_10006detail10merge_sort30DeviceMergeSortBlockSortKernelINS2_10policy_hubIN6thrust24THRUST_300001_SM_1000_NS10device_ptrI13RadiosityDataEEE9Policy600ES9_PNS0_8NullTypeES9_SD_mN4cuda3std3__44lessIS8_EES8_SC_EEvbT0_T1_T2_T3_T4_PT6_PT7_T5_NS1_7vsmem_tE
.visible .entry _ZN3cub18CUB_300001_SM_10006detail10merge_sort30DeviceMergeSortBlockSortKernelINS2_10policy_hubIN6thrust24THRUST_300001_SM_1000_NS10device_ptrI13RadiosityDataEEE9Policy600ES9_PNS0_8NullTypeES9_SD_mN4cuda3std3__44lessIS8_EES8_SC_EEvbT0_T1_T2_T3_T4_PT6_PT7_T5_NS1_7vsmem_tE(
	.param .u8 _ZN3cub18CUB_300001_SM_10006detail10merge_sort30DeviceMergeSortBlockSortKernelINS2_10policy_hubIN6thrust24THRUST_300001_SM_1000_NS10device_ptrI13RadiosityDataEEE9Policy600ES9_PNS0_8NullTypeES9_SD_mN4cuda3std3__44lessIS8_EES8_SC_EEvbT0_T1_T2_T3_T4_PT6_PT7_T5_NS1_7vsmem_tE_param_0,
	.param .align 8 .b8 _ZN3cub18CUB_300001_SM_10006detail10merge_sort30DeviceMergeSortBlockSortKernelINS2_10policy_hubIN6thrust24THRUST_300001_SM_1000_NS10device_ptrI13RadiosityDataEEE9Policy600ES9_PNS0_8NullTypeES9_SD_mN4cuda3std3__44lessIS8_EES8_SC_EEvbT0_T1_T2_T3_T4_PT6_PT7_T5_NS1_7vsmem_tE_param_1[8],
	.param .u64 .ptr .align 1 _ZN3cub18CUB_300001_SM_10006detail10merge_sort30DeviceMergeSortBlockSortKernelINS2_10policy_hubIN6thrust24THRUST_300001_SM_1000_NS10device_ptrI13RadiosityDataEEE9Policy600ES9_PNS0_8NullTypeES9_SD_mN4cuda3std3__44lessIS8_EES8_SC_EEvbT0_T1_T2_T3_T4_PT6_PT7_T5_NS1_7vsmem_tE_param_2,
	.param .align 8 .b8 _ZN3cub18CUB_300001_SM_10006detail10merge_sort30DeviceMergeSortBlockSortKernelINS2_10policy_hubIN6thrust24THRUST_300001_SM_1000_NS10device_ptrI13RadiosityDataEEE9Policy600ES9_PNS0_8NullTypeES9_SD_mN4cuda3std3__44lessIS8_EES8_SC_EEvbT0_T1_T2_T3_T4_PT6_PT7_T5_NS1_7vsmem_tE_param_3[8],
	.param .u64 .ptr .align 1 _ZN3cub18CUB_300001_SM_10006detail10merge_sort30DeviceMergeSortBlockSortKernelINS2_10policy_hubIN6thrust24THRUST_300001_SM_1000_NS10device_ptrI13RadiosityDataEEE9Policy600ES9_PNS0_8NullTypeES9_SD_mN4cuda3std3__44lessIS8_EES8_SC_EEvbT0_T1_T2_T3_T4_PT6_PT7_T5_NS1_7vsmem_tE_param_4,
	.param .u64 _ZN3cub18CUB_300001_SM_10006detail10merge_sort30DeviceMergeSortBlockSortKernelINS2_10policy_hubIN6thrust24THRUST_300001_SM_1000_NS10device_ptrI13RadiosityDataEEE9Policy600ES9_PNS0_8NullTypeES9_SD_mN4cuda3std3__44lessIS8_EES8_SC_EEvbT0_T1_T2_T3_T4_PT6_PT7_T5_NS1_7vsmem_tE_param_5,
	.param .u64 .ptr .align 1 _ZN3cub18CUB_300001_SM_10006detail10merge_sort30DeviceMergeSortBlockSortKernelINS2_10policy_hubIN6thrust24THRUST_300001_SM_1000_NS10device_ptrI13RadiosityDataEEE9Policy600ES9_PNS0_8NullTypeES9_SD_mN4cuda3std3__44lessIS8_EES8_SC_EEvbT0_T1_T2_T3_T4_PT6_PT7_T5_NS1_7vsmem_tE_param_6,
	.param .u64 .ptr .align 1 _ZN3cub18CUB_300001_SM_10006detail10merge_sort30DeviceMergeSortBlockSortKernelINS2_10policy_hubIN6thrust24THRUST_300001_SM_1000_NS10device_ptrI13RadiosityDataEEE9Policy600ES9_PNS0_8NullTypeES9_SD_mN4cuda3std3__44lessIS8_EES8_SC_EEvbT0_T1_T2_T3_T4_PT6_PT7_T5_NS1_7vsmem_tE_param_7,
	.param .align 1 .b8 _ZN3cub18CUB_300001_SM_10006detail10merge_sort30DeviceMergeSortBlockSortKernelINS2_10policy_hubIN6thrust24THRUST_300001_SM_1000_NS10device_ptrI13RadiosityDataEEE9Policy600ES9_PNS0_8NullTypeES9_SD_mN4cuda3std3__44lessIS8_EES8_SC_EEvbT0_T1_T2_T3_T4_PT6_PT7_T5_NS1_7vsmem_tE_param_8[1],
	.param .align 8 .b8 _ZN3cub18CUB_300001_SM_10006detail10merge_sort30DeviceMergeSortBlockSortKernelINS2_10policy_hubIN6thrust24THRUST_300001_SM_1000_NS10device_ptrI13RadiosityDataEEE9Policy600ES9_PNS0_8NullTypeES9_SD_mN4cuda3std3__44lessIS8_EES8_SC_EEvbT0_T1_T2_T3_T4_PT6_PT7_T5_NS1_7vsmem_tE_param_9[8]
)
.maxntid 256
{
	.reg .pred 	%p<27>;
	.reg .b16 	%rs<4>;
	.reg .b32 	%r<135>;
	.reg .b32 	%f<289>;
	.reg .b64 	%rd<40>;
	// demoted variable
	.shared .align 16 .b8 _ZZN3cub18CUB_300001_SM_10006detail10merge_sort30DeviceMergeSortBlockSortKernelINS2_10policy_hubIN6thrust24THRUST_300001_SM_1000_NS10device_ptrI13RadiosityDataEEE9Policy600ES9_PNS0_8NullTypeES9_SD_mN4cuda3std3__44lessIS8_EES8_SC_EEvbT0_T1_T2_T3_T4_PT6_PT7_T5_NS1_7vsmem_tEE19static_temp_storage[12336];
	ld.param.u64 	%rd10, [_ZN3cub18CUB_300001_SM_10006detail10merge_sort30DeviceMergeSortBlockSortKernelINS2_10policy_hubIN6thrust24THRUST_300001_SM_1000_NS10device_ptrI13RadiosityDataEEE9Policy600ES9_PNS0_8NullTypeES9_SD_mN4cuda3std3__44lessIS8_EES8_SC_EEvbT0_T1_T2_T3_T4_PT6_PT7_T5_NS1_7vsmem_tE_param_3];
	ld.param.u64 	%rd11, [_ZN3cub18CUB_300001_SM_10006detail10merge_sort30DeviceMergeSortBlockSortKernelINS2_10policy_hubIN6thrust24THRUST_300001_SM_1000_NS10device_ptrI13RadiosityDataEEE9Policy600ES9_PNS0_8NullTypeES9_SD_mN4cuda3std3__44lessIS8_EES8_SC_EEvbT0_T1_T2_T3_T4_PT6_PT7_T5_NS1_7vsmem_tE_param_1];
	ld.param.u64 	%rd8, [_ZN3cub18CUB_300001_SM_10006detail10merge_sort30DeviceMergeSortBlockSortKernelINS2_10policy_hubIN6thrust24THRUST_300001_SM_1000_NS10device_ptrI13RadiosityDataEEE9Policy600ES9_PNS0_8NullTypeES9_SD_mN4cuda3std3__44lessIS8_EES8_SC_EEvbT0_T1_T2_T3_T4_PT6_PT7_T5_NS1_7vsmem_tE_param_5];
	cvta.to.global.u64 	%rd1, %rd11;
	cvta.to.global.u64 	%rd2, %rd10;
	mov.u32 	%r40, %ctaid.x;
	cvt.u64.u32 	%rd12, %r40;
	mov.u32 	%r41, %nctaid.x;
	cvt.u64.u32 	%rd13, %r41;
	mul.wide.u32 	%rd3, %r40, 256;
	add.s64 	%rd14, %rd13, -1;
	setp.le.u64 	%p1, %rd14, %rd12;
	@%p1 bra 	$L__BB8_12;
	// begin inline asm
	griddepcontrol.wait;
	// end inline asm
	mov.u32 	%r87, %tid.x;
	and.b32  	%r88, %r87, 992;
	cvt.u64.u32 	%rd24, %r87;
	add.s64 	%rd25, %rd3, %rd24;
	mad.lo.s64 	%rd26, %rd25, 48, %rd1;
	ld.global.f32 	%f187, [%rd26];
	ld.global.f32 	%f188, [%rd26+4];
	ld.global.f32 	%f189, [%rd26+8];
	ld.global.f32 	%f190, [%rd26+12];
	ld.global.f32 	%f191, [%rd26+16];
	ld.global.f32 	%f192, [%rd26+20];
	ld.global.f32 	%f193, [%rd26+24];
	ld.global.f32 	%f194, [%rd26+28];
	ld.global.f32 	%f195, [%rd26+32];
	ld.global.f32 	%f196, [%rd26+36];
	ld.global.f32 	%f197, [%rd26+40];
	ld.global.f32 	%f198, [%rd26+44];
	// begin inline asm
	mov.u32 %r85, %laneid;
	// end inline asm
	add.s32 	%r89, %r85, %r88;
	mov.u32 	%r90, _ZZN3cub18CUB_300001_SM_10006detail10merge_sort30DeviceMergeSortBlockSortKernelINS2_10policy_hubIN6thrust24THRUST_300001_SM_1000_NS10device_ptrI13RadiosityDataEEE9Policy600ES9_PNS0_8NullTypeES9_SD_mN4cuda3std3__44lessIS8_EES8_SC_EEvbT0_T1_T2_T3_T4_PT6_PT7_T5_NS1_7vsmem_tEE19static_temp_storage;
	mad.lo.s32 	%r1, %r89, 48, %r90;
	st.shared.v4.f32 	[%r1], {%f187, %f188, %f189, %f190};
	st.shared.v4.f32 	[%r1+16], {%f191, %f192, %f193, %f194};
	st.shared.v4.f32 	[%r1+32], {%f195, %f196, %f197, %f198};
	bar.warp.sync 	-1;
	ld.shared.v4.f32 	{%f241, %f242, %f243, %f244}, [%r1];
	ld.shared.v4.f32 	{%f245, %f246, %f247, %f248}, [%r1+16];
	ld.shared.v4.f32 	{%f249, %f250, %f251, %f252}, [%r1+32];
	bar.sync 	0;
	// begin inline asm
	griddepcontrol.launch_dependents;
	// end inline asm
	mov.b32 	%r127, 2;
	mad.lo.s32 	%r95, %r87, 48, %r90;
$L__BB8_2:
	shr.u32 	%r91, %r127, 1;
	add.s32 	%r92, %r127, -1;
	bar.sync 	0;
	st.shared.v4.f32 	[%r95], {%f241, %f242, %f243, %f244};
	st.shared.v4.f32 	[%r95+16], {%f245, %f246, %f247, %f248};
	st.shared.v4.f32 	[%r95+32], {%f249, %f250, %f251, %f252};
	bar.sync 	0;
	neg.s32 	%r96, %r127;
	and.b32  	%r97, %r87, %r96;
	and.b32  	%r98, %r92, %r87;
	min.u32 	%r3, %r98, 256;
	min.u32 	%r4, %r97, 256;
	add.s32 	%r99, %r4, %r91;
	min.u32 	%r5, %r99, 256;
	add.s32 	%r100, %r5, %r91;
	min.u32 	%r6, %r100, 256;
	sub.s32 	%r101, %r5, %r4;
	sub.s32 	%r102, %r6, %r5;
	setp.lt.s32 	%p17, %r3, %r102;
	sub.s32 	%r103, %r3, %r102;
	selp.b32 	%r130, 0, %r103, %p17;
	min.s32 	%r128, %r101, %r3;
	setp.ge.s32 	%p18, %r130, %r128;
	@%p18 bra 	$L__BB8_5;
	add.s32 	%r9, %r5, %r3;
$L__BB8_4:
	sub.s32 	%r104, %r128, %r130;
	shr.u32 	%r105, %r104, 31;
	add.s32 	%r106, %r104, %r105;
	shr.s32 	%r107, %r106, 1;
	add.s32 	%r108, %r107, %r130;
	add.s32 	%r109, %r108, %r4;
	mov.u32 	%r110, _ZZN3cub18CUB_300001_SM_10006detail10merge_sort30DeviceMergeSortBlockSortKernelINS2_10policy_hubIN6thrust24THRUST_300001_SM_1000_NS10device_ptrI13RadiosityDataEEE9Policy600ES9_PNS0_8NullTypeES9_SD_mN4cuda3std3__44lessIS8_EES8_SC_EEvbT0_T1_T2_T3_T4_PT6_PT7_T5_NS1_7vsmem_tEE19static_temp_storage;
	mad.lo.s32 	%r111, %r109, 48, %r110;
	ld.shared.f32 	%f199, [%r111+36];
	not.b32 	%r112, %r108;
	add.s32 	%r113, %r9, %r112;
	mad.lo.s32 	%r114, %r113, 48, %r110;
	ld.shared.f32 	%f200, [%r114+36];
	setp.leu.f32 	%p19, %f200, %f199;
	add.s32 	%r115, %r108, 1;
	selp.b32 	%r130, %r115, %r130, %p19;
	selp.b32 	%r128, %r128, %r108, %p19;
	setp.lt.s32 	%p20, %r130, %r128;
	@%p20 bra 	$L__BB8_4;
$L__BB8_5:
	add.s32 	%r15, %r130, %r4;
	add.s32 	%r116, %r5, %r3;
	sub.s32 	%r16, %r116, %r130;
	mov.u32 	%r117, _ZZN3cub18CUB_300001_SM_10006detail10merge_sort30DeviceMergeSortBlockSortKernelINS2_10policy_hubIN6thrust24THRUST_300001_SM_1000_NS10device_ptrI13RadiosityDataEEE9Policy600ES9_PNS0_8NullTypeES9_SD_mN4cuda3std3__44lessIS8_EES8_SC_EEvbT0_T1_T2_T3_T4_PT6_PT7_T5_NS1_7vsmem_tEE19static_temp_storage;
	mad.lo.s32 	%r118, %r15, 48, %r117;
	ld.shared.v4.f32 	{%f25, %f26, %f27, %f28}, [%r118];
	ld.shared.v4.f32 	{%f29, %f30, %f31, %f32}, [%r118+16];
	ld.shared.v4.f32 	{%f33, %f34, %f35, %f36}, [%r118+32];
	setp.ge.s32 	%p21, %r16, %r6;
	@%p21 bra 	$L__BB8_7;
	mov.u32 	%r119, _ZZN3cub18CUB_300001_SM_10006detail10merge_sort30DeviceMergeSortBlockSortKernelINS2_10policy_hubIN6thrust24THRUST_300001_SM_1000_NS10device_ptrI13RadiosityDataEEE9Policy600ES9_PNS0_8NullTypeES9_SD_mN4cuda3std3__44lessIS8_EES8_SC_EEvbT0_T1_T2_T3_T4_PT6_PT7_T5_NS1_7vsmem_tEE19static_temp_storage;
	mad.lo.s32 	%r120, %r16, 48, %r119;
	ld.shared.v4.f32 	{%f249, %f250, %f251, %f252}, [%r120+32];
	ld.shared.v4.f32 	{%f245, %f246, %f247, %f248}, [%r120+16];
	ld.shared.v4.f32 	{%f241, %f242, %f243, %f244}, [%r120];
	setp.ge.s32 	%p22, %r15, %r5;
	setp.gt.f32 	%p23, %f250, %f34;
	or.pred  	%p24, %p22, %p23;
	@%p24 bra 	$L__BB8_8;
$L__BB8_7:
	mov.f32 	%f241, %f25;
	mov.f32 	%f242, %f26;
	mov.f32 	%f243, %f27;
	mov.f32 	%f244, %f28;
	mov.f32 	%f245, %f29;
	mov.f32 	%f246, %f30;
	mov.f32 	%f247, %f31;
	mov.f32 	%f248, %f32;
	mov.f32 	%f249, %f33;
	mov.f32 	%f250, %f34;
	mov.f32 	%f251, %f35;
	mov.f32 	%f252, %f36;
$L__BB8_8:
	shl.b32 	%r17, %r127, 1;
	setp.lt.u32 	%p25, %r127, 129;
	mov.u32 	%r127, %r17;
	@%p25 bra 	$L__BB8_2;
	ld.param.s8 	%rs3, [_ZN3cub18CUB_300001_SM_10006detail10merge_sort30DeviceMergeSortBlockSortKernelINS2_10policy_hubIN6thrust24THRUST_300001_SM_1000_NS10device_ptrI13RadiosityDataEEE9Policy600ES9_PNS0_8NullTypeES9_SD_mN4cuda3std3__44lessIS8_EES8_SC_EEvbT0_T1_T2_T3_T4_PT6_PT7_T5_NS1_7vsmem_tE_param_0];
	bar.sync 	0;
	setp.eq.s16 	%p26, %rs3, 0;
	@%p26 bra 	$L__BB8_11;
	st.shared.v4.f32 	[%r1], {%f241, %f242, %f243, %f244};
	st.shared.v4.f32 	[%r1+16], {%f245, %f246, %f247, %f248};
	st.shared.v4.f32 	[%r1+32], {%f249, %f250, %f251, %f252};
	bar.warp.sync 	-1;
	ld.shared.v4.f32 	{%f205, %f206, %f207, %f208}, [%r1];
	ld.shared.v4.f32 	{%f209, %f210, %f211, %f212}, [%r1+16];
	ld.shared.v4.f32 	{%f213, %f214, %f215, %f216}, [%r1+32];
	mov.u32 	%r121, %tid.x;
	and.b32  	%r122, %r121, 992;
	cvt.u64.u32 	%rd27, %r122;
	mov.u32 	%r123, %ctaid.x;
	mul.wide.u32 	%rd28, %r123, 256;
	add.s64 	%rd29, %rd28, %rd27;
	and.b32  	%r124, %r121, 31;
	cvt.u64.u32 	%rd30, %r124;
	or.b64  	%rd31, %rd29, %rd30;
	mad.lo.s64 	%rd32, %rd31, 48, %rd2;
	st.global.f32 	[%rd32], %f205;
	st.global.f32 	[%rd32+4], %f206;
	st.global.f32 	[%rd32+8], %f207;
	st.global.f32 	[%rd32+12], %f208;
	st.global.f32 	[%rd32+16], %f209;
	st.global.f32 	[%rd32+20], %f210;
	st.global.f32 	[%rd32+24], %f211;
	st.global.f32 	[%rd32+28], %f212;
	st.global.f32 	[%rd32+32], %f213;
	st.global.f32 	[%rd32+36], %f214;
	st.global.f32 	[%rd32+40], %f215;
	st.global.f32 	[%rd32+44], %f216;
	bra.uni 	$L__BB8_31;
$L__BB8_11:
	ld.param.u64 	%rd39, [_ZN3cub18CUB_300001_SM_10006detail10merge_sort30DeviceMergeSortBlockSortKernelINS2_10policy_hubIN6thrust24THRUST_300001_SM_1000_NS10device_ptrI13RadiosityDataEEE9Policy600ES9_PNS0_8NullTypeES9_SD_mN4cuda3std3__44lessIS8_EES8_SC_EEvbT0_T1_T2_T3_T4_PT6_PT7_T5_NS1_7vsmem_tE_param_6];
	st.shared.v4.f32 	[%r1], {%f241, %f242, %f243, %f244};
	st.shared.v4.f32 	[%r1+16], {%f245, %f246, %f247, %f248};
	st.shared.v4.f32 	[%r1+32], {%f249, %f250, %f251, %f252};
	bar.warp.sync 	-1;
	ld.shared.v4.f32 	{%f217, %f218, %f219, %f220}, [%r1];
	ld.shared.v4.f32 	{%f221, %f222, %f223, %f224}, [%r1+16];
	ld.shared.v4.f32 	{%f225, %f226, %f227, %f228}, [%r1+32];
	cvta.to.global.u64 	%rd33, %rd39;
	mov.u32 	%r125, %ctaid.x;
	mul.wide.u32 	%rd34, %r125, 256;
	mov.u32 	%r126, %tid.x;
	cvt.u64.u32 	%rd35, %r126;
	add.s64 	%rd36, %rd34, %rd35;
	mad.lo.s64 	%rd37, %rd36, 48, %rd33;
	st.global.f32 	[%rd37], %f217;
	st.global.f32 	[%rd37+4], %f218;
	st.global.f32 	[%rd37+8], %f219;
	st.global.f32 	[%rd37+12], %f220;
	st.global.f32 	[%rd37+16], %f221;
	st.global.f32 	[%rd37+20], %f222;
	st.global.f32 	[%rd37+24], %f223;
	st.global.f32 	[%rd37+28], %f224;
	st.global.f32 	[%rd37+32], %f225;
	st.global.f32 	[%rd37+36], %f226;
	st.global.f32 	[%rd37+40], %f227;
	st.global.f32 	[%rd37+44], %f228;
	bra.uni 	$L__BB8_31;
$L__BB8_12:
	cvt.u32.u64 	%r42, %rd3;
	cvt.u32.u64 	%r43, %rd8;
	sub.s32 	%r44, %r43, %r42;
	min.s32 	%r18, %r44, 256;
	// begin inline asm
	griddepcontrol.wait;
	// end inline asm
	mad.lo.s64 	%rd4, %rd3, 48, %rd1;
	ld.global.f32 	%f264, [%rd4];
	ld.global.f32 	%f263, [%rd4+4];
	ld.global.f32 	%f262, [%rd4+8];
	ld.global.f32 	%f261, [%rd4+12];
	ld.global.f32 	%f260, [%rd4+16];
	ld.global.f32 	%f259, [%rd4+20];
	ld.global.f32 	%f258, [%rd4+24];
	ld.global.f32 	%f257, [%rd4+28];
	ld.global.f32 	%f256, [%rd4+32];
	ld.global.f32 	%f255, [%rd4+36];
	ld.global.f32 	%f254, [%rd4+40];
	ld.global.f32 	%f253, [%rd4+44];
	mov.u32 	%r19, %tid.x;
	and.b32  	%r20, %r19, 992;
	setp.ge.s32 	%p2, %r19, %r18;
	@%p2 bra 	$L__BB8_14;
	mul.lo.s32 	%r45, %r19, 48;
	cvt.u64.u32 	%rd15, %r45;
	add.s64 	%rd16, %rd4, %rd15;
	ld.global.f32 	%f264, [%rd16];
	ld.global.f32 	%f263, [%rd16+4];
	ld.global.f32 	%f262, [%rd16+8];
	ld.global.f32 	%f261, [%rd16+12];
	ld.global.f32 	%f260, [%rd16+16];
	ld.global.f32 	%f259, [%rd16+20];
	ld.global.f32 	%f258, [%rd16+24];
	ld.global.f32 	%f257, [%rd16+28];
	ld.global.f32 	%f256, [%rd16+32];
	ld.global.f32 	%f255, [%rd16+36];
	ld.global.f32 	%f254, [%rd16+40];
	ld.global.f32 	%f253, [%rd16+44];
$L__BB8_14:
	// begin inline asm
	mov.u32 %r46, %laneid;
	// end inline asm
	add.s32 	%r48, %r46, %r20;
	mov.u32 	%r49, _ZZN3cub18CUB_300001_SM_10006detail10merge_sort30DeviceMergeSortBlockSortKernelINS2_10policy_hubIN6thrust24THRUST_300001_SM_1000_NS10device_ptrI13RadiosityDataEEE9Policy600ES9_PNS0_8NullTypeES9_SD_mN4cuda3std3__44lessIS8_EES8_SC_EEvbT0_T1_T2_T3_T4_PT6_PT7_T5_NS1_7vsmem_tEE19static_temp_storage;
	mad.lo.s32 	%r22, %r48, 48, %r49;
	st.shared.v4.f32 	[%r22], {%f264, %f263, %f262, %f261};
	st.shared.v4.f32 	[%r22+16], {%f260, %f259, %f258, %f257};
	st.shared.v4.f32 	[%r22+32], {%f256, %f255, %f254, %f253};
	bar.warp.sync 	-1;
	ld.shared.v4.f32 	{%f277, %f278, %f279, %f280}, [%r22];
	ld.shared.v4.f32 	{%f281, %f282, %f283, %f284}, [%r22+16];
	ld.shared.v4.f32 	{%f285, %f286, %f287, %f288}, [%r22+32];
	bar.sync 	0;
	// begin inline asm
	griddepcontrol.launch_dependents;
	// end inline asm
	mov.b32 	%r131, 2;
	mad.lo.s32 	%r53, %r19, 48, %r49;
$L__BB8_15:
	shr.u32 	%r50, %r131, 1;
	add.s32 	%r51, %r131, -1;
	bar.sync 	0;
	st.shared.v4.f32 	[%r53], {%f277, %f278, %f279, %f280};
	st.shared.v4.f32 	[%r53+16], {%f281, %f282, %f283, %f284};
	st.shared.v4.f32 	[%r53+32], {%f285, %f286, %f287, %f288};
	bar.sync 	0;
	neg.s32 	%r54, %r131;
	and.b32  	%r55, %r19, %r54;
	and.b32  	%r56, %r51, %r19;
	min.s32 	%r24, %r56, %r18;
	min.s32 	%r25, %r55, %r18;
	add.s32 	%r57, %r25, %r50;
	min.s32 	%r26, %r57, %r18;
	add.s32 	%r58, %r26, %r50;
	min.s32 	%r27, %r58, %r18;
	sub.s32 	%r59, %r26, %r25;
	sub.s32 	%r60, %r27, %r26;
	setp.lt.s32 	%p3, %r24, %r60;
	sub.s32 	%r61, %r24, %r60;
	selp.b32 	%r134, 0, %r61, %p3;
	min.s32 	%r132, %r59, %r24;
	setp.ge.s32 	%p4, %r134, %r132;
	@%p4 bra 	$L__BB8_18;
	add.s32 	%r30, %r26, %r24;
$L__BB8_17:
	sub.s32 	%r62, %r132, %r134;
	shr.u32 	%r63, %r62, 31;
	add.s32 	%r64, %r62, %r63;
	shr.s32 	%r65, %r64, 1;
	add.s32 	%r66, %r65, %r134;
	add.s32 	%r67, %r66, %r25;
	mov.u32 	%r68, _ZZN3cub18CUB_300001_SM_10006detail10merge_sort30DeviceMergeSortBlockSortKernelINS2_10policy_hubIN6thrust24THRUST_300001_SM_1000_NS10device_ptrI13RadiosityDataEEE9Policy600ES9_PNS0_8NullTypeES9_SD_mN4cuda3std3__44lessIS8_EES8_SC_EEvbT0_T1_T2_T3_T4_PT6_PT7_T5_NS1_7vsmem_tEE19static_temp_storage;
	mad.lo.s32 	%r69, %r67, 48, %r68;
	ld.shared.f32 	%f181, [%r69+36];
	not.b32 	%r70, %r66;
	add.s32 	%r71, %r30, %r70;
	mad.lo.s32 	%r72, %r71, 48, %r68;
	ld.shared.f32 	%f182, [%r72+36];
	setp.leu.f32 	%p5, %f182, %f181;
	add.s32 	%r73, %r66, 1;
	selp.b32 	%r134, %r73, %r134, %p5;
	selp.b32 	%r132, %r132, %r66, %p5;
	setp.lt.s32 	%p6, %r134, %r132;
	@%p6 bra 	$L__BB8_17;
$L__BB8_18:
	add.s32 	%r36, %r134, %r25;
	add.s32 	%r74, %r26, %r24;
	sub.s32 	%r37, %r74, %r134;
	mov.u32 	%r75, _ZZN3cub18CUB_300001_SM_10006detail10merge_sort30DeviceMergeSortBlockSortKernelINS2_10policy_hubIN6thrust24THRUST_300001_SM_1000_NS10device_ptrI13RadiosityDataEEE9Policy600ES9_PNS0_8NullTypeES9_SD_mN4cuda3std3__44lessIS8_EES8_SC_EEvbT0_T1_T2_T3_T4_PT6_PT7_T5_NS1_7vsmem_tEE19static_temp_storage;
	mad.lo.s32 	%r76, %r36, 48, %r75;
	ld.shared.v4.f32 	{%f121, %f122, %f123, %f124}, [%r76];
	ld.shared.v4.f32 	{%f125, %f126, %f127, %f128}, [%r76+16];
	ld.shared.v4.f32 	{%f129, %f130, %f131, %f132}, [%r76+32];
	setp.ge.s32 	%p7, %r37, %r27;
	@%p7 bra 	$L__BB8_20;
	mov.u32 	%r77, _ZZN3cub18CUB_300001_SM_10006detail10merge_sort30DeviceMergeSortBlockSortKernelINS2_10policy_hubIN6thrust24THRUST_300001_SM_1000_NS10device_ptrI13RadiosityDataEEE9Policy600ES9_PNS0_8NullTypeES9_SD_mN4cuda3std3__44lessIS8_EES8_SC_EEvbT0_T1_T2_T3_T4_PT6_PT7_T5_NS1_7vsmem_tEE19static_temp_storage;
	mad.lo.s32 	%r78, %r37, 48, %r77;
	ld.shared.v4.f32 	{%f285, %f286, %f287, %f288}, [%r78+32];
	ld.shared.v4.f32 	{%f281, %f282, %f283, %f284}, [%r78+16];
	ld.shared.v4.f32 	{%f277, %f278, %f279, %f280}, [%r78];
	setp.ge.s32 	%p8, %r36, %r26;
	setp.gt.f32 	%p9, %f286, %f130;
	or.pred  	%p10, %p8, %p9;
	@%p10 bra 	$L__BB8_21;
$L__BB8_20:
	mov.f32 	%f277, %f121;
	mov.f32 	%f278, %f122;
	mov.f32 	%f279, %f123;
	mov.f32 	%f280, %f124;
	mov.f32 	%f281, %f125;
	mov.f32 	%f282, %f126;
	mov.f32 	%f283, %f127;
	mov.f32 	%f284, %f128;
	mov.f32 	%f285, %f129;
	mov.f32 	%f286, %f130;
	mov.f32 	%f287, %f131;
	mov.f32 	%f288, %f132;
$L__BB8_21:
	shl.b32 	%r38, %r131, 1;
	setp.lt.u32 	%p11, %r131, 129;
	mov.u32 	%r131, %r38;
	@%p11 bra 	$L__BB8_15;
	ld.param.s8 	%rs2, [_ZN3cub18CUB_300001_SM_10006detail10merge_sort30DeviceMergeSortBlockSortKernelINS2_10policy_hubIN6thrust24THRUST_300001_SM_1000_NS10device_ptrI13RadiosityDataEEE9Policy600ES9_PNS0_8NullTypeES9_SD_mN4cuda3std3__44lessIS8_EES8_SC_EEvbT0_T1_T2_T3_T4_PT6_PT7_T5_NS1_7vsmem_tE_param_0];
	mov.u32 	%r79, %ctaid.x;
	mul.wide.u32 	%rd5, %r79, 256;
	bar.sync 	0;
	setp.eq.s16 	%p12, %rs2, 0;
	@%p12 bra 	$L__BB8_27;
	st.shared.v4.f32 	[%r22], {%f277, %f278, %f279, %f280};
	st.shared.v4.f32 	[%r22+16], {%f281, %f282, %f283, %f284};
	st.shared.v4.f32 	[%r22+32], {%f285, %f286, %f287, %f288};
	bar.warp.sync 	-1;
	ld.shared.v4.f32 	{%f160, %f159, %f158, %f157}, [%r22];
	ld.shared.v4.f32 	{%f164, %f163, %f162, %f161}, [%r22+16];
	ld.shared.v4.f32 	{%f168, %f167, %f166, %f165}, [%r22+32];
	setp.ne.s32 	%p13, %r19, 0;
	@%p13 bra 	$L__BB8_25;
	st.volatile.shared.u32 	[_ZZN3cub18CUB_300001_SM_10006detail10merge_sort30DeviceMergeSortBlockSortKernelINS2_10policy_hubIN6thrust24THRUST_300001_SM_1000_NS10device_ptrI13RadiosityDataEEE9Policy600ES9_PNS0_8NullTypeES9_SD_mN4cuda3std3__44lessIS8_EES8_SC_EEvbT0_T1_T2_T3_T4_PT6_PT7_T5_NS1_7vsmem_tEE19static_temp_storage+12288], %r18;
$L__BB8_25:
	bar.sync 	0;
	ld.volatile.shared.u32 	%r80, [_ZZN3cub18CUB_300001_SM_10006detail10merge_sort30DeviceMergeSortBlockSortKernelINS2_10policy_hubIN6thrust24THRUST_300001_SM_1000_NS10device_ptrI13RadiosityDataEEE9Policy600ES9_PNS0_8NullTypeES9_SD_mN4cuda3std3__44lessIS8_EES8_SC_EEvbT0_T1_T2_T3_T4_PT6_PT7_T5_NS1_7vsmem_tEE19static_temp_storage+12288];
	mov.u32 	%r81, %tid.x;
	and.b32  	%r82, %r81, 992;
	cvt.u64.u32 	%rd17, %r82;
	add.s64 	%rd18, %rd5, %rd17;
	and.b32  	%r83, %r81, 31;
	cvt.u64.u32 	%rd19, %r83;
	add.s64 	%rd20, %rd18, %rd19;
	mad.lo.s64 	%rd6, %rd20, 48, %rd2;
	setp.ge.s32 	%p14, %r19, %r80;
	@%p14 bra 	$L__BB8_31;
	st.global.f32 	[%rd6], %f160;
	st.global.f32 	[%rd6+4], %f159;
	st.global.f32 	[%rd6+8], %f158;
	st.global.f32 	[%rd6+12], %f157;
	st.global.f32 	[%rd6+16], %f164;
	st.global.f32 	[%rd6+20], %f163;
	st.global.f32 	[%rd6+24], %f162;
	st.global.f32 	[%rd6+28], %f161;
	st.global.f32 	[%rd6+32], %f168;
	st.global.f32 	[%rd6+36], %f167;
	st.global.f32 	[%rd6+40], %f166;
	st.global.f32 	[%rd6+44], %f165;
	bra.uni 	$L__BB8_31;
$L__BB8_27:
	st.shared.v4.f32 	[%r22], {%f277, %f278, %f279, %f280};
	st.shared.v4.f32 	[%r22+16], {%f281, %f282, %f283, %f284};
	st.shared.v4.f32 	[%r22+32], {%f285, %f286, %f287, %f288};
	bar.warp.sync 	-1;
	ld.shared.v4.f32 	{%f172, %f171, %f170, %f169}, [%r22];
	ld.shared.v4.f32 	{%f176, %f175, %f174, %f173}, [%r22+16];
	ld.shared.v4.f32 	{%f180, %f179, %f178, %f177}, [%r22+32];
	setp.ne.s32 	%p15, %r19, 0;
	@%p15 bra 	$L__BB8_29;
	st.volatile.shared.u32 	[_ZZN3cub18CUB_300001_SM_10006detail10merge_sort30DeviceMergeSortBlockSortKernelINS2_10policy_hubIN6thrust24THRUST_300001_SM_1000_NS10device_ptrI13RadiosityDataEEE9Policy600ES9_PNS0_8NullTypeES9_SD_mN4cuda3std3__44lessIS8_EES8_SC_EEvbT0_T1_T2_T3_T4_PT6_PT7_T5_NS1_7vsmem_tEE19static_temp_storage+12288], %r18;
$L__BB8_29:
	ld.param.u64 	%rd38, [_ZN3cub18CUB_300001_SM_10006detail10merge_sort30DeviceMergeSortBlockSortKernelINS2_10policy_hubIN6thrust24THRUST_300001_SM_1000_NS10device_ptrI13RadiosityDataEEE9Policy600ES9_PNS0_8NullTypeES9_SD_mN4cuda3std3__44lessIS8_EES8_SC_EEvbT0_T1_T2_T3_T4_PT6_PT7_T5_NS1_7vsmem_tE_param_6];
	bar.sync 	0;
	ld.volatile.shared.u32 	%r84, [_ZZN3cub18CUB_300001_SM_10006detail10merge_sort30DeviceMergeSortBlockSortKernelINS2_10policy_hubIN6thrust24THRUST_300001_SM_1000_NS10device_ptrI13RadiosityDataEEE9Policy600ES9_PNS0_8NullTypeES9_SD_mN4cuda3std3__44lessIS8_EES8_SC_EEvbT0_T1_T2_T3_T4_PT6_PT7_T5_NS1_7vsmem_tEE19static_temp_storage+12288];
	cvt.u64.u32 	%rd21, %r19;
	add.s64 	%rd22, %rd5, %rd21;
	cvta.to.global.u64 	%rd23, %rd38;
	mad.lo.s64 	%rd7, %rd22, 48, %rd23;
	setp.ge.s32 	%p16, %r19, %r84;
	@%p16 bra 	$L__BB8_31;
	st.global.f32 	[%rd7], %f172;
	st.global.f32 	[%rd7+4], %f171;
	st.global.f32 	[%rd7+8], %f170;
	st.global.f32 	[%rd7+12], %f169;
	st.global.f32 	[%rd7+16], %f176;
	st.global.f32 	[%rd7+20], %f175;
	st.global.f32 	[%rd7+24], %f174;
	st.global.f32 	[%rd7+28], %f173;
	st.global.f32 	[%rd7+32], %f180;
	st.global.f32 	[%rd7+36], %f179;
	st.global.f32 	[%rd7+40], %f178;
	st.global.f32 	[%rd7+44], %f177;
$L__BB8_31:
	ret;

}
	// .globl	_ZN3cub18CUB_300001_SM_10006detail10merge_sort30DeviceMergeSortPartitionKernelIN6thrust24THRUST_300001_SM_1000_NS10device_ptrI13RadiosityDataEEmN4cuda3std3__44lessIS7_EES7_EEvbT_PT2_T0_SH_PSH_T1_SH_i
.visible .entry _ZN3cub18CUB_300001_SM_10006detail10merge_sort30DeviceMergeSortPartitionKernelIN6thrust24THRUST_300001_SM_1000_NS10device_ptrI13RadiosityDataEEmN4cuda3std3__44lessIS7_EES7_EEvbT_PT2_T0_SH_PSH_T1_SH_i(
	.param .u8 _ZN3cub18CUB_300001_SM_10006detail10merge_sort30DeviceMergeSortPartitionKernelIN6thrust24THRUST_300001_SM_1000_NS10device_ptrI13RadiosityDataEEmN4cuda3std3__44lessIS7_EES7_EEvbT_PT2_T0_SH_PSH_T1_SH_i_param_0,
	.param .align 8 .b8 _ZN3cub18CUB_300001_SM_10006detail10merge_sort30DeviceMergeSortPartitionKernelIN6thrust24THRUST_300001_SM_1000_NS10device_ptrI13RadiosityDataEEmN4cuda3std3__44lessIS7_EES7_EEvbT_PT2_T0_SH_PSH_T1_SH_i_param_1[8],
	.param .u64 .ptr .align 1 _ZN3cub18CUB_300001_SM_10006detail10merge_sort30DeviceMergeSortPartitionKernelIN6thrust24THRUST_300001_SM_1000_NS10device_ptrI13RadiosityDataEEmN4cuda3std3__44lessIS7_EES7_EEvbT_PT2_T0_SH_PSH_T1_SH_i_param_2,
	.param .u64 _ZN3cub18CUB_300001_SM_10006detail10merge_sort30DeviceMergeSortPartitionKernelIN6thrust24THRUST_300001_SM_1000_NS10device_ptrI13RadiosityDataEEmN4cuda3std3__44lessIS7_EES7_EEvbT_PT2_T0_SH_PSH_T1_SH_i_param_3,
	.param .u64 _ZN3cub18CUB_300001_SM_10006detail10merge_sort30DeviceMergeSortPartitionKernelIN6thrust24THRUST_300001_SM_1000_NS10device_ptrI13RadiosityDataEEmN4cuda3std3__44lessIS7_EES7_EEvbT_PT2_T0_SH_PSH_T1_SH_i_param_4,
	.param .u64 .ptr .align 1 _ZN3cub18CUB_300001_SM_10006detail10merge_sort30DeviceMergeSortPartitionKernelIN6thrust24THRUST_300001_SM_1000_NS10device_ptrI13RadiosityDataEEmN4cuda3std3__44lessIS7_EES7_EEvbT_PT2_T0_SH_PSH_T1_SH_i_param_5,
	.param .align 1 .b8 _ZN3cub18CUB_300001_SM_10006detail10merge_sort30DeviceMergeSortPartitionKernelIN6thrust24THRUST_300001_SM_1000_NS10device_ptrI13RadiosityDataEEmN4cuda3std3__44lessIS7_EES7_EEvbT_PT2_T0_SH_PSH_T1_SH_i_param_6[1],
	.param .u64 _ZN3cub18CUB_300001_SM_10006detail10merge_sort30DeviceMergeSortPartitionKernelIN6thrust24THRUST_300001_SM_1000_NS10device_ptrI13RadiosityDataEEmN4cuda3std3__44lessIS7_EES7_EEvbT_PT2_T0_SH_PSH_T1_SH_i_param_7,
	.param .u32 _ZN3cub18CUB_300001_SM_10006detail10merge_sort30DeviceMergeSortPartitionKernelIN6thrust24THRUST_300001_SM_1000_NS10device_ptrI13RadiosityDataEEmN4cuda3std3__44lessIS7_EES7_EEvbT_PT2_T0_SH_PSH_T1_SH_i_param_8
)
{
	.reg .pred 	%p<10>;
	.reg .b16 	%rs<2>;
	.reg .b32 	%r<6>;
	.reg .b32 	%f<5>;
	.reg .b64 	%rd<82>;

	ld.param.u64 	%rd27, [_ZN3cub18CUB_300001_SM_10006detail10merge_sort30DeviceMergeSortPartitionKernelIN6thrust24THRUST_300001_SM_1000_NS10device_ptrI13RadiosityDataEEmN4cuda3std3__44lessIS7_EES7_EEvbT_PT2_T0_SH_PSH_T1_SH_i_param_1];
	ld.param.s8 	%rs1, [_ZN3cub18CUB_300001_SM_10006detail10merge_sort30DeviceMergeSortPartitionKernelIN6thrust24THRUST_300001_SM_1000_NS10device_ptrI13RadiosityDataEEmN4cuda3std3__44lessIS7_EES7_EEvbT_PT2_T0_SH_PSH_T1_SH_i_param_0];
	ld.param.u64 	%rd28, [_ZN3cub18CUB_300001_SM_10006detail10merge_sort30DeviceMergeSortPartitionKernelIN6thrust24THRUST_300001_SM_1000_NS10device_ptrI13RadiosityDataEEmN4cuda3std3__44lessIS7_EES7_EEvbT_PT2_T0_SH_PSH_T1_SH_i_param_2];
	ld.param.u64 	%rd29, [_ZN3cub18CUB_300001_SM_10006detail10merge_sort30DeviceMergeSortPartitionKernelIN6thrust24THRUST_300001_SM_1000_NS10device_ptrI13RadiosityDataEEmN4cuda3std3__44lessIS7_EES7_EEvbT_PT2_T0_SH_PSH_T1_SH_i_param_3];
	ld.param.u64 	%rd30, [_ZN3cub18CUB_300001_SM_10006detail10merge_sort30DeviceMergeSortPartitionKernelIN6thrust24THRUST_300001_SM_1000_NS10device_ptrI13RadiosityDataEEmN4cuda3std3__44lessIS7_EES7_EEvbT_PT2_T0_SH_PSH_T1_SH_i_param_4];
	ld.param.u64 	%rd32, [_ZN3cub18CUB_300001_SM_10006detail10merge_sort30DeviceMergeSortPartitionKernelIN6thrust24THRUST_300001_SM_1000_NS10device_ptrI13RadiosityDataEEmN4cuda3std3__44lessIS7_EES7_EEvbT_PT2_T0_SH_PSH_T1_SH_i_param_5];
	ld.param.u64 	%rd31, [_ZN3cub18CUB_300001_SM_10006detail10merge_sort30DeviceMergeSortPartitionKernelIN6thrust24THRUST_300001_SM_1000_NS10device_ptrI13RadiosityDataEEmN4cuda3std3__44lessIS7_EES7_EEvbT_PT2_T0_SH_PSH_T1_SH_i_param_7];
	ld.param.u32 	%r1, [_ZN3cub18CUB_300001_SM_10006detail10merge_sort30DeviceMergeSortPartitionKernelIN6thrust24THRUST_300001_SM_1000_NS10device_ptrI13RadiosityDataEEmN4cuda3std3__44lessIS7_EES7_EEvbT_PT2_T0_SH_PSH_T1_SH_i_param_8];
	cvta.to.global.u64 	%rd1, %rd32;
	mov.u32 	%r2, %ntid.x;
	mov.u32 	%r3, %ctaid.x;
	mov.u32 	%r4, %tid.x;
	mad.lo.s32 	%r5, %r2, %r3, %r4;
	cvt.u64.u32 	%rd2, %r5;
	setp.le.u64 	%p1, %rd30, %rd2;
	@%p1 bra 	$L__BB9_11;
	shr.u64 	%rd33, %rd31, 1;
	add.s64 	%rd4, %rd31, 4294967295;
	neg.s64 	%rd34, %rd31;
	and.b64  	%rd35, %rd34, %rd2;
	cvt.s64.s32 	%rd5, %r1;
	mul.lo.s64 	%rd36, %rd35, %rd5;
	mul.lo.s64 	%rd37, %rd33, %rd5;
	min.u64 	%rd6, %rd36, %rd29;
	not.b64 	%rd38, %rd36;
	min.u64 	%rd39, %rd37, %rd38;
	add.s64 	%rd40, %rd39, %rd36;
	min.u64 	%rd7, %rd40, %rd29;
	not.b64 	%rd41, %rd7;
	min.u64 	%rd42, %rd37, %rd41;
	add.s64 	%rd43, %rd42, %rd7;
	min.u64 	%rd8, %rd43, %rd29;
	// begin inline asm
	griddepcontrol.wait;
	// end inline asm
	add.s64 	%rd44, %rd2, 1;
	setp.ne.s64 	%p2, %rd44, %rd30;
	@%p2 bra 	$L__BB9_3;
	shl.b64 	%rd75, %rd2, 3;
	add.s64 	%rd76, %rd1, %rd75;
	st.global.u64 	[%rd76], %rd7;
	bra.uni 	$L__BB9_11;
$L__BB9_3:
	sub.s64 	%rd45, %rd8, %rd6;
	and.b64  	%rd46, %rd4, %rd2;
	mul.lo.s64 	%rd47, %rd46, %rd5;
	min.u64 	%rd9, %rd47, %rd45;
	setp.eq.s16 	%p3, %rs1, 0;
	@%p3 bra 	$L__BB9_7;
	sub.s64 	%rd48, %rd7, %rd6;
	sub.s64 	%rd49, %rd8, %rd7;
	max.u64 	%rd50, %rd9, %rd49;
	sub.s64 	%rd81, %rd50, %rd49;
	min.u64 	%rd77, %rd48, %rd9;
	setp.ge.u64 	%p4, %rd81, %rd77;
	@%p4 bra 	$L__BB9_10;
	cvta.to.global.u64 	%rd12, %rd27;
	add.s64 	%rd13, %rd9, %rd7;
$L__BB9_6:
	sub.s64 	%rd51, %rd77, %rd81;
	shr.u64 	%rd52, %rd51, 1;
	add.s64 	%rd53, %rd52, %rd81;
	add.s64 	%rd54, %rd53, %rd6;
	mad.lo.s64 	%rd55, %rd54, 48, %rd12;
	ld.global.f32 	%f1, [%rd55+36];
	not.b64 	%rd56, %rd53;
	add.s64 	%rd57, %rd13, %rd56;
	mad.lo.s64 	%rd58, %rd57, 48, %rd12;
	ld.global.f32 	%f2, [%rd58+36];
	setp.leu.f32 	%p5, %f2, %f1;
	add.s64 	%rd59, %rd53, 1;
	selp.b64 	%rd81, %rd59, %rd81, %p5;
	selp.b64 	%rd77, %rd77, %rd53, %p5;
	setp.lt.u64 	%p6, %rd81, %rd77;
	@%p6 bra 	$L__BB9_6;
	bra.uni 	$L__BB9_10;
$L__BB9_7:
	sub.s64 	%rd60, %rd7, %rd6;
	sub.s64 	%rd61, %rd8, %rd7;
	max.u64 	%rd62, %rd9, %rd61;
	sub.s64 	%rd81, %rd62, %rd61;
	min.u64 	%rd79, %rd60, %rd9;
	setp.ge.u64 	%p7, %rd81, %rd79;
	@%p7 bra 	$L__BB9_10;
	cvta.to.global.u64 	%rd20, %rd28;
	add.s64 	%rd21, %rd9, %rd7;
$L__BB9_9:
	sub.s64 	%rd63, %rd79, %rd81;
	shr.u64 	%rd64, %rd63, 1;
	add.s64 	%rd65, %rd64, %rd81;
	add.s64 	%rd66, %rd65, %rd6;
	mad.lo.s64 	%rd67, %rd66, 48, %rd20;
	ld.global.f32 	%f3, [%rd67+36];
	not.b64 	%rd68, %rd65;
	add.s64 	%rd69, %rd21, %rd68;
	mad.lo.s64 	%rd70, %rd69, 48, %rd20;
	ld.global.f32 	%f4, [%rd70+36];
	setp.leu.f32 	%p8, %f4, %f3;
	add.s64 	%rd71, %rd65, 1;
	selp.b64 	%rd81, %rd71, %rd81, %p8;
	selp.b64 	%rd79, %rd79, %rd65, %p8;
	setp.lt.u64 	%p9, %rd81, %rd79;
	@%p9 bra 	$L__BB9_9;
$L__BB9_10:
	add.s64 	%rd72, %rd81, %rd6;
	shl.b64 	%rd73, %rd2, 3;
	add.s64 	%rd74, %rd1, %rd73;
	st.global.u64 	[%rd74], %rd72;
$L__BB9_11:
	ret;

}
	// .globl	_ZN3cub18CUB_300001_SM_10006detail10merge_sort26DeviceMergeSortMergeKernelINS2_10policy_hubIN6thrust24THRUST_300001_SM_1000_NS10device_ptrI13RadiosityDataEEE9Policy600ES9_PNS0_8NullTypeES9_SD_mN4cuda3std3__44lessIS8_EES8_SC_EEvbT2_T3_T4_PT6_PT7_T5_PSL_SL_NS1_7vsmem_tE
.visible .entry _ZN3cub18CUB_300001_SM_10006detail10merge_sort26DeviceMergeSortMergeKernelINS2_10policy_hubIN6thrust24THRUST_300001_SM_1000_NS10device_ptrI13RadiosityDataEEE9Policy600ES9_PNS0_8NullTypeES9_SD_mN4cuda3std3__44lessIS8_EES8_SC_EEvbT2_T3_T4_PT6_PT7_T5_PSL_SL_NS1_7vsmem_tE(
	.param .u8 _ZN3cub18CUB_300001_SM_10006detail10merge_sort26DeviceMergeSortMergeKernelINS2_10policy_hubIN6thrust24THRUST_300001_SM_1000_NS10device_ptrI13RadiosityDataEEE9Policy600ES9_PNS0_8NullTypeES9_SD_mN4cuda3std3__44lessIS8_EES8_SC_EEvbT2_T3_T4_PT6_PT7_T5_PSL_SL_NS1_7vsmem_tE_param_0,
	.param .align 8 .b8 _ZN3cub18CUB_300001_SM_10006detail10merge_sort26DeviceMergeSortMergeKernelINS2_10policy_hubIN6thrust24THRUST_300001_SM_1000_NS10device_ptrI13RadiosityDataEEE9Policy600ES9_PNS0_8NullTypeES9_SD_mN4cuda3std3__44lessIS8_EES8_SC_EEvbT2_T3_T4_PT6_PT7_T5_PSL_SL_NS1_7vsmem_tE_param_1[8],
	.param .u64 .ptr .align 1 _ZN3cub18CUB_300001_SM_10006detail10merge_sort26DeviceMergeSortMergeKernelINS2_10policy_hubIN6thrust24THRUST_300001_SM_1000_NS10device_ptrI13RadiosityDataEEE9Policy600ES9_PNS0_8NullTypeES9_SD_mN4cuda3std3__44lessIS8_EES8_SC_EEvbT2_T3_T4_PT6_PT7_T5_PSL_SL_NS1_7vsmem_tE_param_2,
	.param .u64 _ZN3cub18CUB_300001_SM_10006detail10merge_sort26DeviceMergeSortMergeKernelINS2_10policy_hubIN6thrust24THRUST_300001_SM_1000_NS10device_ptrI13RadiosityDataEEE9Policy600ES9_PNS0_8NullTypeES9_SD_mN4cuda3std3__44lessIS8_EES8_SC_EEvbT2_T3_T4_PT6_PT7_T5_PSL_SL_NS1_7vsmem_tE_param_3,
	.param .u64 .ptr .align 1 _ZN3cub18CUB_300001_SM_10006detail10merge_sort26DeviceMergeSortMergeKernelINS2_10policy_hubIN6thrust24THRUST_300001_SM_1000_NS10device_ptrI13RadiosityDataEEE9Policy600ES9_PNS0_8NullTypeES9_SD_mN4cuda3std3__44lessIS8_EES8_SC_EEvbT2_T3_T4_PT6_PT7_T5_PSL_SL_NS1_7vsmem_tE_param_4,
	.param .u64 .ptr .align 1 _ZN3cub18CUB_300001_SM_10006detail10merge_sort26DeviceMergeSortMergeKernelINS2_10policy_hubIN6thrust24THRUST_300001_SM_1000_NS10device_ptrI13RadiosityDataEEE9Policy600ES9_PNS0_8NullTypeES9_SD_mN4cuda3std3__44lessIS8_EES8_SC_EEvbT2_T3_T4_PT6_PT7_T5_PSL_SL_NS1_7vsmem_tE_param_5,
	.param .align 1 .b8 _ZN3cub18CUB_300001_SM_10006detail10merge_sort26DeviceMergeSortMergeKernelINS2_10policy_hubIN6thrust24THRUST_300001_SM_1000_NS10device_ptrI13RadiosityDataEEE9Policy600ES9_PNS0_8NullTypeES9_SD_mN4cuda3std3__44lessIS8_EES8_SC_EEvbT2_T3_T4_PT6_PT7_T5_PSL_SL_NS1_7vsmem_tE_param_6[1],
	.param .u64 .ptr .align 1 _ZN3cub18CUB_300001_SM_10006detail10merge_sort26DeviceMergeSortMergeKernelINS2_10policy_hubIN6thrust24THRUST_300001_SM_1000_NS10device_ptrI13RadiosityDataEEE9Policy600ES9_PNS0_8NullTypeES9_SD_mN4cuda3std3__44lessIS8_EES8_SC_EEvbT2_T3_T4_PT6_PT7_T5_PSL_SL_NS1_7vsmem_tE_param_7,
	.param .u64 _ZN3cub18CUB_300001_SM_10006detail10merge_sort26DeviceMergeSortMergeKernelINS2_10policy_hubIN6thrust24THRUST_300001_SM_1000_NS10device_ptrI13RadiosityDataEEE9Policy600ES9_PNS0_8NullTypeES9_SD_mN4cuda3std3__44lessIS8_EES8_SC_EEvbT2_T3_T4_PT6_PT7_T5_PSL_SL_NS1_7vsmem_tE_param_8,
	.param .align 8 .b8 _ZN3cub18CUB_300001_SM_10006detail10merge_sort26DeviceMergeSortMergeKernelINS2_10policy_hubIN6thrust24THRUST_300001_SM_1000_NS10device_ptrI13RadiosityDataEEE9Policy600ES9_PNS0_8NullTypeES9_SD_mN4cuda3std3__44lessIS8_EES8_SC_EEvbT2_T3_T4_PT6_PT7_T5_PSL_SL_NS1_7vsmem_tE_param_9[8]
)
.maxntid 256
{
	.reg .pred 	%p<36>;
	.reg .b16 	%rs<6>;
	.reg .b32 	%r<118>;
	.reg .b32 	%f<303>;
	.reg .b64 	%rd<119>;
	// demoted variable
	.shared .align 16 .b8 _ZZN3cub18CUB_300001_SM_10006detail10merge_sort26DeviceMergeSortMergeKernelINS2_10policy_hubIN6thrust24THRUST_300001_SM_1000_NS10device_ptrI13RadiosityDataEEE9Policy600ES9_PNS0_8NullTypeES9_SD_mN4cuda3std3__44lessIS8_EES8_SC_EEvbT2_T3_T4_PT6_PT7_T5_PSL_SL_NS1_7vsmem_tEE19static_temp_storage[12336];
	ld.param.u64 	%rd23, [_ZN3cub18CUB_300001_SM_10006detail10merge_sort26DeviceMergeSortMergeKernelINS2_10policy_hubIN6thrust24THRUST_300001_SM_1000_NS10device_ptrI13RadiosityDataEEE9Policy600ES9_PNS0_8NullTypeES9_SD_mN4cuda3std3__44lessIS8_EES8_SC_EEvbT2_T3_T4_PT6_PT7_T5_PSL_SL_NS1_7vsmem_tE_param_1];
	ld.param.u64 	%rd24, [_ZN3cub18CUB_300001_SM_10006detail10merge_sort26DeviceMergeSortMergeKernelINS2_10policy_hubIN6thrust24THRUST_300001_SM_1000_NS10device_ptrI13RadiosityDataEEE9Policy600ES9_PNS0_8NullTypeES9_SD_mN4cuda3std3__44lessIS8_EES8_SC_EEvbT2_T3_T4_PT6_PT7_T5_PSL_SL_NS1_7vsmem_tE_param_4];
	cvta.to.global.u64 	%rd1, %rd24;
	cvta.to.global.u64 	%rd2, %rd23;
	mov.u32 	%r30, %ctaid.x;
	mov.u32 	%r31, %nctaid.x;
	cvt.u64.u32 	%rd3, %r30;
	mov.u32 	%r1, %tid.x;
	add.s32 	%r32, %r31, -1;
	setp.ge.u32 	%p1, %r30, %r32;
	@%p1 bra 	$L__BB10_17;
	ld.param.u64 	%rd118, [_ZN3cub18CUB_300001_SM_10006detail10merge_sort26DeviceMergeSortMergeKernelINS2_10policy_hubIN6thrust24THRUST_300001_SM_1000_NS10device_ptrI13RadiosityDataEEE9Policy600ES9_PNS0_8NullTypeES9_SD_mN4cuda3std3__44lessIS8_EES8_SC_EEvbT2_T3_T4_PT6_PT7_T5_PSL_SL_NS1_7vsmem_tE_param_8];
	ld.param.u64 	%rd116, [_ZN3cub18CUB_300001_SM_10006detail10merge_sort26DeviceMergeSortMergeKernelINS2_10policy_hubIN6thrust24THRUST_300001_SM_1000_NS10device_ptrI13RadiosityDataEEE9Policy600ES9_PNS0_8NullTypeES9_SD_mN4cuda3std3__44lessIS8_EES8_SC_EEvbT2_T3_T4_PT6_PT7_T5_PSL_SL_NS1_7vsmem_tE_param_7];
	ld.param.u64 	%rd114, [_ZN3cub18CUB_300001_SM_10006detail10merge_sort26DeviceMergeSortMergeKernelINS2_10policy_hubIN6thrust24THRUST_300001_SM_1000_NS10device_ptrI13RadiosityDataEEE9Policy600ES9_PNS0_8NullTypeES9_SD_mN4cuda3std3__44lessIS8_EES8_SC_EEvbT2_T3_T4_PT6_PT7_T5_PSL_SL_NS1_7vsmem_tE_param_3];
	ld.param.s8 	%rs4, [_ZN3cub18CUB_300001_SM_10006detail10merge_sort26DeviceMergeSortMergeKernelINS2_10policy_hubIN6thrust24THRUST_300001_SM_1000_NS10device_ptrI13RadiosityDataEEE9Policy600ES9_PNS0_8NullTypeES9_SD_mN4cuda3std3__44lessIS8_EES8_SC_EEvbT2_T3_T4_PT6_PT7_T5_PSL_SL_NS1_7vsmem_tE_param_0];
	cvta.to.global.u64 	%rd68, %rd116;
	shl.b64 	%rd69, %rd3, 3;
	add.s64 	%rd70, %rd68, %rd69;
	ld.global.u64 	%rd4, [%rd70];
	ld.global.u64 	%rd71, [%rd70+8];
	neg.s64 	%rd72, %rd118;
	and.b64  	%rd73, %rd72, %rd3;
	shl.b64 	%rd5, %rd73, 8;
	shl.b64 	%rd74, %rd118, 7;
	and.b64  	%rd6, %rd74, -256;
	sub.s64 	%rd75, %rd3, %rd73;
	shl.b64 	%rd76, %rd75, 8;
	sub.s64 	%rd77, %rd4, %rd5;
	sub.s64 	%rd78, %rd71, %rd5;
	sub.s64 	%rd79, %rd114, %rd5;
	max.u64 	%rd80, %rd79, %rd6;
	sub.s64 	%rd81, %rd80, %rd6;
	sub.s64 	%rd82, %rd76, %rd77;
	min.u64 	%rd7, %rd82, %rd81;
	setp.eq.s64 	%p22, %rd75, -1;
	selp.b64 	%rd83, 255, 256, %p22;
	add.s64 	%rd84, %rd83, %rd76;
	sub.s64 	%rd85, %rd84, %rd78;
	or.b64  	%rd86, %rd72, %rd3;
	setp.eq.s64 	%p23, %rd86, -1;
	min.u64 	%rd87, %rd6, %rd79;
	selp.b64 	%rd88, %rd87, %rd78, %p23;
	selp.b64 	%rd89, %rd6, %rd85, %p23;
	min.u64 	%rd90, %rd89, %rd81;
	cvt.u32.u64 	%r75, %rd77;
	cvt.u32.u64 	%r76, %rd88;
	sub.s32 	%r2, %r76, %r75;
	cvt.u32.u64 	%r77, %rd90;
	cvt.u32.u64 	%r78, %rd7;
	sub.s32 	%r3, %r77, %r78;
	// begin inline asm
	griddepcontrol.wait;
	// end inline asm
	setp.eq.s16 	%p24, %rs4, 0;
	@%p24 bra 	$L__BB10_5;
	add.s64 	%rd91, %rd5, %rd6;
	add.s64 	%rd8, %rd91, %rd7;
	setp.ge.s32 	%p25, %r1, %r2;
	@%p25 bra 	$L__BB10_4;
	cvt.u64.u32 	%rd95, %r1;
	add.s64 	%rd96, %rd4, %rd95;
	mad.lo.s64 	%rd97, %rd96, 48, %rd2;
	ld.global.f32 	%f266, [%rd97];
	ld.global.f32 	%f265, [%rd97+4];
	ld.global.f32 	%f264, [%rd97+8];
	ld.global.f32 	%f263, [%rd97+12];
	ld.global.f32 	%f262, [%rd97+16];
	ld.global.f32 	%f261, [%rd97+20];
	ld.global.f32 	%f260, [%rd97+24];
	ld.global.f32 	%f259, [%rd97+28];
	ld.global.f32 	%f258, [%rd97+32];
	ld.global.f32 	%f257, [%rd97+36];
	ld.global.f32 	%f256, [%rd97+40];
	ld.global.f32 	%f255, [%rd97+44];
	bra.uni 	$L__BB10_8;
$L__BB10_4:
	sub.s32 	%r79, %r1, %r2;
	cvt.s64.s32 	%rd92, %r79;
	add.s64 	%rd93, %rd8, %rd92;
	mad.lo.s64 	%rd94, %rd93, 48, %rd2;
	ld.global.f32 	%f266, [%rd94];
	ld.global.f32 	%f265, [%rd94+4];
	ld.global.f32 	%f264, [%rd94+8];
	ld.global.f32 	%f263, [%rd94+12];
	ld.global.f32 	%f262, [%rd94+16];
	ld.global.f32 	%f261, [%rd94+20];
	ld.global.f32 	%f260, [%rd94+24];
	ld.global.f32 	%f259, [%rd94+28];
	ld.global.f32 	%f258, [%rd94+32];
	ld.global.f32 	%f257, [%rd94+36];
	ld.global.f32 	%f256, [%rd94+40];
	ld.global.f32 	%f255, [%rd94+44];
	bra.uni 	$L__BB10_8;
$L__BB10_5:
	add.s64 	%rd98, %rd5, %rd6;
	add.s64 	%rd9, %rd98, %rd7;
	setp.ge.s32 	%p26, %r1, %r2;
	@%p26 bra 	$L__BB10_7;
	cvt.u64.u32 	%rd102, %r1;
	add.s64 	%rd103, %rd4, %rd102;
	mad.lo.s64 	%rd104, %rd103, 48, %rd1;
	ld.global.f32 	%f266, [%rd104];
	ld.global.f32 	%f265, [%rd104+4];
	ld.global.f32 	%f264, [%rd104+8];
	ld.global.f32 	%f263, [%rd104+12];
	ld.global.f32 	%f262, [%rd104+16];
	ld.global.f32 	%f261, [%rd104+20];
	ld.global.f32 	%f260, [%rd104+24];
	ld.global.f32 	%f259, [%rd104+28];
	ld.global.f32 	%f258, [%rd104+32];
	ld.global.f32 	%f257, [%rd104+36];
	ld.global.f32 	%f256, [%rd104+40];
	ld.global.f32 	%f255, [%rd104+44];
	bra.uni 	$L__BB10_8;
$L__BB10_7:
	sub.s32 	%r80, %r1, %r2;
	cvt.s64.s32 	%rd99, %r80;
	add.s64 	%rd100, %rd9, %rd99;
	mad.lo.s64 	%rd101, %rd100, 48, %rd1;
	ld.global.f32 	%f266, [%rd101];
	ld.global.f32 	%f265, [%rd101+4];
	ld.global.f32 	%f264, [%rd101+8];
	ld.global.f32 	%f263, [%rd101+12];
	ld.global.f32 	%f262, [%rd101+16];
	ld.global.f32 	%f261, [%rd101+20];
	ld.global.f32 	%f260, [%rd101+24];
	ld.global.f32 	%f259, [%rd101+28];
	ld.global.f32 	%f258, [%rd101+32];
	ld.global.f32 	%f257, [%rd101+36];
	ld.global.f32 	%f256, [%rd101+40];
	ld.global.f32 	%f255, [%rd101+44];
$L__BB10_8:
	mov.u32 	%r81, _ZZN3cub18CUB_300001_SM_10006detail10merge_sort26DeviceMergeSortMergeKernelINS2_10policy_hubIN6thrust24THRUST_300001_SM_1000_NS10device_ptrI13RadiosityDataEEE9Policy600ES9_PNS0_8NullTypeES9_SD_mN4cuda3std3__44lessIS8_EES8_SC_EEvbT2_T3_T4_PT6_PT7_T5_PSL_SL_NS1_7vsmem_tEE19static_temp_storage;
	mad.lo.s32 	%r82, %r1, 48, %r81;
	st.shared.v4.f32 	[%r82], {%f266, %f265, %f264, %f263};
	st.shared.v4.f32 	[%r82+16], {%f262, %f261, %f260, %f259};
	st.shared.v4.f32 	[%r82+32], {%f258, %f257, %f256, %f255};
	bar.sync 	0;
	// begin inline asm
	griddepcontrol.launch_dependents;
	// end inline asm
	add.s32 	%r4, %r3, %r2;
	min.s32 	%r5, %r1, %r4;
	setp.lt.s32 	%p27, %r5, %r3;
	sub.s32 	%r83, %r5, %r3;
	selp.b32 	%r114, 0, %r83, %p27;
	min.s32 	%r112, %r5, %r2;
	setp.ge.s32 	%p28, %r114, %r112;
	@%p28 bra 	$L__BB10_11;
	add.s32 	%r8, %r5, %r2;
$L__BB10_10:
	sub.s32 	%r84, %r112, %r114;
	shr.u32 	%r85, %r84, 31;
	add.s32 	%r86, %r84, %r85;
	shr.s32 	%r87, %r86, 1;
	add.s32 	%r88, %r87, %r114;
	mad.lo.s32 	%r90, %r88, 48, %r81;
	ld.shared.f32 	%f225, [%r90+36];
	not.b32 	%r91, %r88;
	add.s32 	%r92, %r8, %r91;
	mad.lo.s32 	%r93, %r92, 48, %r81;
	ld.shared.f32 	%f226, [%r93+36];
	setp.leu.f32 	%p29, %f226, %f225;
	add.s32 	%r94, %r88, 1;
	selp.b32 	%r114, %r94, %r114, %p29;
	selp.b32 	%r112, %r112, %r88, %p29;
	setp.lt.s32 	%p30, %r114, %r112;
	@%p30 bra 	$L__BB10_10;
$L__BB10_11:
	sub.s32 	%r95, %r5, %r114;
	add.s32 	%r14, %r95, %r2;
	mad.lo.s32 	%r97, %r114, 48, %r81;
	ld.shared.v4.f32 	{%f61, %f62, %f63, %f64}, [%r97];
	ld.shared.v4.f32 	{%f65, %f66, %f67, %f68}, [%r97+16];
	ld.shared.v4.f32 	{%f69, %f70, %f71, %f72}, [%r97+32];
	setp.ge.s32 	%p31, %r14, %r4;
	@%p31 bra 	$L__BB10_13;
	mov.u32 	%r98, _ZZN3cub18CUB_300001_SM_10006detail10merge_sort26DeviceMergeSortMergeKernelINS2_10policy_hubIN6thrust24THRUST_300001_SM_1000_NS10device_ptrI13RadiosityDataEEE9Policy600ES9_PNS0_8NullTypeES9_SD_mN4cuda3std3__44lessIS8_EES8_SC_EEvbT2_T3_T4_PT6_PT7_T5_PSL_SL_NS1_7vsmem_tEE19static_temp_storage;
	mad.lo.s32 	%r99, %r14, 48, %r98;
	ld.shared.v4.f32 	{%f275, %f276, %f277, %f278}, [%r99+32];
	ld.shared.v4.f32 	{%f271, %f272, %f273, %f274}, [%r99+16];
	ld.shared.v4.f32 	{%f267, %f268, %f269, %f270}, [%r99];
	setp.ge.s32 	%p32, %r114, %r2;
	setp.gt.f32 	%p33, %f276, %f70;
	or.pred  	%p34, %p32, %p33;
	@%p34 bra 	$L__BB10_14;
$L__BB10_13:
	mov.f32 	%f267, %f61;
	mov.f32 	%f268, %f62;
	mov.f32 	%f269, %f63;
	mov.f32 	%f270, %f64;
	mov.f32 	%f271, %f65;
	mov.f32 	%f272, %f66;
	mov.f32 	%f273, %f67;
	mov.f32 	%f274, %f68;
	mov.f32 	%f275, %f69;
	mov.f32 	%f276, %f70;
	mov.f32 	%f277, %f71;
	mov.f32 	%f278, %f72;
$L__BB10_14:
	ld.param.s8 	%rs5, [_ZN3cub18CUB_300001_SM_10006detail10merge_sort26DeviceMergeSortMergeKernelINS2_10policy_hubIN6thrust24THRUST_300001_SM_1000_NS10device_ptrI13RadiosityDataEEE9Policy600ES9_PNS0_8NullTypeES9_SD_mN4cuda3std3__44lessIS8_EES8_SC_EEvbT2_T3_T4_PT6_PT7_T5_PSL_SL_NS1_7vsmem_tE_param_0];
	mov.u32 	%r100, %ctaid.x;
	mul.wide.u32 	%rd10, %r100, 256;
	setp.eq.s16 	%p35, %rs5, 0;
	bar.sync 	0;
	@%p35 bra 	$L__BB10_16;
	// begin inline asm
	mov.u32 %r101, %laneid;
	// end inline asm
	and.b32  	%r102, %r1, 992;
	add.s32 	%r103, %r101, %r102;
	mov.u32 	%r104, _ZZN3cub18CUB_300001_SM_10006detail10merge_sort26DeviceMergeSortMergeKernelINS2_10policy_hubIN6thrust24THRUST_300001_SM_1000_NS10device_ptrI13RadiosityDataEEE9Policy600ES9_PNS0_8NullTypeES9_SD_mN4cuda3std3__44lessIS8_EES8_SC_EEvbT2_T3_T4_PT6_PT7_T5_PSL_SL_NS1_7vsmem_tEE19static_temp_storage;
	mad.lo.s32 	%r105, %r103, 48, %r104;
	st.shared.v4.f32 	[%r105], {%f267, %f268, %f269, %f270};
	st.shared.v4.f32 	[%r105+16], {%f271, %f272, %f273, %f274};
	st.shared.v4.f32 	[%r105+32], {%f275, %f276, %f277, %f278};
	bar.warp.sync 	-1;
	ld.shared.v4.f32 	{%f231, %f232, %f233, %f234}, [%r105];
	ld.shared.v4.f32 	{%f235, %f236, %f237, %f238}, [%r105+16];
	ld.shared.v4.f32 	{%f239, %f240, %f241, %f242}, [%r105+32];
	cvt.u64.u32 	%rd105, %r1;
	add.s64 	%rd106, %rd10, %rd105;
	mad.lo.s64 	%rd107, %rd106, 48, %rd1;
	st.global.f32 	[%rd107], %f231;
	st.global.f32 	[%rd107+4], %f232;
	st.global.f32 	[%rd107+8], %f233;
	st.global.f32 	[%rd107+12], %f234;
	st.global.f32 	[%rd107+16], %f235;
	st.global.f32 	[%rd107+20], %f236;
	st.global.f32 	[%rd107+24], %f237;
	st.global.f32 	[%rd107+28], %f238;
	st.global.f32 	[%rd107+32], %f239;
	st.global.f32 	[%rd107+36], %f240;
	st.global.f32 	[%rd107+40], %f241;
	st.global.f32 	[%rd107+44], %f242;
	bra.uni 	$L__BB10_41;
$L__BB10_16:
	// begin inline asm
	mov.u32 %r106, %laneid;
	// end inline asm
	and.b32  	%r107, %r1, 992;
	add.s32 	%r108, %r106, %r107;
	mov.u32 	%r109, _ZZN3cub18CUB_300001_SM_10006detail10merge_sort26DeviceMergeSortMergeKernelINS2_10policy_hubIN6thrust24THRUST_300001_SM_1000_NS10device_ptrI13RadiosityDataEEE9Policy600ES9_PNS0_8NullTypeES9_SD_mN4cuda3std3__44lessIS8_EES8_SC_EEvbT2_T3_T4_PT6_PT7_T5_PSL_SL_NS1_7vsmem_tEE19static_temp_storage;
	mad.lo.s32 	%r110, %r108, 48, %r109;
	st.shared.v4.f32 	[%r110], {%f267, %f268, %f269, %f270};
	st.shared.v4.f32 	[%r110+16], {%f271, %f272, %f273, %f274};
	st.shared.v4.f32 	[%r110+32], {%f275, %f276, %f277, %f278};
	bar.warp.sync 	-1;
	ld.shared.v4.f32 	{%f243, %f244, %f245, %f246}, [%r110];
	ld.shared.v4.f32 	{%f247, %f248, %f249, %f250}, [%r110+16];
	ld.shared.v4.f32 	{%f251, %f252, %f253, %f254}, [%r110+32];
	and.b32  	%r111, %r1, 31;
	cvt.u64.u32 	%rd108, %r107;
	add.s64 	%rd109, %rd10, %rd108;
	cvt.u64.u32 	%rd110, %r111;
	add.s64 	%rd111, %rd109, %rd110;
	mad.lo.s64 	%rd112, %rd111, 48, %rd2;
	st.global.f32 	[%rd112], %f243;
	st.global.f32 	[%rd112+4], %f244;
	st.global.f32 	[%rd112+8], %f245;
	st.global.f32 	[%rd112+12], %f246;
	st.global.f32 	[%rd112+16], %f247;
	st.global.f32 	[%rd112+20], %f248;
	st.global.f32 	[%rd112+24], %f249;
	st.global.f32 	[%rd112+28], %f250;
	st.global.f32 	[%rd112+32], %f251;
	st.global.f32 	[%rd112+36], %f252;
	st.global.f32 	[%rd112+40], %f253;
	st.global.f32 	[%rd112+44], %f254;
	bra.uni 	$L__BB10_41;
$L__BB10_17:
	ld.param.u64 	%rd117, [_ZN3cub18CUB_300001_SM_10006detail10merge_sort26DeviceMergeSortMergeKernelINS2_10policy_hubIN6thrust24THRUST_300001_SM_1000_NS10device_ptrI13RadiosityDataEEE9Policy600ES9_PNS0_8NullTypeES9_SD_mN4cuda3std3__44lessIS8_EES8_SC_EEvbT2_T3_T4_PT6_PT7_T5_PSL_SL_NS1_7vsmem_tE_param_8];
	ld.param.u64 	%rd115, [_ZN3cub18CUB_300001_SM_10006detail10merge_sort26DeviceMergeSortMergeKernelINS2_10policy_hubIN6thrust24THRUST_300001_SM_1000_NS10device_ptrI13RadiosityDataEEE9Policy600ES9_PNS0_8NullTypeES9_SD_mN4cuda3std3__44lessIS8_EES8_SC_EEvbT2_T3_T4_PT6_PT7_T5_PSL_SL_NS1_7vsmem_tE_param_7];
	ld.param.u64 	%rd113, [_ZN3cub18CUB_300001_SM_10006detail10merge_sort26DeviceMergeSortMergeKernelINS2_10policy_hubIN6thrust24THRUST_300001_SM_1000_NS10device_ptrI13RadiosityDataEEE9Policy600ES9_PNS0_8NullTypeES9_SD_mN4cuda3std3__44lessIS8_EES8_SC_EEvbT2_T3_T4_PT6_PT7_T5_PSL_SL_NS1_7vsmem_tE_param_3];
	ld.param.s8 	%rs2, [_ZN3cub18CUB_300001_SM_10006detail10merge_sort26DeviceMergeSortMergeKernelINS2_10policy_hubIN6thrust24THRUST_300001_SM_1000_NS10device_ptrI13RadiosityDataEEE9Policy600ES9_PNS0_8NullTypeES9_SD_mN4cuda3std3__44lessIS8_EES8_SC_EEvbT2_T3_T4_PT6_PT7_T5_PSL_SL_NS1_7vsmem_tE_param_0];
	cvta.to.global.u64 	%rd25, %rd115;
	shl.b64 	%rd26, %rd3, 3;
	add.s64 	%rd27, %rd25, %rd26;
	ld.global.u64 	%rd11, [%rd27];
	ld.global.u64 	%rd28, [%rd27+8];
	neg.s64 	%rd29, %rd117;
	and.b64  	%rd30, %rd29, %rd3;
	shl.b64 	%rd12, %rd30, 8;
	shl.b64 	%rd31, %rd117, 7;
	and.b64  	%rd13, %rd31, -256;
	sub.s64 	%rd32, %rd3, %rd30;
	shl.b64 	%rd33, %rd32, 8;
	sub.s64 	%rd34, %rd11, %rd12;
	sub.s64 	%rd35, %rd28, %rd12;
	sub.s64 	%rd36, %rd113, %rd12;
	max.u64 	%rd37, %rd36, %rd13;
	sub.s64 	%rd38, %rd37, %rd13;
	sub.s64 	%rd39, %rd33, %rd34;
	min.u64 	%rd14, %rd39, %rd38;
	setp.eq.s64 	%p2, %rd32, -1;
	selp.b64 	%rd40, 255, 256, %p2;
	add.s64 	%rd41, %rd40, %rd33;
	sub.s64 	%rd42, %rd41, %rd35;
	or.b64  	%rd43, %rd29, %rd3;
	setp.eq.s64 	%p3, %rd43, -1;
	min.u64 	%rd44, %rd13, %rd36;
	selp.b64 	%rd45, %rd44, %rd35, %p3;
	selp.b64 	%rd46, %rd13, %rd42, %p3;
	min.u64 	%rd47, %rd46, %rd38;
	cvt.u32.u64 	%r33, %rd34;
	cvt.u32.u64 	%r34, %rd45;
	sub.s32 	%r15, %r34, %r33;
	cvt.u32.u64 	%r35, %rd47;
	cvt.u32.u64 	%r36, %rd14;
	sub.s32 	%r16, %r35, %r36;
	// begin inline asm
	griddepcontrol.wait;
	// end inline asm
	setp.eq.s16 	%p4, %rs2, 0;
	@%p4 bra 	$L__BB10_22;
	add.s64 	%rd48, %rd12, %rd13;
	add.s64 	%rd15, %rd48, %rd14;
	add.s32 	%r37, %r16, %r15;
	setp.ge.s32 	%p5, %r1, %r37;
	@%p5 bra 	$L__BB10_26;
	setp.ge.s32 	%p6, %r1, %r15;
	@%p6 bra 	$L__BB10_21;
	cvt.u64.u32 	%rd52, %r1;
	add.s64 	%rd53, %rd11, %rd52;
	mad.lo.s64 	%rd54, %rd53, 48, %rd2;
	ld.global.f32 	%f290, [%rd54];
	ld.global.f32 	%f289, [%rd54+4];
	ld.global.f32 	%f288, [%rd54+8];
	ld.global.f32 	%f287, [%rd54+12];
	ld.global.f32 	%f286, [%rd54+16];
	ld.global.f32 	%f285, [%rd54+20];
	ld.global.f32 	%f284, [%rd54+24];
	ld.global.f32 	%f283, [%rd54+28];
	ld.global.f32 	%f282, [%rd54+32];
	ld.global.f32 	%f281, [%rd54+36];
	ld.global.f32 	%f280, [%rd54+40];
	ld.global.f32 	%f279, [%rd54+44];
	bra.uni 	$L__BB10_26;
$L__BB10_21:
	sub.s32 	%r38, %r1, %r15;
	cvt.s64.s32 	%rd49, %r38;
	add.s64 	%rd50, %rd15, %rd49;
	mad.lo.s64 	%rd51, %rd50, 48, %rd2;
	ld.global.f32 	%f290, [%rd51];
	ld.global.f32 	%f289, [%rd51+4];
	ld.global.f32 	%f288, [%rd51+8];
	ld.global.f32 	%f287, [%rd51+12];
	ld.global.f32 	%f286, [%rd51+16];
	ld.global.f32 	%f285, [%rd51+20];
	ld.global.f32 	%f284, [%rd51+24];
	ld.global.f32 	%f283, [%rd51+28];
	ld.global.f32 	%f282, [%rd51+32];
	ld.global.f32 	%f281, [%rd51+36];
	ld.global.f32 	%f280, [%rd51+40];
	ld.global.f32 	%f279, [%rd51+44];
	bra.uni 	$L__BB10_26;
$L__BB10_22:
	add.s64 	%rd55, %rd12, %rd13;
	add.s64 	%rd16, %rd55, %rd14;
	add.s32 	%r39, %r16, %r15;
	setp.ge.s32 	%p7, %r1, %r39;
	@%p7 bra 	$L__BB10_26;
	setp.ge.s32 	%p8, %r1, %r15;
	@%p8 bra 	$L__BB10_25;
	cvt.u64.u32 	%rd59, %r1;
	add.s64 	%rd60, %rd11, %rd59;
	mad.lo.s64 	%rd61, %rd60, 48, %rd1;
	ld.global.f32 	%f290, [%rd61];
	ld.global.f32 	%f289, [%rd61+4];
	ld.global.f32 	%f288, [%rd61+8];
	ld.global.f32 	%f287, [%rd61+12];
	ld.global.f32 	%f286, [%rd61+16];
	ld.global.f32 	%f285, [%rd61+20];
	ld.global.f32 	%f284, [%rd61+24];
	ld.global.f32 	%f283, [%rd61+28];
	ld.global.f32 	%f282, [%rd61+32];
	ld.global.f32 	%f281, [%rd61+36];
	ld.global.f32 	%f280, [%rd61+40];
	ld.global.f32 	%f279, [%rd61+44];
	bra.uni 	$L__BB10_26;
$L__BB10_25:
	sub.s32 	%r40, %r1, %r15;
	cvt.s64.s32 	%rd56, %r40;
	add.s64 	%rd57, %rd16, %rd56;
	mad.lo.s64 	%rd58, %rd57, 48, %rd1;
	ld.global.f32 	%f290, [%rd58];
	ld.global.f32 	%f289, [%rd58+4];
	ld.global.f32 	%f288, [%rd58+8];
	ld.global.f32 	%f287, [%rd58+12];
	ld.global.f32 	%f286, [%rd58+16];
	ld.global.f32 	%f285, [%rd58+20];
	ld.global.f32 	%f284, [%rd58+24];
	ld.global.f32 	%f283, [%rd58+28];
	ld.global.f32 	%f282, [%rd58+32];
	ld.global.f32 	%f281, [%rd58+36];
	ld.global.f32 	%f280, [%rd58+40];
	ld.global.f32 	%f279, [%rd58+44];
$L__BB10_26:
	mov.u32 	%r41, _ZZN3cub18CUB_300001_SM_10006detail10merge_sort26DeviceMergeSortMergeKernelINS2_10policy_hubIN6thrust24THRUST_300001_SM_1000_NS10device_ptrI13RadiosityDataEEE9Policy600ES9_PNS0_8NullTypeES9_SD_mN4cuda3std3__44lessIS8_EES8_SC_EEvbT2_T3_T4_PT6_PT7_T5_PSL_SL_NS1_7vsmem_tEE19static_temp_storage;
	mad.lo.s32 	%r42, %r1, 48, %r41;
	st.shared.v4.f32 	[%r42], {%f290, %f289, %f288, %f287};
	st.shared.v4.f32 	[%r42+16], {%f286, %f285, %f284, %f283};
	st.shared.v4.f32 	[%r42+32], {%f282, %f281, %f280, %f279};
	bar.sync 	0;
	// begin inline asm
	griddepcontrol.launch_dependents;
	// end inline asm
	add.s32 	%r17, %r16, %r15;
	min.s32 	%r18, %r1, %r17;
	setp.lt.s32 	%p9, %r18, %r16;
	sub.s32 	%r43, %r18, %r16;
	selp.b32 	%r117, 0, %r43, %p9;
	min.s32 	%r115, %r18, %r15;
	setp.ge.s32 	%p10, %r117, %r115;
	@%p10 bra 	$L__BB10_29;
	add.s32 	%r21, %r18, %r15;
$L__BB10_28:
	sub.s32 	%r44, %r115, %r117;
	shr.u32 	%r45, %r44, 31;
	add.s32 	%r46, %r44, %r45;
	shr.s32 	%r47, %r46, 1;
	add.s32 	%r48, %r47, %r117;
	mad.lo.s32 	%r50, %r48, 48, %r41;
	ld.shared.f32 	%f219, [%r50+36];
	not.b32 	%r51, %r48;
	add.s32 	%r52, %r21, %r51;
	mad.lo.s32 	%r53, %r52, 48, %r41;
	ld.shared.f32 	%f220, [%r53+36];
	setp.leu.f32 	%p11, %f220, %f219;
	add.s32 	%r54, %r48, 1;
	selp.b32 	%r117, %r54, %r117, %p11;
	selp.b32 	%r115, %r115, %r48, %p11;
	setp.lt.s32 	%p12, %r117, %r115;
	@%p12 bra 	$L__BB10_28;
$L__BB10_29:
	sub.s32 	%r55, %r18, %r117;
	add.s32 	%r27, %r55, %r15;
	mad.lo.s32 	%r57, %r117, 48, %r41;
	ld.shared.v4.f32 	{%f157, %f158, %f159, %f160}, [%r57];
	ld.shared.v4.f32 	{%f161, %f162, %f163, %f164}, [%r57+16];
	ld.shared.v4.f32 	{%f165, %f166, %f167, %f168}, [%r57+32];
	setp.ge.s32 	%p13, %r27, %r17;
	@%p13 bra 	$L__BB10_31;
	mov.u32 	%r58, _ZZN3cub18CUB_300001_SM_10006detail10merge_sort26DeviceMergeSortMergeKernelINS2_10policy_hubIN6thrust24THRUST_300001_SM_1000_NS10device_ptrI13RadiosityDataEEE9Policy600ES9_PNS0_8NullTypeES9_SD_mN4cuda3std3__44lessIS8_EES8_SC_EEvbT2_T3_T4_PT6_PT7_T5_PSL_SL_NS1_7vsmem_tEE19static_temp_storage;
	mad.lo.s32 	%r59, %r27, 48, %r58;
	ld.shared.v4.f32 	{%f299, %f300, %f301, %f302}, [%r59+32];
	ld.shared.v4.f32 	{%f295, %f296, %f297, %f298}, [%r59+16];
	ld.shared.v4.f32 	{%f291, %f292, %f293, %f294}, [%r59];
	setp.ge.s32 	%p14, %r117, %r15;
	setp.gt.f32 	%p15, %f300, %f166;
	or.pred  	%p16, %p14, %p15;
	@%p16 bra 	$L__BB10_32;
$L__BB10_31:
	mov.f32 	%f291, %f157;
	mov.f32 	%f292, %f158;
	mov.f32 	%f293, %f159;
	mov.f32 	%f294, %f160;
	mov.f32 	%f295, %f161;
	mov.f32 	%f296, %f162;
	mov.f32 	%f297, %f163;
	mov.f32 	%f298, %f164;
	mov.f32 	%f299, %f165;
	mov.f32 	%f300, %f166;
	mov.f32 	%f301, %f167;
	mov.f32 	%f302, %f168;
$L__BB10_32:
	ld.param.s8 	%rs3, [_ZN3cub18CUB_300001_SM_10006detail10merge_sort26DeviceMergeSortMergeKernelINS2_10policy_hubIN6thrust24THRUST_300001_SM_1000_NS10device_ptrI13RadiosityDataEEE9Policy600ES9_PNS0_8NullTypeES9_SD_mN4cuda3std3__44lessIS8_EES8_SC_EEvbT2_T3_T4_PT6_PT7_T5_PSL_SL_NS1_7vsmem_tE_param_0];
	mov.u32 	%r60, %ctaid.x;
	mul.wide.u32 	%rd17, %r60, 256;
	setp.eq.s16 	%p17, %rs3, 0;
	bar.sync 	0;
	@%p17 bra 	$L__BB10_37;
	// begin inline asm
	mov.u32 %r61, %laneid;
	// end inline asm
	and.b32  	%r28, %r1, 992;
	add.s32 	%r62, %r61, %r28;
	mov.u32 	%r63, _ZZN3cub18CUB_300001_SM_10006detail10merge_sort26DeviceMergeSortMergeKernelINS2_10policy_hubIN6thrust24THRUST_300001_SM_1000_NS10device_ptrI13RadiosityDataEEE9Policy600ES9_PNS0_8NullTypeES9_SD_mN4cuda3std3__44lessIS8_EES8_SC_EEvbT2_T3_T4_PT6_PT7_T5_PSL_SL_NS1_7vsmem_tEE19static_temp_storage;
	mad.lo.s32 	%r64, %r62, 48, %r63;
	st.shared.v4.f32 	[%r64], {%f291, %f292, %f293, %f294};
	st.shared.v4.f32 	[%r64+16], {%f295, %f296, %f297, %f298};
	st.shared.v4.f32 	[%r64+32], {%f299, %f300, %f301, %f302};
	bar.warp.sync 	-1;
	ld.shared.v4.f32 	{%f196, %f195, %f194, %f193}, [%r64];
	ld.shared.v4.f32 	{%f200, %f199, %f198, %f197}, [%r64+16];
	ld.shared.v4.f32 	{%f204, %f203, %f202, %f201}, [%r64+32];
	setp.ne.s32 	%p18, %r1, 0;
	@%p18 bra 	$L__BB10_35;
	st.volatile.shared.u32 	[_ZZN3cub18CUB_300001_SM_10006detail10merge_sort26DeviceMergeSortMergeKernelINS2_10policy_hubIN6thrust24THRUST_300001_SM_1000_NS10device_ptrI13RadiosityDataEEE9Policy600ES9_PNS0_8NullTypeES9_SD_mN4cuda3std3__44lessIS8_EES8_SC_EEvbT2_T3_T4_PT6_PT7_T5_PSL_SL_NS1_7vsmem_tEE19static_temp_storage+12288], %r17;
$L__BB10_35:
	bar.sync 	0;
	ld.volatile.shared.u32 	%r65, [_ZZN3cub18CUB_300001_SM_10006detail10merge_sort26DeviceMergeSortMergeKernelINS2_10policy_hubIN6thrust24THRUST_300001_SM_1000_NS10device_ptrI13RadiosityDataEEE9Policy600ES9_PNS0_8NullTypeES9_SD_mN4cuda3std3__44lessIS8_EES8_SC_EEvbT2_T3_T4_PT6_PT7_T5_PSL_SL_NS1_7vsmem_tEE19static_temp_storage+12288];
	and.b32  	%r66, %r1, 31;
	add.s32 	%r67, %r28, %r66;
	cvt.u64.u32 	%rd62, %r67;
	add.s64 	%rd63, %rd17, %rd62;
	mad.lo.s64 	%rd18, %rd63, 48, %rd1;
	setp.ge.s32 	%p19, %r67, %r65;
	@%p19 bra 	$L__BB10_41;
	st.global.f32 	[%rd18], %f196;
	st.global.f32 	[%rd18+4], %f195;
	st.global.f32 	[%rd18+8], %f194;
	st.global.f32 	[%rd18+12], %f193;
	st.global.f32 	[%rd18+16], %f200;
	st.global.f32 	[%rd18+20], %f199;
	st.global.f32 	[%rd18+24], %f198;
	st.global.f32 	[%rd18+28], %f197;
	st.global.f32 	[%rd18+32], %f204;
	st.global.f32 	[%rd18+36], %f203;
	st.global.f32 	[%rd18+40], %f202;
	st.global.f32 	[%rd18+44], %f201;
	bra.uni 	$L__BB10_41;
$L__BB10_37:
	// begin inline asm
	mov.u32 %r68, %laneid;
	// end inline asm
	and.b32  	%r29, %r1, 992;
	add.s32 	%r69, %r68, %r29;
	mov.u32 	%r70, _ZZN3cub18CUB_300001_SM_10006detail10merge_sort26DeviceMergeSortMergeKernelINS2_10policy_hubIN6thrust24THRUST_300001_SM_1000_NS10device_ptrI13RadiosityDataEEE9Policy600ES9_PNS0_8NullTypeES9_SD_mN4cuda3std3__44lessIS8_EES8_SC_EEvbT2_T3_T4_PT6_PT7_T5_PSL_SL_NS1_7vsmem_tEE19static_temp_storage;
	mad.lo.s32 	%r71, %r69, 48, %r70;
	st.shared.v4.f32 	[%r71], {%f291, %f292, %f293, %f294};
	st.shared.v4.f32 	[%r71+16], {%f295, %f296, %f297, %f298};
	st.shared.v4.f32 	[%r71+32], {%f299, %f300, %f301, %f302};
	bar.warp.sync 	-1;
	ld.shared.v4.f32 	{%f208, %f207, %f206, %f205}, [%r71];
	ld.shared.v4.f32 	{%f212, %f211, %f210, %f209}, [%r71+16];
	ld.shared.v4.f32 	{%f216, %f215, %f214, %f213}, [%r71+32];
	setp.ne.s32 	%p20, %r1, 0;
	@%p20 bra 	$L__BB10_39;
	st.volatile.shared.u32 	[_ZZN3cub18CUB_300001_SM_10006detail10merge_sort26DeviceMergeSortMergeKernelINS2_10policy_hubIN6thrust24THRUST_300001_SM_1000_NS10device_ptrI13RadiosityDataEEE9Policy600ES9_PNS0_8NullTypeES9_SD_mN4cuda3std3__44lessIS8_EES8_SC_EEvbT2_T3_T4_PT6_PT7_T5_PSL_SL_NS1_7vsmem_tEE19static_temp_storage+12288], %r17;
$L__BB10_39:
	bar.sync 	0;
	ld.volatile.shared.u32 	%r72, [_ZZN3cub18CUB_300001_SM_10006detail10merge_sort26DeviceMergeSortMergeKernelINS2_10policy_hubIN6thrust24THRUST_300001_SM_1000_NS10device_ptrI13RadiosityDataEEE9Policy600ES9_PNS0_8NullTypeES9_SD_mN4cuda3std3__44lessIS8_EES8_SC_EEvbT2_T3_T4_PT6_PT7_T5_PSL_SL_NS1_7vsmem_tEE19static_temp_storage+12288];
	and.b32  	%r73, %r1, 31;
	cvt.u64.u32 	%rd64, %r29;
	add.s64 	%rd65, %rd17, %rd64;
	cvt.u64.u32 	%rd66, %r73;
	add.s64 	%rd67, %rd65, %rd66;
	mad.lo.s64 	%rd19, %rd67, 48, %rd2;
	add.s32 	%r74, %r29, %r73;
	setp.ge.s32 	%p21, %r74, %r72;
	@%p21 bra 	$L__BB10_41;
	st.global.f32 	[%rd19], %f208;
	st.global.f32 	[%rd19+4], %f207;
	st.global.f32 	[%rd19+8], %f206;
	st.global.f32 	[%rd19+12], %f205;
	st.global.f32 	[%rd19+16], %f212;
	st.global.f32 	[%rd19+20], %f211;
	st.global.f32 	[%rd19+24], %f210;
	st.global.f32 	[%rd19+28], %f209;
	st.global.f32 	[%rd19+32], %f216;
	st.global.f32 	[%rd19+36], %f215;
	st.global.f32 	[%rd19+40], %f214;
	st.global.f32 	[%rd19+44], %f213;
$L__BB10_41:
	ret;

}
	// .globl	_ZN3cub18CUB_300001_SM_10006detail10radix_sort31DeviceRadixSortSingleTileKernelINS1_5radix10policy_hubIfiyE10Policy1000ELNS0_9SortOrderE0EfiyNS1_21identity_decomposer_tEEEvPKT1_PSA_PKT2_PSE_T3_iiT4_
.visible .entry _ZN3cub18CUB_300001_SM_10006detail10radix_sort31DeviceRadixSortSingleTileKernelINS1_5radix10policy_hubIfiyE10Policy1000ELNS0_9SortOrderE0EfiyNS1_21identity_decomposer_tEEEvPKT1_PSA_PKT2_PSE_T3_iiT4_(
	.param .u64 .ptr .align 1 _ZN3cub18CUB_300001_SM_10006detail10radix_sort31DeviceRadixSortSingleTileKernelINS1_5radix10policy_hubIfiyE10Policy1000ELNS0_9SortOrderE0EfiyNS1_21identity_decomposer_tEEEvPKT1_PSA_PKT2_PSE_T3_iiT4__param_0,
	.param .u64 .ptr .align 1 _ZN3cub18CUB_300001_SM_10006detail10radix_sort31DeviceRadixSortSingleTileKernelINS1_5radix10policy_hubIfiyE10Policy1000ELNS0_9SortOrderE0EfiyNS1_21identity_decomposer_tEEEvPKT1_PSA_PKT2_PSE_T3_iiT4__param_1,
	.param .u64 .ptr .align 1 _ZN3cub18CUB_300001_SM_10006detail10radix_sort31DeviceRadixSortSingleTileKernelINS1_5radix10policy_hubIfiyE10Policy1000ELNS0_9SortOrderE0EfiyNS1_21identity_decomposer_tEEEvPKT1_PSA_PKT2_PSE_T3_iiT4__param_2,
	.param .u64 .ptr .align 1 _ZN3cub18CUB_300001_SM_10006detail10radix_sort31DeviceRadixSortSingleTileKernelINS1_5radix10policy_hubIfiyE10Policy1000ELNS0_9SortOrderE0EfiyNS1_21identity_decomposer_tEEEvPKT1_PSA_PKT2_PSE_T3_iiT4__param_3,
	.param .u64 _ZN3cub18CUB_300001_SM_10006detail10radix_sort31DeviceRadixSortSingleTileKernelINS1_5radix10policy_hubIfiyE10Policy1000ELNS0_9SortOrderE0EfiyNS1_21identity_decomposer_tEEEvPKT1_PSA_PKT2_PSE_T3_iiT4__param_4,
	.param .u32 _ZN3cub18CUB_300001_SM_10006detail10radix_sort31DeviceRadixSortSingleTileKernelINS1_5radix10policy_hubIfiyE10Policy1000ELNS0_9SortOrderE0EfiyNS1_21identity_decomposer_tEEEvPKT1_PSA_PKT2_PSE_T3_iiT4__param_5,
	.param .u32 _ZN3cub18CUB_300001_SM_10006detail10radix_sort31DeviceRadixSortSingleTileKernelINS1_5radix10policy_hubIfiyE10Policy1000ELNS0_9SortOrderE0EfiyNS1_21identity_decomposer_tEEEvPKT1_PSA_PKT2_PSE_T3_iiT4__param_6,
	.param .align 1 .b8 _ZN3cub18CUB_300001_SM_10006detail10radix_sort31DeviceRadixSortSingleTileKernelINS1_5radix10policy_hubIfiyE10Policy1000ELNS0_9SortOrderE0EfiyNS1_21identity_decomposer_tEEEvPKT1_PSA_PKT2_PSE_T3_iiT4__param_7[1]
)
.maxntid 256
.minnctapersm 1
{
	.reg .pred 	%p<130>;
	.reg .b16 	%rs<39>;
	.reg .b32 	%r<938>;
	.reg .b64 	%rd<37>;
	// demoted variable
	.shared .align 16 .b8 _ZZN3cub18CUB_300001_SM_10006detail10radix_sort31DeviceRadixSortSingleTileKernelINS1_5radix10policy_hubIfiyE10Policy1000ELNS0_9SortOrderE0EfiyNS1_21identity_decomposer_tEEEvPKT1_PSA_PKT2_PSE_T3_iiT4_E12temp_storage[33856];
	ld.param.u64 	%rd10, [_ZN3cub18CUB_300001_SM_10006detail10radix_sort31DeviceRadixSortSingleTileKernelINS1_5radix10policy_hubIfiyE10Policy1000ELNS0_9SortOrderE0EfiyNS1_21identity_decomposer_tEEEvPKT1_PSA_PKT2_PSE_T3_iiT4__param_0];
	ld.param.u64 	%rd6, [_ZN3cub18CUB_300001_SM_10006detail10radix_sort31DeviceRadixSortSingleTileKernelINS1_5radix10policy_hubIfiyE10Policy1000ELNS0_9SortOrderE0EfiyNS1_21identity_decomposer_tEEEvPKT1_PSA_PKT2_PSE_T3_iiT4__param_1];
	ld.param.u64 	%rd7, [_ZN3cub18CUB_300001_SM_10006detail10radix_sort31DeviceRadixSortSingleTileKernelINS1_5radix10policy_hubIfiyE10Policy1000ELNS0_9SortOrderE0EfiyNS1_21identity_decomposer_tEEEvPKT1_PSA_PKT2_PSE_T3_iiT4__param_2];
	ld.param.u64 	%rd8, [_ZN3cub18CUB_300001_SM_10006detail10radix_sort31DeviceRadixSortSingleTileKernelINS1_5radix10policy_hubIfiyE10Policy1000ELNS0_9SortOrderE0EfiyNS1_21identity_decomposer_tEEEvPKT1_PSA_PKT2_PSE_T3_iiT4__param_3];
	ld.param.u64 	%rd9, [_ZN3cub18CUB_300001_SM_10006detail10radix_sort31DeviceRadixSortSingleTileKernelINS1_5radix10policy_hubIfiyE10Policy1000ELNS0_9SortOrderE0EfiyNS1_21identity_decomposer_tEEEvPKT1_PSA_PKT2_PSE_T3_iiT4__param_4];
	ld.param.u32 	%r322, [_ZN3cub18CUB_300001_SM_10006detail10radix_sort31DeviceRadixSortSingleTileKernelINS1_5radix10policy_hubIfiyE10Policy1000ELNS0_9SortOrderE0EfiyNS1_21identity_decomposer_tEEEvPKT1_PSA_PKT2_PSE_T3_iiT4__param_5];
	ld.param.u32 	%r323, [_ZN3cub18CUB_300001_SM_10006detail10radix_sort31DeviceRadixSortSingleTileKernelINS1_5radix10policy_hubIfiyE10Policy1000ELNS0_9SortOrderE0EfiyNS1_21identity_decomposer_tEEEvPKT1_PSA_PKT2_PSE_T3_iiT4__param_6];
	cvta.to.global.u64 	%rd11, %rd10;
	cvt.u32.u64 	%r1, %rd9;
	mov.u32 	%r2, %tid.x;
	mul.lo.s32 	%r3, %r2, 19;
	setp.ge.s32 	%p1, %r3, %r1;
	mul.wide.u32 	%rd12, %r3, 4;
	add.s64 	%rd1, %rd11, %rd12;
	mov.b32 	%r858, 2147483647;
	@%p1 bra 	$L__BB11_2;
	ld.global.u32 	%r858, [%rd1];
$L__BB11_2:
	add.s32 	%r6, %r3, 1;
	setp.ge.s32 	%p2, %r6, %r1;
	mov.b32 	%r859, 2147483647;
	@%p2 bra 	$L__BB11_4;
	ld.global.u32 	%r859, [%rd1+4];
$L__BB11_4:
	add.s32 	%r9, %r3, 2;
	setp.ge.s32 	%p3, %r9, %r1;
	mov.b32 	%r860, 2147483647;
	@%p3 bra 	$L__BB11_6;
	ld.global.u32 	%r860, [%rd1+8];
$L__BB11_6:
	add.s32 	%r12, %r3, 3;
	setp.ge.s32 	%p4, %r12, %r1;
	mov.b32 	%r861, 2147483647;
	@%p4 bra 	$L__BB11_8;
	ld.global.u32 	%r861, [%rd1+12];
$L__BB11_8:
	add.s32 	%r15, %r3, 4;
	setp.ge.s32 	%p5, %r15, %r1;
	mov.b32 	%r862, 2147483647;
	@%p5 bra 	$L__BB11_10;
	ld.global.u32 	%r862, [%rd1+16];
$L__BB11_10:
	add.s32 	%r18, %r3, 5;
	setp.ge.s32 	%p6, %r18, %r1;
	mov.b32 	%r863, 2147483647;
	@%p6 bra 	$L__BB11_12;
	ld.global.u32 	%r863, [%rd1+20];
$L__BB11_12:
	add.s32 	%r21, %r3, 6;
	setp.ge.s32 	%p7, %r21, %r1;
	mov.b32 	%r864, 2147483647;
	@%p7 bra 	$L__BB11_14;
	ld.global.u32 	%r864, [%rd1+24];
$L__BB11_14:
	add.s32 	%r24, %r3, 7;
	setp.ge.s32 	%p8, %r24, %r1;
	mov.b32 	%r865, 2147483647;
	@%p8 bra 	$L__BB11_16;
	ld.global.u32 	%r865, [%rd1+28];
$L__BB11_16:
	add.s32 	%r27, %r3, 8;
	setp.ge.s32 	%p9, %r27, %r1;
	mov.b32 	%r866, 2147483647;
	@%p9 bra 	$L__BB11_18;
	ld.global.u32 	%r866, [%rd1+32];
$L__BB11_18:
	add.s32 	%r30, %r3, 9;
	setp.ge.s32 	%p10, %r30, %r1;
	mov.b32 	%r867, 2147483647;
	@%p10 bra 	$L__BB11_20;
	ld.global.u32 	%r867, [%rd1+36];
$L__BB11_20:
	add.s32 	%r33, %r3, 10;
	setp.ge.s32 	%p11, %r33, %r1;
	mov.b32 	%r868, 2147483647;
	@%p11 bra 	$L__BB11_22;
	ld.global.u32 	%r868, [%rd1+40];
$L__BB11_22:
	add.s32 	%r36, %r3, 11;
	setp.ge.s32 	%p12, %r36, %r1;
	mov.b32 	%r869, 2147483647;
	@%p12 bra 	$L__BB11_24;
	ld.global.u32 	%r869, [%rd1+44];
$L__BB11_24:
	add.s32 	%r39, %r3, 12;
	setp.ge.s32 	%p13, %r39, %r1;
	mov.b32 	%r870, 2147483647;
	@%p13 bra 	$L__BB11_26;
	ld.global.u32 	%r870, [%rd1+48];
$L__BB11_26:
	add.s32 	%r42, %r3, 13;
	setp.ge.s32 	%p14, %r42, %r1;
	mov.b32 	%r871, 2147483647;
	@%p14 bra 	$L__BB11_28;
	ld.global.u32 	%r871, [%rd1+52];
$L__BB11_28:
	add.s32 	%r45, %r3, 14;
	setp.ge.s32 	%p15, %r45, %r1;
	mov.b32 	%r872, 2147483647;
	@%p15 bra 	$L__BB11_30;
	ld.global.u32 	%r872, [%rd1+56];
$L__BB11_30:
	add.s32 	%r48, %r3, 15;
	setp.ge.s32 	%p16, %r48, %r1;
	mov.b32 	%r873, 2147483647;
	@%p16 bra 	$L__BB11_32;
	ld.global.u32 	%r873, [%rd1+60];
$L__BB11_32:
	add.s32 	%r51, %r3, 16;
	setp.ge.s32 	%p17, %r51, %r1;
	mov.b32 	%r874, 2147483647;
	@%p17 bra 	$L__BB11_34;
	ld.global.u32 	%r874, [%rd1+64];
$L__BB11_34:
	add.s32 	%r54, %r3, 17;
	setp.ge.s32 	%p18, %r54, %r1;
	mov.b32 	%r875, 2147483647;
	@%p18 bra 	$L__BB11_36;
	ld.global.u32 	%r875, [%rd1+68];
$L__BB11_36:
	add.s32 	%r57, %r3, 18;
	setp.ge.s32 	%p19, %r57, %r1;
	mov.b32 	%r876, 2147483647;
	@%p19 bra 	$L__BB11_38;
	ld.global.u32 	%r876, [%rd1+72];
$L__BB11_38:
	bar.sync 	0;
	mov.b64 	{%r344, %r345}, %rd9;
	shfl.sync.idx.b32	%r60|%p20, %r344, 0, 31, -1;
	shfl.sync.idx.b32	%r346|%p21, %r345, 0, 31, -1;
	mov.b64 	%rd2, {%r60, %r346};
	setp.ge.s32 	%p22, %r3, %r60;
	cvta.to.global.u64 	%rd13, %rd7;
	add.s64 	%rd3, %rd13, %rd12;
	@%p22 bra 	$L__BB11_40;
	ld.global.u32 	%r935, [%rd3];
$L__BB11_40:
	setp.ge.s32 	%p23, %r6, %r60;
	@%p23 bra 	$L__BB11_42;
	ld.global.u32 	%r934, [%rd3+4];
$L__BB11_42:
	setp.ge.s32 	%p24, %r9, %r60;
	@%p24 bra 	$L__BB11_44;
	ld.global.u32 	%r933, [%rd3+8];
$L__BB11_44:
	setp.ge.s32 	%p25, %r12, %r60;
	@%p25 bra 	$L__BB11_46;
	ld.global.u32 	%r932, [%rd3+12];
$L__BB11_46:
	setp.ge.s32 	%p26, %r15, %r60;
	@%p26 bra 	$L__BB11_48;
	ld.global.u32 	%r931, [%rd3+16];
$L__BB11_48:
	setp.ge.s32 	%p27, %r18, %r60;
	@%p27 bra 	$L__BB11_50;
	ld.global.u32 	%r930, [%rd3+20];
$L__BB11_50:
	setp.ge.s32 	%p28, %r21, %r60;
	@%p28 bra 	$L__BB11_52;
	ld.global.u32 	%r929, [%rd3+24];
$L__BB11_52:
	setp.ge.s32 	%p29, %r24, %r60;
	@%p29 bra 	$L__BB11_54;
	ld.global.u32 	%r928, [%rd3+28];
$L__BB11_54:
	setp.ge.s32 	%p30, %r27, %r60;
	@%p30 bra 	$L__BB11_56;
	ld.global.u32 	%r927, [%rd3+32];
$L__BB11_56:
	setp.ge.s32 	%p31, %r30, %r60;
	@%p31 bra 	$L__BB11_58;
	ld.global.u32 	%r926, [%rd3+36];
$L__BB11_58:
	setp.ge.s32 	%p32, %r33, %r60;
	@%p32 bra 	$L__BB11_60;
	ld.global.u32 	%r925, [%rd3+40];
$L__BB11_60:
	setp.ge.s32 	%p33, %r36, %r60;
	@%p33 bra 	$L__BB11_62;
	ld.global.u32 	%r924, [%rd3+44];
$L__BB11_62:
	setp.ge.s32 	%p34, %r39, %r60;
	@%p34 bra 	$L__BB11_64;
	ld.global.u32 	%r923, [%rd3+48];
$L__BB11_64:
	setp.ge.s32 	%p35, %r42, %r60;
	@%p35 bra 	$L__BB11_66;
	ld.global.u32 	%r922, [%rd3+52];
$L__BB11_66:
	setp.ge.s32 	%p36, %r45, %r60;
	@%p36 bra 	$L__BB11_68;
	ld.global.u32 	%r921, [%rd3+56];
$L__BB11_68:
	setp.ge.s32 	%p37, %r48, %r60;
	@%p37 bra 	$L__BB11_70;
	ld.global.u32 	%r920, [%rd3+60];
$L__BB11_70:
	setp.ge.s32 	%p38, %r51, %r60;
	@%p38 bra 	$L__BB11_72;
	ld.global.u32 	%r919, [%rd3+64];
$L__BB11_72:
	setp.ge.s32 	%p39, %r54, %r60;
	@%p39 bra 	$L__BB11_74;
	ld.global.u32 	%r918, [%rd3+68];
$L__BB11_74:
	setp.ge.s32 	%p40, %r57, %r60;
	@%p40 bra 	$L__BB11_76;
	ld.global.u32 	%r917, [%rd3+72];
$L__BB11_76:
	bar.sync 	0;
	setp.gt.s32 	%p41, %r858, -1;
	selp.b32 	%r366, -2147483648, -1, %p41;
	xor.b32  	%r916, %r366, %r858;
	setp.gt.s32 	%p42, %r859, -1;
	selp.b32 	%r367, -2147483648, -1, %p42;
	xor.b32  	%r915, %r367, %r859;
	setp.gt.s32 	%p43, %r860, -1;
	selp.b32 	%r368, -2147483648, -1, %p43;
	xor.b32  	%r914, %r368, %r860;
	setp.gt.s32 	%p44, %r861, -1;
	selp.b32 	%r369, -2147483648, -1, %p44;
	xor.b32  	%r913, %r369, %r861;
	setp.gt.s32 	%p45, %r862, -1;
	selp.b32 	%r370, -2147483648, -1, %p45;
	xor.b32  	%r912, %r370, %r862;
	setp.gt.s32 	%p46, %r863, -1;
	selp.b32 	%r371, -2147483648, -1, %p46;
	xor.b32  	%r911, %r371, %r863;
	setp.gt.s32 	%p47, %r864, -1;
	selp.b32 	%r372, -2147483648, -1, %p47;
	xor.b32  	%r910, %r372, %r864;
	setp.gt.s32 	%p48, %r865, -1;
	selp.b32 	%r373, -2147483648, -1, %p48;
	xor.b32  	%r909, %r373, %r865;
	setp.gt.s32 	%p49, %r866, -1;
	selp.b32 	%r374, -2147483648, -1, %p49;
	xor.b32  	%r908, %r374, %r866;
	setp.gt.s32 	%p50, %r867, -1;
	selp.b32 	%r375, -2147483648, -1, %p50;
	xor.b32  	%r907, %r375, %r867;
	setp.gt.s32 	%p51, %r868, -1;
	selp.b32 	%r376, -2147483648, -1, %p51;
	xor.b32  	%r906, %r376, %r868;
	setp.gt.s32 	%p52, %r869, -1;
	selp.b32 	%r377, -2147483648, -1, %p52;
	xor.b32  	%r905, %r377, %r869;
	setp.gt.s32 	%p53, %r870, -1;
	selp.b32 	%r378, -2147483648, -1, %p53;
	xor.b32  	%r904, %r378, %r870;
	setp.gt.s32 	%p54, %r871, -1;
	selp.b32 	%r379, -2147483648, -1, %p54;
	xor.b32  	%r903, %r379, %r871;
	setp.gt.s32 	%p55, %r872, -1;
	selp.b32 	%r380, -2147483648, -1, %p55;
	xor.b32  	%r902, %r380, %r872;
	setp.gt.s32 	%p56, %r873, -1;
	selp.b32 	%r381, -2147483648, -1, %p56;
	xor.b32  	%r901, %r381, %r873;
	setp.gt.s32 	%p57, %r874, -1;
	selp.b32 	%r382, -2147483648, -1, %p57;
	xor.b32  	%r900, %r382, %r874;
	setp.gt.s32 	%p58, %r875, -1;
	selp.b32 	%r383, -2147483648, -1, %p58;
	xor.b32  	%r899, %r383, %r875;
	setp.gt.s32 	%p59, %r876, -1;
	selp.b32 	%r384, -2147483648, -1, %p59;
	xor.b32  	%r898, %r384, %r876;
	shr.u32 	%r118, %r2, 5;
	shl.b32 	%r385, %r2, 2;
	mov.u32 	%r386, _ZZN3cub18CUB_300001_SM_10006detail10radix_sort31DeviceRadixSortSingleTileKernelINS1_5radix10policy_hubIfiyE10Policy1000ELNS0_9SortOrderE0EfiyNS1_21identity_decomposer_tEEEvPKT1_PSA_PKT2_PSE_T3_iiT4_E12temp_storage;
	add.s32 	%r119, %r386, %r385;
	shl.b32 	%r387, %r2, 7;
	add.s32 	%r120, %r119, %r387;
	shl.b32 	%r388, %r118, 2;
	add.s32 	%r389, %r386, %r388;
	add.s32 	%r121, %r389, 33792;
	mad.lo.s32 	%r122, %r2, -56, %r120;
	add.s32 	%r897, %r322, 6;
	sub.s32 	%r896, %r323, %r322;
$L__BB11_77:
	add.s32 	%r449, %r897, -6;
	min.s32 	%r392, %r896, 6;
	mov.b32 	%r478, 0;
	st.shared.u32 	[%r119], %r478;
	st.shared.u32 	[%r119+1024], %r478;
	st.shared.u32 	[%r119+2048], %r478;
	st.shared.u32 	[%r119+3072], %r478;
	st.shared.u32 	[%r119+4096], %r478;
	st.shared.u32 	[%r119+5120], %r478;
	st.shared.u32 	[%r119+6144], %r478;
	st.shared.u32 	[%r119+7168], %r478;
	st.shared.u32 	[%r119+8192], %r478;
	st.shared.u32 	[%r119+9216], %r478;
	st.shared.u32 	[%r119+10240], %r478;
	st.shared.u32 	[%r119+11264], %r478;
	st.shared.u32 	[%r119+12288], %r478;
	st.shared.u32 	[%r119+13312], %r478;
	st.shared.u32 	[%r119+14336], %r478;
	st.shared.u32 	[%r119+15360], %r478;
	st.shared.u32 	[%r119+16384], %r478;
	st.shared.u32 	[%r119+17408], %r478;
	st.shared.u32 	[%r119+18432], %r478;
	st.shared.u32 	[%r119+19456], %r478;
	st.shared.u32 	[%r119+20480], %r478;
	st.shared.u32 	[%r119+21504], %r478;
	st.shared.u32 	[%r119+22528], %r478;
	st.shared.u32 	[%r119+23552], %r478;
	st.shared.u32 	[%r119+24576], %r478;
	st.shared.u32 	[%r119+25600], %r478;
	st.shared.u32 	[%r119+26624], %r478;
	st.shared.u32 	[%r119+27648], %r478;
	st.shared.u32 	[%r119+28672], %r478;
	st.shared.u32 	[%r119+29696], %r478;
	st.shared.u32 	[%r119+30720], %r478;
	st.shared.u32 	[%r119+31744], %r478;
	st.shared.u32 	[%r119+32768], %r478;
	// begin inline asm
	bmsk.clamp.b32 %r390, %r478, %r392;
	// end inline asm
	setp.eq.s32 	%p60, %r916, 2147483647;
	selp.b32 	%r394, -2147483648, %r916, %p60;
	// begin inline asm
	shr.b32 %r393, %r394, %r449;
	// end inline asm
	and.b32  	%r481, %r390, %r393;
	shl.b32 	%r482, %r481, 10;
	and.b32  	%r483, %r482, 31744;
	add.s32 	%r484, %r119, %r483;
	shr.u32 	%r485, %r481, 4;
	and.b32  	%r486, %r485, 268435454;
	add.s32 	%r166, %r484, %r486;
	ld.shared.u16 	%rs1, [%r166];
	add.s16 	%rs20, %rs1, 1;
	st.shared.u16 	[%r166], %rs20;
	setp.eq.s32 	%p61, %r915, 2147483647;
	selp.b32 	%r397, -2147483648, %r915, %p61;
	// begin inline asm
	shr.b32 %r396, %r397, %r449;
	// end inline asm
	and.b32  	%r487, %r390, %r396;
	shl.b32 	%r488, %r487, 10;
	and.b32  	%r489, %r488, 31744;
	add.s32 	%r490, %r119, %r489;
	shr.u32 	%r491, %r487, 4;
	and.b32  	%r492, %r491, 268435454;
	add.s32 	%r167, %r490, %r492;
	ld.shared.u16 	%rs2, [%r167];
	add.s16 	%rs21, %rs2, 1;
	st.shared.u16 	[%r167], %rs21;
	setp.eq.s32 	%p62, %r914, 2147483647;
	selp.b32 	%r400, -2147483648, %r914, %p62;
	// begin inline asm
	shr.b32 %r399, %r400, %r449;
	// end inline asm
	and.b32  	%r493, %r390, %r399;
	shl.b32 	%r494, %r493, 10;
	and.b32  	%r495, %r494, 31744;
	add.s32 	%r496, %r119, %r495;
	shr.u32 	%r497, %r493, 4;
	and.b32  	%r498, %r497, 268435454;
	add.s32 	%r168, %r496, %r498;
	ld.shared.u16 	%rs3, [%r168];
	add.s16 	%rs22, %rs3, 1;
	st.shared.u16 	[%r168], %rs22;
	setp.eq.s32 	%p63, %r913, 2147483647;
	selp.b32 	%r403, -2147483648, %r913, %p63;
	// begin inline asm
	shr.b32 %r402, %r403, %r449;
	// end inline asm
	and.b32  	%r499, %r390, %r402;
	shl.b32 	%r500, %r499, 10;
	and.b32  	%r501, %r500, 31744;
	add.s32 	%r502, %r119, %r501;
	shr.u32 	%r503, %r499, 4;
	and.b32  	%r504, %r503, 268435454;
	add.s32 	%r169, %r502, %r504;
	ld.shared.u16 	%rs4, [%r169];
	add.s16 	%rs23, %rs4, 1;
	st.shared.u16 	[%r169], %rs23;
	setp.eq.s32 	%p64, %r912, 2147483647;
	selp.b32 	%r406, -2147483648, %r912, %p64;
	// begin inline asm
	shr.b32 %r405, %r406, %r449;
	// end inline asm
	and.b32  	%r505, %r390, %r405;
	shl.b32 	%r506, %r505, 10;
	and.b32  	%r507, %r506, 31744;
	add.s32 	%r508, %r119, %r507;
	shr.u32 	%r509, %r505, 4;
	and.b32  	%r510, %r509, 268435454;
	add.s32 	%r170, %r508, %r510;
	ld.shared.u16 	%rs5, [%r170];
	add.s16 	%rs24, %rs5, 1;
	st.shared.u16 	[%r170], %rs24;
	setp.eq.s32 	%p65, %r911, 2147483647;
	selp.b32 	%r409, -2147483648, %r911, %p65;
	// begin inline asm
	shr.b32 %r408, %r409, %r449;
	// end inline asm
	and.b32  	%r511, %r390, %r408;
	shl.b32 	%r512, %r511, 10;
	and.b32  	%r513, %r512, 31744;
	add.s32 	%r514, %r119, %r513;
	shr.u32 	%r515, %r511, 4;
	and.b32  	%r516, %r515, 268435454;
	add.s32 	%r171, %r514, %r516;
	ld.shared.u16 	%rs6, [%r171];
	add.s16 	%rs25, %rs6, 1;
	st.shared.u16 	[%r171], %rs25;
	setp.eq.s32 	%p66, %r910, 2147483647;
	selp.b32 	%r412, -2147483648, %r910, %p66;
	// begin inline asm
	shr.b32 %r411, %r412, %r449;
	// end inline asm
	and.b32  	%r517, %r390, %r411;
	shl.b32 	%r518, %r517, 10;
	and.b32  	%r519, %r518, 31744;
	add.s32 	%r520, %r119, %r519;
	shr.u32 	%r521, %r517, 4;
	and.b32  	%r522, %r521, 268435454;
	add.s32 	%r172, %r520, %r522;
	ld.shared.u16 	%rs7, [%r172];
	add.s16 	%rs26, %rs7, 1;
	st.shared.u16 	[%r172], %rs26;
	setp.eq.s32 	%p67, %r909, 2147483647;
	selp.b32 	%r415, -2147483648, %r909, %p67;
	// begin inline asm
	shr.b32 %r414, %r415, %r449;
	// end inline asm
	and.b32  	%r523, %r390, %r414;
	shl.b32 	%r524, %r523, 10;
	and.b32  	%r525, %r524, 31744;
	add.s32 	%r526, %r119, %r525;
	shr.u32 	%r527, %r523, 4;
	and.b32  	%r528, %r527, 268435454;
	add.s32 	%r173, %r526, %r528;
	ld.shared.u16 	%rs8, [%r173];
	add.s16 	%rs27, %rs8, 1;
	st.shared.u16 	[%r173], %rs27;
	setp.eq.s32 	%p68, %r908, 2147483647;
	selp.b32 	%r418, -2147483648, %r908, %p68;
	// begin inline asm
	shr.b32 %r417, %r418, %r449;
	// end inline asm
	and.b32  	%r529, %r390, %r417;
	shl.b32 	%r530, %r529, 10;
	and.b32  	%r531, %r530, 31744;
	add.s32 	%r532, %r119, %r531;
	shr.u32 	%r533, %r529, 4;
	and.b32  	%r534, %r533, 268435454;
	add.s32 	%r174, %r532, %r534;
	ld.shared.u16 	%rs9, [%r174];
	add.s16 	%rs28, %rs9, 1;
	st.shared.u16 	[%r174], %rs28;
	setp.eq.s32 	%p69, %r907, 2147483647;
	selp.b32 	%r421, -2147483648, %r907, %p69;
	// begin inline asm
	shr.b32 %r420, %r421, %r449;
	// end inline asm
	and.b32  	%r535, %r390, %r420;
	shl.b32 	%r536, %r535, 10;
	and.b32  	%r537, %r536, 31744;
	add.s32 	%r538, %r119, %r537;
	shr.u32 	%r539, %r535, 4;
	and.b32  	%r540, %r539, 268435454;
	add.s32 	%r175, %r538, %r540;
	ld.shared.u16 	%rs10, [%r175];
	add.s16 	%rs29, %rs10, 1;
	st.shared.u16 	[%r175], %rs29;
	setp.eq.s32 	%p70, %r906, 2147483647;
	selp.b32 	%r424, -2147483648, %r906, %p70;
	// begin inline asm
	shr.b32 %r423, %r424, %r449;
	// end inline asm
	and.b32  	%r541, %r390, %r423;
	shl.b32 	%r542, %r541, 10;
	and.b32  	%r543, %r542, 31744;
	add.s32 	%r544, %r119, %r543;
	shr.u32 	%r545, %r541, 4;
	and.b32  	%r546, %r545, 268435454;
	add.s32 	%r176, %r544, %r546;
	ld.shared.u16 	%rs11, [%r176];
	add.s16 	%rs30, %rs11, 1;
	st.shared.u16 	[%r176], %rs30;
	setp.eq.s32 	%p71, %r905, 2147483647;
	selp.b32 	%r427, -2147483648, %r905, %p71;
	// begin inline asm
	shr.b32 %r426, %r427, %r449;
	// end inline asm
	and.b32  	%r547, %r390, %r426;
	shl.b32 	%r548, %r547, 10;
	and.b32  	%r549, %r548, 31744;
	add.s32 	%r550, %r119, %r549;
	shr.u32 	%r551, %r547, 4;
	and.b32  	%r552, %r551, 268435454;
	add.s32 	%r177, %r550, %r552;
	ld.shared.u16 	%rs12, [%r177];
	add.s16 	%rs31, %rs12, 1;
	st.shared.u16 	[%r177], %rs31;
	setp.eq.s32 	%p72, %r904, 2147483647;
	selp.b32 	%r430, -2147483648, %r904, %p72;
	// begin inline asm
	shr.b32 %r429, %r430, %r449;
	// end inline asm
	and.b32  	%r553, %r390, %r429;
	shl.b32 	%r554, %r553, 10;
	and.b32  	%r555, %r554, 31744;
	add.s32 	%r556, %r119, %r555;
	shr.u32 	%r557, %r553, 4;
	and.b32  	%r558, %r557, 268435454;
	add.s32 	%r178, %r556, %r558;
	ld.shared.u16 	%rs13, [%r178];
	add.s16 	%rs32, %rs13, 1;
	st.shared.u16 	[%r178], %rs32;
	setp.eq.s32 	%p73, %r903, 2147483647;
	selp.b32 	%r433, -2147483648, %r903, %p73;
	// begin inline asm
	shr.b32 %r432, %r433, %r449;
	// end inline asm
	and.b32  	%r559, %r390, %r432;
	shl.b32 	%r560, %r559, 10;
	and.b32  	%r561, %r560, 31744;
	add.s32 	%r562, %r119, %r561;
	shr.u32 	%r563, %r559, 4;
	and.b32  	%r564, %r563, 268435454;
	add.s32 	%r179, %r562, %r564;
	ld.shared.u16 	%rs14, [%r179];
	add.s16 	%rs33, %rs14, 1;
	st.shared.u16 	[%r179], %rs33;
	setp.eq.s32 	%p74, %r902, 2147483647;
	selp.b32 	%r436, -2147483648, %r902, %p74;
	// begin inline asm
	shr.b32 %r435, %r436, %r449;
	// end inline asm
	and.b32  	%r565, %r390, %r435;
	shl.b32 	%r566, %r565, 10;
	and.b32  	%r567, %r566, 31744;
	add.s32 	%r568, %r119, %r567;
	shr.u32 	%r569, %r565, 4;
	and.b32  	%r570, %r569, 268435454;
	add.s32 	%r180, %r568, %r570;
	ld.shared.u16 	%rs15, [%r180];
	add.s16 	%rs34, %rs15, 1;
	st.shared.u16 	[%r180], %rs34;
	setp.eq.s32 	%p75, %r901, 2147483647;
	selp.b32 	%r439, -2147483648, %r901, %p75;
	// begin inline asm
	shr.b32 %r438, %r439, %r449;
	// end inline asm
	and.b32  	%r571, %r390, %r438;
	shl.b32 	%r572, %r571, 10;
	and.b32  	%r573, %r572, 31744;
	add.s32 	%r574, %r119, %r573;
	shr.u32 	%r575, %r571, 4;
	and.b32  	%r576, %r575, 268435454;
	add.s32 	%r181, %r574, %r576;
	ld.shared.u16 	%rs16, [%r181];
	add.s16 	%rs35, %rs16, 1;
	st.shared.u16 	[%r181], %rs35;
	setp.eq.s32 	%p76, %r900, 2147483647;
	selp.b32 	%r442, -2147483648, %r900, %p76;
	// begin inline asm
	shr.b32 %r441, %r442, %r449;
	// end inline asm
	and.b32  	%r577, %r390, %r441;
	shl.b32 	%r578, %r577, 10;
	and.b32  	%r579, %r578, 31744;
	add.s32 	%r580, %r119, %r579;
	shr.u32 	%r581, %r577, 4;
	and.b32  	%r582, %r581, 268435454;
	add.s32 	%r182, %r580, %r582;
	ld.shared.u16 	%rs17, [%r182];
	add.s16 	%rs36, %rs17, 1;
	st.shared.u16 	[%r182], %rs36;
	setp.eq.s32 	%p77, %r899, 2147483647;
	selp.b32 	%r445, -2147483648, %r899, %p77;
	// begin inline asm
	shr.b32 %r444, %r445, %r449;
	// end inline asm
	and.b32  	%r583, %r390, %r444;
	shl.b32 	%r584, %r583, 10;
	and.b32  	%r585, %r584, 31744;
	add.s32 	%r586, %r119, %r585;
	shr.u32 	%r587, %r583, 4;
	and.b32  	%r588, %r587, 268435454;
	add.s32 	%r183, %r586, %r588;
	ld.shared.u16 	%rs18, [%r183];
	add.s16 	%rs37, %rs18, 1;
	st.shared.u16 	[%r183], %rs37;
	setp.eq.s32 	%p78, %r898, 2147483647;
	selp.b32 	%r448, -2147483648, %r898, %p78;
	// begin inline asm
	shr.b32 %r447, %r448, %r449;
	// end inline asm
	and.b32  	%r589, %r390, %r447;
	shl.b32 	%r590, %r589, 10;
	and.b32  	%r591, %r590, 31744;
	add.s32 	%r592, %r119, %r591;
	shr.u32 	%r593, %r589, 4;
	and.b32  	%r594, %r593, 268435454;
	add.s32 	%r184, %r592, %r594;
	ld.shared.u16 	%rs19, [%r184];
	add.s16 	%rs38, %rs19, 1;
	st.shared.u16 	[%r184], %rs38;
	bar.sync 	0;
	ld.shared.u32 	%r185, [%r120];
	ld.shared.u32 	%r595, [%r120+4];
	ld.shared.u32 	%r596, [%r120+8];
	ld.shared.u32 	%r597, [%r120+12];
	ld.shared.u32 	%r598, [%r120+16];
	ld.shared.u32 	%r599, [%r120+20];
	ld.shared.u32 	%r600, [%r120+24];
	ld.shared.u32 	%r601, [%r120+28];
	ld.shared.u32 	%r602, [%r120+32];
	ld.shared.u32 	%r603, [%r120+36];
	ld.shared.u32 	%r604, [%r120+40];
	ld.shared.u32 	%r605, [%r120+44];
	ld.shared.u32 	%r606, [%r120+48];
	ld.shared.u32 	%r607, [%r120+52];
	ld.shared.u32 	%r608, [%r120+56];
	ld.shared.u32 	%r609, [%r120+60];
	ld.shared.u32 	%r610, [%r120+64];
	ld.shared.u32 	%r611, [%r120+68];
	ld.shared.u32 	%r612, [%r120+72];
	ld.shared.u32 	%r613, [%r120+76];
	ld.shared.u32 	%r614, [%r120+80];
	ld.shared.u32 	%r615, [%r120+84];
	ld.shared.u32 	%r616, [%r120+88];
	ld.shared.u32 	%r617, [%r120+92];
	ld.shared.u32 	%r618, [%r120+96];
	ld.shared.u32 	%r619, [%r120+100];
	ld.shared.u32 	%r620, [%r120+104];
	ld.shared.u32 	%r621, [%r120+108];
	ld.shared.u32 	%r622, [%r120+112];
	ld.shared.u32 	%r623, [%r120+116];
	ld.shared.u32 	%r624, [%r120+120];
	ld.shared.u32 	%r625, [%r120+124];
	ld.shared.u32 	%r626, [%r120+128];
	add.s32 	%r186, %r595, %r185;
	add.s32 	%r187, %r596, %r186;
	add.s32 	%r188, %r597, %r187;
	add.s32 	%r189, %r598, %r188;
	add.s32 	%r190, %r599, %r189;
	add.s32 	%r191, %r600, %r190;
	add.s32 	%r192, %r601, %r191;
	add.s32 	%r193, %r602, %r192;
	add.s32 	%r194, %r603, %r193;
	add.s32 	%r195, %r604, %r194;
	add.s32 	%r196, %r605, %r195;
	add.s32 	%r197, %r606, %r196;
	add.s32 	%r198, %r607, %r197;
	add.s32 	%r199, %r608, %r198;
	add.s32 	%r200, %r609, %r199;
	add.s32 	%r201, %r610, %r200;
	add.s32 	%r202, %r611, %r201;
	add.s32 	%r203, %r612, %r202;
	add.s32 	%r204, %r613, %r203;
	add.s32 	%r205, %r614, %r204;
	add.s32 	%r206, %r615, %r205;
	add.s32 	%r207, %r616, %r206;
	add.s32 	%r208, %r617, %r207;
	add.s32 	%r209, %r618, %r208;
	add.s32 	%r210, %r619, %r209;
	add.s32 	%r211, %r620, %r210;
	add.s32 	%r212, %r621, %r211;
	add.s32 	%r213, %r622, %r212;
	add.s32 	%r214, %r623, %r213;
	add.s32 	%r215, %r624, %r214;
	add.s32 	%r216, %r625, %r215;
	add.s32 	%r455, %r626, %r216;
	// begin inline asm
	mov.u32 %r450, %laneid;
	// end inline asm
	mov.b32 	%r453, 1;
	mov.b32 	%r480, -1;
	// begin inline asm
	{  .reg .u32 r0;  .reg .pred p;  shfl.sync.up.b32 r0|p, %r455, %r453, %r478, %r480;  @p add.u32 r0, r0, %r455;  mov.u32 %r451, r0;}
	// end inline asm
	mov.b32 	%r459, 2;
	// begin inline asm
	{  .reg .u32 r0;  .reg .pred p;  shfl.sync.up.b32 r0|p, %r451, %r459, %r478, %r480;  @p add.u32 r0, r0, %r451;  mov.u32 %r457, r0;}
	// end inline asm
	mov.b32 	%r465, 4;
	// begin inline asm
	{  .reg .u32 r0;  .reg .pred p;  shfl.sync.up.b32 r0|p, %r457, %r465, %r478, %r480;  @p add.u32 r0, r0, %r457;  mov.u32 %r463, r0;}
	// end inline asm
	mov.b32 	%r471, 8;
	// begin inline asm
	{  .reg .u32 r0;  .reg .pred p;  shfl.sync.up.b32 r0|p, %r463, %r471, %r478, %r480;  @p add.u32 r0, r0, %r463;  mov.u32 %r469, r0;}
	// end inline asm
	mov.b32 	%r477, 16;
	// begin inline asm
	{  .reg .u32 r0;  .reg .pred p;  shfl.sync.up.b32 r0|p, %r469, %r477, %r478, %r480;  @p add.u32 r0, r0, %r469;  mov.u32 %r475, r0;}
	// end inline asm
	setp.ne.s32 	%p79, %r450, 31;
	@%p79 bra 	$L__BB11_79;
	st.shared.u32 	[%r121], %r475;
$L__BB11_79:
	sub.s32 	%r627, %r475, %r455;
	setp.gt.u32 	%p80, %r2, 31;
	setp.eq.s32 	%p81, %r118, 7;
	setp.eq.s32 	%p82, %r118, 6;
	setp.eq.s32 	%p83, %r118, 5;
	setp.eq.s32 	%p84, %r118, 4;
	setp.eq.s32 	%p85, %r118, 3;
	setp.eq.s32 	%p86, %r118, 2;
	setp.eq.s32 	%p87, %r118, 1;
	bar.sync 	0;
	ld.shared.v4.u32 	{%r628, %r629, %r630, %r631}, [_ZZN3cub18CUB_300001_SM_10006detail10radix_sort31DeviceRadixSortSingleTileKernelINS1_5radix10policy_hubIfiyE10Policy1000ELNS0_9SortOrderE0EfiyNS1_21identity_decomposer_tEEEvPKT1_PSA_PKT2_PSE_T3_iiT4_E12temp_storage+33792];
	selp.b32 	%r632, %r628, %r936, %p87;
	add.s32 	%r633, %r629, %r628;
	selp.b32 	%r634, %r633, %r632, %p86;
	add.s32 	%r635, %r633, %r630;
	selp.b32 	%r636, %r635, %r634, %p85;
	add.s32 	%r637, %r635, %r631;
	selp.b32 	%r638, %r637, %r636, %p84;
	ld.shared.v4.u32 	{%r639, %r640, %r641, %r642}, [_ZZN3cub18CUB_300001_SM_10006detail10radix_sort31DeviceRadixSortSingleTileKernelINS1_5radix10policy_hubIfiyE10Policy1000ELNS0_9SortOrderE0EfiyNS1_21identity_decomposer_tEEEvPKT1_PSA_PKT2_PSE_T3_iiT4_E12temp_storage+33808];
	add.s32 	%r643, %r637, %r639;
	selp.b32 	%r644, %r643, %r638, %p83;
	add.s32 	%r645, %r643, %r640;
	selp.b32 	%r646, %r645, %r644, %p82;
	add.s32 	%r647, %r645, %r641;
	selp.b32 	%r936, %r647, %r646, %p81;
	add.s32 	%r221, %r647, %r642;
	setp.ne.s32 	%p88, %r450, 0;
	selp.b32 	%r648, %r627, 0, %p88;
	add.s32 	%r649, %r936, %r648;
	or.pred  	%p89, %p80, %p88;
	selp.b32 	%r937, %r649, %r627, %p80;
	@%p89 bra 	$L__BB11_81;
	shl.b32 	%r937, %r221, 16;
	st.shared.u32 	[_ZZN3cub18CUB_300001_SM_10006detail10radix_sort31DeviceRadixSortSingleTileKernelINS1_5radix10policy_hubIfiyE10Policy1000ELNS0_9SortOrderE0EfiyNS1_21identity_decomposer_tEEEvPKT1_PSA_PKT2_PSE_T3_iiT4_E12temp_storage+33832], %r937;
$L__BB11_81:
	setp.eq.s32 	%p90, %r2, 0;
	bar.sync 	0;
	ld.shared.u32 	%r650, [_ZZN3cub18CUB_300001_SM_10006detail10radix_sort31DeviceRadixSortSingleTileKernelINS1_5radix10policy_hubIfiyE10Policy1000ELNS0_9SortOrderE0EfiyNS1_21identity_decomposer_tEEEvPKT1_PSA_PKT2_PSE_T3_iiT4_E12temp_storage+33832];
	selp.b32 	%r651, 0, %r650, %p90;
	add.s32 	%r652, %r937, %r651;
	add.s32 	%r653, %r185, %r652;
	add.s32 	%r654, %r186, %r652;
	add.s32 	%r655, %r187, %r652;
	add.s32 	%r656, %r188, %r652;
	add.s32 	%r657, %r189, %r652;
	add.s32 	%r658, %r190, %r652;
	add.s32 	%r659, %r191, %r652;
	add.s32 	%r660, %r192, %r652;
	add.s32 	%r661, %r193, %r652;
	add.s32 	%r662, %r194, %r652;
	add.s32 	%r663, %r195, %r652;
	add.s32 	%r664, %r196, %r652;
	add.s32 	%r665, %r197, %r652;
	add.s32 	%r666, %r198, %r652;
	add.s32 	%r667, %r199, %r652;
	add.s32 	%r668, %r200, %r652;
	add.s32 	%r669, %r201, %r652;
	add.s32 	%r670, %r202, %r652;
	add.s32 	%r671, %r203, %r652;
	add.s32 	%r672, %r204, %r652;
	add.s32 	%r673, %r205, %r652;
	add.s32 	%r674, %r206, %r652;
	add.s32 	%r675, %r207, %r652;
	add.s32 	%r676, %r208, %r652;
	add.s32 	%r677, %r209, %r652;
	add.s32 	%r678, %r210, %r652;
	add.s32 	%r679, %r211, %r652;
	add.s32 	%r680, %r212, %r652;
	add.s32 	%r681, %r213, %r652;
	add.s32 	%r682, %r214, %r652;
	add.s32 	%r683, %r215, %r652;
	add.s32 	%r684, %r216, %r652;
	st.shared.u32 	[%r120], %r652;
	st.shared.u32 	[%r120+4], %r653;
	st.shared.u32 	[%r120+8], %r654;
	st.shared.u32 	[%r120+12], %r655;
	st.shared.u32 	[%r120+16], %r656;
	st.shared.u32 	[%r120+20], %r657;
	st.shared.u32 	[%r120+24], %r658;
	st.shared.u32 	[%r120+28], %r659;
	st.shared.u32 	[%r120+32], %r660;
	st.shared.u32 	[%r120+36], %r661;
	st.shared.u32 	[%r120+40], %r662;
	st.shared.u32 	[%r120+44], %r663;
	st.shared.u32 	[%r120+48], %r664;
	st.shared.u32 	[%r120+52], %r665;
	st.shared.u32 	[%r120+56], %r666;
	st.shared.u32 	[%r120+60], %r667;
	st.shared.u32 	[%r120+64], %r668;
	st.shared.u32 	[%r120+68], %r669;
	st.shared.u32 	[%r120+72], %r670;
	st.shared.u32 	[%r120+76], %r671;
	st.shared.u32 	[%r120+80], %r672;
	st.shared.u32 	[%r120+84], %r673;
	st.shared.u32 	[%r120+88], %r674;
	st.shared.u32 	[%r120+92], %r675;
	st.shared.u32 	[%r120+96], %r676;
	st.shared.u32 	[%r120+100], %r677;
	st.shared.u32 	[%r120+104], %r678;
	st.shared.u32 	[%r120+108], %r679;
	st.shared.u32 	[%r120+112], %r680;
	st.shared.u32 	[%r120+116], %r681;
	st.shared.u32 	[%r120+120], %r682;
	st.shared.u32 	[%r120+124], %r683;
	st.shared.u32 	[%r120+128], %r684;
	bar.sync 	0;
	cvt.u32.u16 	%r685, %rs1;
	ld.shared.u16 	%r686, [%r166];
	add.s32 	%r225, %r686, %r685;
	cvt.u32.u16 	%r687, %rs2;
	ld.shared.u16 	%r688, [%r167];
	add.s32 	%r226, %r688, %r687;
	cvt.u32.u16 	%r689, %rs3;
	ld.shared.u16 	%r690, [%r168];
	add.s32 	%r227, %r690, %r689;
	cvt.u32.u16 	%r691, %rs4;
	ld.shared.u16 	%r692, [%r169];
	add.s32 	%r228, %r692, %r691;
	cvt.u32.u16 	%r693, %rs5;
	ld.shared.u16 	%r694, [%r170];
	add.s32 	%r229, %r694, %r693;
	cvt.u32.u16 	%r695, %rs6;
	ld.shared.u16 	%r696, [%r171];
	add.s32 	%r230, %r696, %r695;
	cvt.u32.u16 	%r697, %rs7;
	ld.shared.u16 	%r698, [%r172];
	add.s32 	%r231, %r698, %r697;
	cvt.u32.u16 	%r699, %rs8;
	ld.shared.u16 	%r700, [%r173];
	add.s32 	%r232, %r700, %r699;
	cvt.u32.u16 	%r701, %rs9;
	ld.shared.u16 	%r702, [%r174];
	add.s32 	%r233, %r702, %r701;
	cvt.u32.u16 	%r703, %rs10;
	ld.shared.u16 	%r704, [%r175];
	add.s32 	%r234, %r704, %r703;
	cvt.u32.u16 	%r705, %rs11;
	ld.shared.u16 	%r706, [%r176];
	add.s32 	%r235, %r706, %r705;
	cvt.u32.u16 	%r707, %rs12;
	ld.shared.u16 	%r708, [%r177];
	add.s32 	%r236, %r708, %r707;
	cvt.u32.u16 	%r709, %rs13;
	ld.shared.u16 	%r710, [%r178];
	add.s32 	%r237, %r710, %r709;
	cvt.u32.u16 	%r711, %rs14;
	ld.shared.u16 	%r712, [%r179];
	add.s32 	%r238, %r712, %r711;
	cvt.u32.u16 	%r713, %rs15;
	ld.shared.u16 	%r714, [%r180];
	add.s32 	%r239, %r714, %r713;
	cvt.u32.u16 	%r715, %rs16;
	ld.shared.u16 	%r716, [%r181];
	add.s32 	%r240, %r716, %r715;
	cvt.u32.u16 	%r717, %rs17;
	ld.shared.u16 	%r718, [%r182];
	add.s32 	%r241, %r718, %r717;
	cvt.u32.u16 	%r719, %rs18;
	ld.shared.u16 	%r720, [%r183];
	add.s32 	%r242, %r720, %r719;
	cvt.u32.u16 	%r721, %rs19;
	ld.shared.u16 	%r722, [%r184];
	add.s32 	%r243, %r722, %r721;
	bar.sync 	0;
	setp.lt.s32 	%p91, %r897, %r323;
	@%p91 bra 	$L__BB11_121;
	cvt.u64.u32 	%rd15, %r2;
	shl.b32 	%r723, %r225, 2;
	mov.u32 	%r724, _ZZN3cub18CUB_300001_SM_10006detail10radix_sort31DeviceRadixSortSingleTileKernelINS1_5radix10policy_hubIfiyE10Policy1000ELNS0_9SortOrderE0EfiyNS1_21identity_decomposer_tEEEvPKT1_PSA_PKT2_PSE_T3_iiT4_E12temp_storage;
	add.s32 	%r725, %r724, %r723;
	st.shared.u32 	[%r725], %r916;
	shl.b32 	%r726, %r226, 2;
	add.s32 	%r727, %r724, %r726;
	st.shared.u32 	[%r727], %r915;
	shl.b32 	%r728, %r227, 2;
	add.s32 	%r729, %r724, %r728;
	st.shared.u32 	[%r729], %r914;
	shl.b32 	%r730, %r228, 2;
	add.s32 	%r731, %r724, %r730;
	st.shared.u32 	[%r731], %r913;
	shl.b32 	%r732, %r229, 2;
	add.s32 	%r733, %r724, %r732;
	st.shared.u32 	[%r733], %r912;
	shl.b32 	%r734, %r230, 2;
	add.s32 	%r735, %r724, %r734;
	st.shared.u32 	[%r735], %r911;
	shl.b32 	%r736, %r231, 2;
	add.s32 	%r737, %r724, %r736;
	st.shared.u32 	[%r737], %r910;
	shl.b32 	%r738, %r232, 2;
	add.s32 	%r739, %r724, %r738;
	st.shared.u32 	[%r739], %r909;
	shl.b32 	%r740, %r233, 2;
	add.s32 	%r741, %r724, %r740;
	st.shared.u32 	[%r741], %r908;
	shl.b32 	%r742, %r234, 2;
	add.s32 	%r743, %r724, %r742;
	st.shared.u32 	[%r743], %r907;
	shl.b32 	%r744, %r235, 2;
	add.s32 	%r745, %r724, %r744;
	st.shared.u32 	[%r745], %r906;
	shl.b32 	%r746, %r236, 2;
	add.s32 	%r747, %r724, %r746;
	st.shared.u32 	[%r747], %r905;
	shl.b32 	%r748, %r237, 2;
	add.s32 	%r749, %r724, %r748;
	st.shared.u32 	[%r749], %r904;
	shl.b32 	%r750, %r238, 2;
	add.s32 	%r751, %r724, %r750;
	st.shared.u32 	[%r751], %r903;
	shl.b32 	%r752, %r239, 2;
	add.s32 	%r753, %r724, %r752;
	st.shared.u32 	[%r753], %r902;
	shl.b32 	%r754, %r240, 2;
	add.s32 	%r755, %r724, %r754;
	st.shared.u32 	[%r755], %r901;
	shl.b32 	%r756, %r241, 2;
	add.s32 	%r757, %r724, %r756;
	st.shared.u32 	[%r757], %r900;
	shl.b32 	%r758, %r242, 2;
	add.s32 	%r759, %r724, %r758;
	st.shared.u32 	[%r759], %r899;
	shl.b32 	%r760, %r243, 2;
	add.s32 	%r761, %r724, %r760;
	st.shared.u32 	[%r761], %r898;
	bar.sync 	0;
	mad.lo.s32 	%r244, %r2, -72, %r122;
	ld.shared.u32 	%r245, [%r244];
	ld.shared.u32 	%r246, [%r244+1024];
	ld.shared.u32 	%r247, [%r244+2048];
	ld.shared.u32 	%r248, [%r244+3072];
	ld.shared.u32 	%r249, [%r244+4096];
	ld.shared.u32 	%r250, [%r244+5120];
	ld.shared.u32 	%r251, [%r244+6144];
	ld.shared.u32 	%r252, [%r244+7168];
	ld.shared.u32 	%r253, [%r244+8192];
	ld.shared.u32 	%r254, [%r244+9216];
	ld.shared.u32 	%r255, [%r244+10240];
	ld.shared.u32 	%r256, [%r244+11264];
	ld.shared.u32 	%r257, [%r244+12288];
	ld.shared.u32 	%r258, [%r244+13312];
	ld.shared.u32 	%r259, [%r244+14336];
	ld.shared.u32 	%r260, [%r244+15360];
	ld.shared.u32 	%r261, [%r244+16384];
	ld.shared.u32 	%r262, [%r244+17408];
	ld.shared.u32 	%r263, [%r244+18432];
	bar.sync 	0;
	st.shared.u32 	[%r725], %r935;
	st.shared.u32 	[%r727], %r934;
	st.shared.u32 	[%r729], %r933;
	st.shared.u32 	[%r731], %r932;
	st.shared.u32 	[%r733], %r931;
	st.shared.u32 	[%r735], %r930;
	st.shared.u32 	[%r737], %r929;
	st.shared.u32 	[%r739], %r928;
	st.shared.u32 	[%r741], %r927;
	st.shared.u32 	[%r743], %r926;
	st.shared.u32 	[%r745], %r925;
	st.shared.u32 	[%r747], %r924;
	st.shared.u32 	[%r749], %r923;
	st.shared.u32 	[%r751], %r922;
	st.shared.u32 	[%r753], %r921;
	st.shared.u32 	[%r755], %r920;
	st.shared.u32 	[%r757], %r919;
	st.shared.u32 	[%r759], %r918;
	st.shared.u32 	[%r761], %r917;
	bar.sync 	0;
	ld.shared.u32 	%r264, [%r244+1024];
	ld.shared.u32 	%r265, [%r244+2048];
	ld.shared.u32 	%r266, [%r244+3072];
	ld.shared.u32 	%r267, [%r244+4096];
	ld.shared.u32 	%r268, [%r244+5120];
	ld.shared.u32 	%r269, [%r244+6144];
	ld.shared.u32 	%r270, [%r244+7168];
	ld.shared.u32 	%r271, [%r244+8192];
	ld.shared.u32 	%r272, [%r244+9216];
	ld.shared.u32 	%r273, [%r244+10240];
	ld.shared.u32 	%r274, [%r244+11264];
	ld.shared.u32 	%r275, [%r244+12288];
	ld.shared.u32 	%r276, [%r244+13312];
	ld.shared.u32 	%r277, [%r244+14336];
	ld.shared.u32 	%r278, [%r244+15360];
	ld.shared.u32 	%r279, [%r244+16384];
	ld.shared.u32 	%r280, [%r244+17408];
	ld.shared.u32 	%r281, [%r244+18432];
	setp.gt.u64 	%p92, %rd2, %rd15;
	cvta.to.global.u64 	%rd16, %rd6;
	mul.wide.u32 	%rd17, %r2, 4;
	add.s64 	%rd4, %rd16, %rd17;
	cvta.to.global.u64 	%rd18, %rd8;
	add.s64 	%rd5, %rd18, %rd17;
	@%p92 bra 	$L__BB11_83;
	bra.uni 	$L__BB11_84;
$L__BB11_83:
	ld.shared.u32 	%r762, [%r244];
	setp.gt.s32 	%p93, %r245, -1;
	selp.b32 	%r763, -1, -2147483648, %p93;
	xor.b32  	%r764, %r763, %r245;
	st.global.u32 	[%rd4], %r764;
	st.global.u32 	[%rd5], %r762;
$L__BB11_84:
	add.s32 	%r765, %r2, 256;
	cvt.u64.u32 	%rd19, %r765;
	setp.le.u64 	%p94, %rd2, %rd19;
	@%p94 bra 	$L__BB11_86;
	setp.gt.s32 	%p95, %r246, -1;
	selp.b32 	%r766, -1, -2147483648, %p95;
	xor.b32  	%r767, %r766, %r246;
	st.global.u32 	[%rd4+1024], %r767;
	st.global.u32 	[%rd5+1024], %r264;
$L__BB11_86:
	add.s32 	%r768, %r2, 512;
	cvt.u64.u32 	%rd20, %r768;
	setp.le.u64 	%p96, %rd2, %rd20;
	@%p96 bra 	$L__BB11_88;
	setp.gt.s32 	%p97, %r247, -1;
	selp.b32 	%r769, -1, -2147483648, %p97;
	xor.b32  	%r770, %r769, %r247;
	st.global.u32 	[%rd4+2048], %r770;
	st.global.u32 	[%rd5+2048], %r265;
$L__BB11_88:
	add.s32 	%r771, %r2, 768;
	cvt.u64.u32 	%rd21, %r771;
	setp.le.u64 	%p98, %rd2, %rd21;
	@%p98 bra 	$L__BB11_90;
	setp.gt.s32 	%p99, %r248, -1;
	selp.b32 	%r772, -1, -2147483648, %p99;
	xor.b32  	%r773, %r772, %r248;
	st.global.u32 	[%rd4+3072], %r773;
	st.global.u32 	[%rd5+3072], %r266;
$L__BB11_90:
	or.b32  	%r774, %r2, 1024;
	cvt.u64.u32 	%rd22, %r774;
	setp.le.u64 	%p100, %rd2, %rd22;
	@%p100 bra 	$L__BB11_92;
	setp.gt.s32 	%p101, %r249, -1;
	selp.b32 	%r775, -1, -2147483648, %p101;
	xor.b32  	%r776, %r775, %r249;
	st.global.u32 	[%rd4+4096], %r776;
	st.global.u32 	[%rd5+4096], %r267;
$L__BB11_92:
	add.s32 	%r777, %r2, 1280;
	cvt.u64.u32 	%rd23, %r777;
	setp.le.u64 	%p102, %rd2, %rd23;
	@%p102 bra 	$L__BB11_94;
	setp.gt.s32 	%p103, %r250, -1;
	selp.b32 	%r778, -1, -2147483648, %p103;
	xor.b32  	%r779, %r778, %r250;
	st.global.u32 	[%rd4+5120], %r779;
	st.global.u32 	[%rd5+5120], %r268;
$L__BB11_94:
	add.s32 	%r780, %r2, 1536;
	cvt.u64.u32 	%rd24, %r780;
	setp.le.u64 	%p104, %rd2, %rd24;
	@%p104 bra 	$L__BB11_96;
	setp.gt.s32 	%p105, %r251, -1;
	selp.b32 	%r781, -1, -2147483648, %p105;
	xor.b32  	%r782, %r781, %r251;
	st.global.u32 	[%rd4+6144], %r782;
	st.global.u32 	[%rd5+6144], %r269;
$L__BB11_96:
	add.s32 	%r783, %r2, 1792;
	cvt.u64.u32 	%rd25, %r783;
	setp.le.u64 	%p106, %rd2, %rd25;
	@%p106 bra 	$L__BB11_98;
	setp.gt.s32 	%p107, %r252, -1;
	selp.b32 	%r784, -1, -2147483648, %p107;
	xor.b32  	%r785, %r784, %r252;
	st.global.u32 	[%rd4+7168], %r785;
	st.global.u32 	[%rd5+7168], %r270;
$L__BB11_98:
	or.b32  	%r786, %r2, 2048;
	cvt.u64.u32 	%rd26, %r786;
	setp.le.u64 	%p108, %rd2, %rd26;
	@%p108 bra 	$L__BB11_100;
	setp.gt.s32 	%p109, %r253, -1;
	selp.b32 	%r787, -1, -2147483648, %p109;
	xor.b32  	%r788, %r787, %r253;
	st.global.u32 	[%rd4+8192], %r788;
	st.global.u32 	[%rd5+8192], %r271;
$L__BB11_100:
	add.s32 	%r789, %r2, 2304;
	cvt.u64.u32 	%rd27, %r789;
	setp.le.u64 	%p110, %rd2, %rd27;
	@%p110 bra 	$L__BB11_102;
	setp.gt.s32 	%p111, %r254, -1;
	selp.b32 	%r790, -1, -2147483648, %p111;
	xor.b32  	%r791, %r790, %r254;
	st.global.u32 	[%rd4+9216], %r791;
	st.global.u32 	[%rd5+9216], %r272;
$L__BB11_102:
	add.s32 	%r792, %r2, 2560;
	cvt.u64.u32 	%rd28, %r792;
	setp.le.u64 	%p112, %rd2, %rd28;
	@%p112 bra 	$L__BB11_104;
	setp.gt.s32 	%p113, %r255, -1;
	selp.b32 	%r793, -1, -2147483648, %p113;
	xor.b32  	%r794, %r793, %r255;
	st.global.u32 	[%rd4+10240], %r794;
	st.global.u32 	[%rd5+10240], %r273;
$L__BB11_104:
	add.s32 	%r795, %r2, 2816;
	cvt.u64.u32 	%rd29, %r795;
	setp.le.u64 	%p114, %rd2, %rd29;
	@%p114 bra 	$L__BB11_106;
	setp.gt.s32 	%p115, %r256, -1;
	selp.b32 	%r796, -1, -2147483648, %p115;
	xor.b32  	%r797, %r796, %r256;
	st.global.u32 	[%rd4+11264], %r797;
	st.global.u32 	[%rd5+11264], %r274;
$L__BB11_106:
	or.b32  	%r798, %r2, 3072;
	cvt.u64.u32 	%rd30, %r798;
	setp.le.u64 	%p116, %rd2, %rd30;
	@%p116 bra 	$L__BB11_108;
	setp.gt.s32 	%p117, %r257, -1;
	selp.b32 	%r799, -1, -2147483648, %p117;
	xor.b32  	%r800, %r799, %r257;
	st.global.u32 	[%rd4+12288], %r800;
	st.global.u32 	[%rd5+12288], %r275;
$L__BB11_108:
	add.s32 	%r801, %r2, 3328;
	cvt.u64.u32 	%rd31, %r801;
	setp.le.u64 	%p118, %rd2, %rd31;
	@%p118 bra 	$L__BB11_110;
	setp.gt.s32 	%p119, %r258, -1;
	selp.b32 	%r802, -1, -2147483648, %p119;
	xor.b32  	%r803, %r802, %r258;
	st.global.u32 	[%rd4+13312], %r803;
	st.global.u32 	[%rd5+13312], %r276;
$L__BB11_110:
	add.s32 	%r804, %r2, 3584;
	cvt.u64.u32 	%rd32, %r804;
	setp.le.u64 	%p120, %rd2, %rd32;
	@%p120 bra 	$L__BB11_112;
	setp.gt.s32 	%p121, %r259, -1;
	selp.b32 	%r805, -1, -2147483648, %p121;
	xor.b32  	%r806, %r805, %r259;
	st.global.u32 	[%rd4+14336], %r806;
	st.global.u32 	[%rd5+14336], %r277;
$L__BB11_112:
	add.s32 	%r807, %r2, 3840;
	cvt.u64.u32 	%rd33, %r807;
	setp.le.u64 	%p122, %rd2, %rd33;
	@%p122 bra 	$L__BB11_114;
	setp.gt.s32 	%p123, %r260, -1;
	selp.b32 	%r808, -1, -2147483648, %p123;
	xor.b32  	%r809, %r808, %r260;
	st.global.u32 	[%rd4+15360], %r809;
	st.global.u32 	[%rd5+15360], %r278;
$L__BB11_114:
	or.b32  	%r810, %r2, 4096;
	cvt.u64.u32 	%rd34, %r810;
	setp.le.u64 	%p124, %rd2, %rd34;
	@%p124 bra 	$L__BB11_116;
	setp.gt.s32 	%p125, %r261, -1;
	selp.b32 	%r811, -1, -2147483648, %p125;
	xor.b32  	%r812, %r811, %r261;
	st.global.u32 	[%rd4+16384], %r812;
	st.global.u32 	[%rd5+16384], %r279;
$L__BB11_116:
	add.s32 	%r813, %r2, 4352;
	cvt.u64.u32 	%rd35, %r813;
	setp.le.u64 	%p126, %rd2, %rd35;
	@%p126 bra 	$L__BB11_118;
	setp.gt.s32 	%p127, %r262, -1;
	selp.b32 	%r814, -1, -2147483648, %p127;
	xor.b32  	%r815, %r814, %r262;
	st.global.u32 	[%rd4+17408], %r815;
	st.global.u32 	[%rd5+17408], %r280;
$L__BB11_118:
	add.s32 	%r816, %r2, 4608;
	cvt.u64.u32 	%rd36, %r816;
	setp.le.u64 	%p128, %rd2, %rd36;
	@%p128 bra 	$L__BB11_120;
	setp.gt.s32 	%p129, %r263, -1;
	selp.b32 	%r817, -1, -2147483648, %p129;
	xor.b32  	%r818, %r817, %r263;
	st.global.u32 	[%rd4+18432], %r818;
	st.global.u32 	[%rd5+18432], %r281;
$L__BB11_120:
	ret;
$L__BB11_121:
	shl.b32 	%r819, %r225, 2;
	mov.u32 	%r820, _ZZN3cub18CUB_300001_SM_10006detail10radix_sort31DeviceRadixSortSingleTileKernelINS1_5radix10policy_hubIfiyE10Policy1000ELNS0_9SortOrderE0EfiyNS1_21identity_decomposer_tEEEvPKT1_PSA_PKT2_PSE_T3_iiT4_E12temp_storage;
	add.s32 	%r821, %r820, %r819;
	st.shared.u32 	[%r821], %r916;
	shl.b32 	%r822, %r226, 2;
	add.s32 	%r823, %r820, %r822;
	st.shared.u32 	[%r823], %r915;
	shl.b32 	%r824, %r227, 2;
	add.s32 	%r825, %r820, %r824;
	st.shared.u32 	[%r825], %r914;
	shl.b32 	%r826, %r228, 2;
	add.s32 	%r827, %r820, %r826;
	st.shared.u32 	[%r827], %r913;
	shl.b32 	%r828, %r229, 2;
	add.s32 	%r829, %r820, %r828;
	st.shared.u32 	[%r829], %r912;
	shl.b32 	%r830, %r230, 2;
	add.s32 	%r831, %r820, %r830;
	st.shared.u32 	[%r831], %r911;
	shl.b32 	%r832, %r231, 2;
	add.s32 	%r833, %r820, %r832;
	st.shared.u32 	[%r833], %r910;
	shl.b32 	%r834, %r232, 2;
	add.s32 	%r835, %r820, %r834;
	st.shared.u32 	[%r835], %r909;
	shl.b32 	%r836, %r233, 2;
	add.s32 	%r837, %r820, %r836;
	st.shared.u32 	[%r837], %r908;
	shl.b32 	%r838, %r234, 2;
	add.s32 	%r839, %r820, %r838;
	st.shared.u32 	[%r839], %r907;
	shl.b32 	%r840, %r235, 2;
	add.s32 	%r841, %r820, %r840;
	st.shared.u32 	[%r841], %r906;
	shl.b32 	%r842, %r236, 2;
	add.s32 	%r843, %r820, %r842;
	st.shared.u32 	[%r843], %r905;
	shl.b32 	%r844, %r237, 2;
	add.s32 	%r845, %r820, %r844;
	st.shared.u32 	[%r845], %r904;
	shl.b32 	%r846, %r238, 2;
	add.s32 	%r847, %r820, %r846;
	st.shared.u32 	[%r847], %r903;
	shl.b32 	%r848, %r239, 2;
	add.s32 	%r849, %r820, %r848;
	st.shared.u32 	[%r849], %r902;
	shl.b32 	%r850, %r240, 2;
	add.s32 	%r851, %r820, %r850;
	st.shared.u32 	[%r851], %r901;
	shl.b32 	%r852, %r241, 2;
	add.s32 	%r853, %r820, %r852;
	st.shared.u32 	[%r853], %r900;
	shl.b32 	%r854, %r242, 2;
	add.s32 	%r855, %r820, %r854;
	st.shared.u32 	[%r855], %r899;
	shl.b32 	%r856, %r243, 2;
	add.s32 	%r857, %r820, %r856;
	st.shared.u32 	[%r857], %r898;
	bar.sync 	0;
	ld.shared.u32 	%r916, [%r122];
	ld.shared.u32 	%r915, [%r122+4];
	ld.shared.u32 	%r914, [%r122+8];
	ld.shared.u32 	%r913, [%r122+12];
	ld.shared.u32 	%r912, [%r122+16];
	ld.shared.u32 	%r911, [%r122+20];
	ld.shared.u32 	%r910, [%r122+24];
	ld.shared.u32 	%r909, [%r122+28];
	ld.shared.u32 	%r908, [%r122+32];
	ld.shared.u32 	%r907, [%r122+36];
	ld.shared.u32 	%r906, [%r122+40];
	ld.shared.u32 	%r905, [%r122+44];
	ld.shared.u32 	%r904, [%r122+48];
	ld.shared.u32 	%r903, [%r122+52];
	ld.shared.u32 	%r902, [%r122+56];
	ld.shared.u32 	%r901, [%r122+60];
	ld.shared.u32 	%r900, [%r122+64];
	ld.shared.u32 	%r899, [%r122+68];
	ld.shared.u32 	%r898, [%r122+72];
	bar.sync 	0;
	st.shared.u32 	[%r821], %r935;
	st.shared.u32 	[%r823], %r934;
	st.shared.u32 	[%r825], %r933;
	st.shared.u32 	[%r827], %r932;
	st.shared.u32 	[%r829], %r931;
	st.shared.u32 	[%r831], %r930;
	st.shared.u32 	[%r833], %r929;
	st.shared.u32 	[%r835], %r928;
	st.shared.u32 	[%r837], %r927;
	st.shared.u32 	[%r839], %r926;
	st.shared.u32 	[%r841], %r925;
	st.shared.u32 	[%r843], %r924;
	st.shared.u32 	[%r845], %r923;
	st.shared.u32 	[%r847], %r922;
	st.shared.u32 	[%r849], %r921;
	st.shared.u32 	[%r851], %r920;
	st.shared.u32 	[%r853], %r919;
	st.shared.u32 	[%r855], %r918;
	st.shared.u32 	[%r857], %r917;
	bar.sync 	0;
	ld.shared.u32 	%r935, [%r122];
	ld.shared.u32 	%r934, [%r122+4];
	ld.shared.u32 	%r933, [%r122+8];
	ld.shared.u32 	%r932, [%r122+12];
	ld.shared.u32 	%r931, [%r122+16];
	ld.shared.u32 	%r930, [%r122+20];
	ld.shared.u32 	%r929, [%r122+24];
	ld.shared.u32 	%r928, [%r122+28];
	ld.shared.u32 	%r927, [%r122+32];
	ld.shared.u32 	%r926, [%r122+36];
	ld.shared.u32 	%r925, [%r122+40];
	ld.shared.u32 	%r924, [%r122+44];
	ld.shared.u32 	%r923, [%r122+48];
	ld.shared.u32 	%r922, [%r122+52];
	ld.shared.u32 	%r921, [%r122+56];
	ld.shared.u32 	%r920, [%r122+60];
	ld.shared.u32 	%r919, [%r122+64];
	ld.shared.u32 	%r918, [%r122+68];
	ld.shared.u32 	%r917, [%r122+72];
	bar.sync 	0;
	add.s32 	%r897, %r897, 6;
	add.s32 	%r896, %r896, -6;
	bra.uni 	$L__BB11_77;

}
	// .globl	_ZN3cub18CUB_300001_SM_10006detail10radix_sort30DeviceRadixSortHistogramKernelINS1_5radix10policy_hubIfiyE10Policy1000ELNS0_9SortOrderE0EfyNS1_21identity_decomposer_tEEEvPT2_PKT1_SA_iiT3_
.visible .entry _ZN3cub18CUB_300001_SM_10006detail10radix_sort30DeviceRadixSortHistogramKernelINS1_5radix10policy_hubIfiyE10Policy1000ELNS0_9SortOrderE0EfyNS1_21identity_decomposer_tEEEvPT2_PKT1_SA_iiT3_(
	.param .u64 .ptr .align 1 _ZN3cub18CUB_300001_SM_10006detail10radix_sort30DeviceRadixSortHistogramKernelINS1_5radix10policy_hubIfiyE10Policy1000ELNS0_9SortOrderE0EfyNS1_21identity_decomposer_tEEEvPT2_PKT1_SA_iiT3__param_0,
	.param .u64 .ptr .align 1 _ZN3cub18CUB_300001_SM_10006detail10radix_sort30DeviceRadixSortHistogramKernelINS1_5radix10policy_hubIfiyE10Policy1000ELNS0_9SortOrderE0EfyNS1_21identity_decomposer_tEEEvPT2_PKT1_SA_iiT3__param_1,
	.param .u64 _ZN3cub18CUB_300001_SM_10006detail10radix_sort30DeviceRadixSortHistogramKernelINS1_5radix10policy_hubIfiyE10Policy1000ELNS0_9SortOrderE0EfyNS1_21identity_decomposer_tEEEvPT2_PKT1_SA_iiT3__param_2,
	.param .u32 _ZN3cub18CUB_300001_SM_10006detail10radix_sort30DeviceRadixSortHistogramKernelINS1_5radix10policy_hubIfiyE10Policy1000ELNS0_9SortOrderE0EfyNS1_21identity_decomposer_tEEEvPT2_PKT1_SA_iiT3__param_3,
	.param .u32 _ZN3cub18CUB_300001_SM_10006detail10radix_sort30DeviceRadixSortHistogramKernelINS1_5radix10policy_hubIfiyE10Policy1000ELNS0_9SortOrderE0EfyNS1_21identity_decomposer_tEEEvPT2_PKT1_SA_iiT3__param_4,
	.param .align 1 .b8 _ZN3cub18CUB_300001_SM_10006detail10radix_sort30DeviceRadixSortHistogramKernelINS1_5radix10policy_hubIfiyE10Policy1000ELNS0_9SortOrderE0EfyNS1_21identity_decomposer_tEEEvPT2_PKT1_SA_iiT3__param_5[1]
)
.maxntid 128
{
	.reg .pred 	%p<123>;
	.reg .b32 	%r<518>;
	.reg .b64 	%rd<137>;
	// demoted variable
	.shared .align 4 .b8 _ZZN3cub18CUB_300001_SM_10006detail10radix_sort30DeviceRadixSortHistogramKernelINS1_5radix10policy_hubIfiyE10Policy1000ELNS0_9SortOrderE0EfyNS1_21identity_decomposer_tEEEvPT2_PKT1_SA_iiT3_E12temp_storage[4096];
	ld.param.u64 	%rd18, [_ZN3cub18CUB_300001_SM_10006detail10radix_sort30DeviceRadixSortHistogramKernelINS1_5radix10policy_hubIfiyE10Policy1000ELNS0_9SortOrderE0EfyNS1_21identity_decomposer_tEEEvPT2_PKT1_SA_iiT3__param_0];
	ld.param.u64 	%rd19, [_ZN3cub18CUB_300001_SM_10006detail10radix_sort30DeviceRadixSortHistogramKernelINS1_5radix10policy_hubIfiyE10Policy1000ELNS0_9SortOrderE0EfyNS1_21identity_decomposer_tEEEvPT2_PKT1_SA_iiT3__param_1];
	ld.param.u64 	%rd17, [_ZN3cub18CUB_300001_SM_10006detail10radix_sort30DeviceRadixSortHistogramKernelINS1_5radix10policy_hubIfiyE10Policy1000ELNS0_9SortOrderE0EfyNS1_21identity_decomposer_tEEEvPT2_PKT1_SA_iiT3__param_2];
	ld.param.u32 	%r174, [_ZN3cub18CUB_300001_SM_10006detail10radix_sort30DeviceRadixSortHistogramKernelINS1_5radix10policy_hubIfiyE10Policy1000ELNS0_9SortOrderE0EfyNS1_21identity_decomposer_tEEEvPT2_PKT1_SA_iiT3__param_3];
	ld.param.u32 	%r175, [_ZN3cub18CUB_300001_SM_10006detail10radix_sort30DeviceRadixSortHistogramKernelINS1_5radix10policy_hubIfiyE10Policy1000ELNS0_9SortOrderE0EfyNS1_21identity_decomposer_tEEEvPT2_PKT1_SA_iiT3__param_4];
	cvta.to.global.u64 	%rd1, %rd19;
	cvta.to.global.u64 	%rd2, %rd18;
	setp.eq.s64 	%p2, %rd17, 0;
	@%p2 bra 	$L__BB12_153;
	sub.s32 	%r176, %r175, %r174;
	add.s32 	%r177, %r176, 7;
	shr.s32 	%r178, %r177, 31;
	shr.u32 	%r179, %r178, 29;
	add.s32 	%r180, %r177, %r179;
	shr.s32 	%r181, %r180, 3;
	mov.u32 	%r182, %tid.x;
	setp.gt.u32 	%p3, %r182, 255;
	setp.lt.s32 	%p4, %r177, 8;
	mov.u32 	%r183, %ctaid.x;
	shl.b32 	%r184, %r183, 11;
	cvt.u64.u32 	%rd3, %r184;
	mov.u32 	%r185, %nctaid.x;
	shl.b32 	%r186, %r185, 11;
	cvt.u64.u32 	%rd4, %r186;
	add.s32 	%r1, %r181, -1;
	and.b32  	%r2, %r181, 15;
	and.b32  	%r3, %r181, 7;
	add.s32 	%r4, %r3, -1;
	and.b32  	%r5, %r181, 3;
	or.pred  	%p1, %p3, %p4;
	shl.b32 	%r187, %r182, 2;
	mov.u32 	%r188, _ZZN3cub18CUB_300001_SM_10006detail10radix_sort30DeviceRadixSortHistogramKernelINS1_5radix10policy_hubIfiyE10Policy1000ELNS0_9SortOrderE0EfyNS1_21identity_decomposer_tEEEvPT2_PKT1_SA_iiT3_E12temp_storage;
	add.s32 	%r6, %r188, %r187;
	and.b32  	%r7, %r181, 268435440;
	cvt.u64.u32 	%rd5, %r182;
	add.s32 	%r8, %r182, 128;
	add.s32 	%r9, %r182, 256;
	add.s32 	%r10, %r182, 384;
	add.s32 	%r11, %r182, 512;
	add.s32 	%r12, %r182, 640;
	add.s32 	%r13, %r182, 768;
	or.b32  	%r14, %r182, 1024;
	add.s32 	%r15, %r182, 1920;
	and.b32  	%r16, %r181, 268435448;
	and.b32  	%r17, %r181, 1;
	neg.s32 	%r18, %r7;
	add.s32 	%r19, %r6, 8192;
	add.s64 	%rd21, %rd17, -1;
	shr.u64 	%rd22, %rd21, 30;
	add.s64 	%rd23, %rd22, 1;
	min.u64 	%rd6, %rd23, %rd17;
	mov.b64 	%rd135, 0;
$L__BB12_2:
	@%p1 bra 	$L__BB12_30;
	setp.lt.u32 	%p5, %r1, 15;
	mov.b32 	%r471, 0;
	@%p5 bra 	$L__BB12_6;
	mov.u32 	%r468, %r19;
	mov.u32 	%r469, %r18;
$L__BB12_5:
	.pragma "nounroll";
	mov.b32 	%r190, 0;
	st.shared.u32 	[%r468+-8192], %r190;
	st.shared.u32 	[%r468+-7168], %r190;
	st.shared.u32 	[%r468+-6144], %r190;
	st.shared.u32 	[%r468+-5120], %r190;
	st.shared.u32 	[%r468+-4096], %r190;
	st.shared.u32 	[%r468+-3072], %r190;
	st.shared.u32 	[%r468+-2048], %r190;
	st.shared.u32 	[%r468+-1024], %r190;
	st.shared.u32 	[%r468], %r190;
	st.shared.u32 	[%r468+1024], %r190;
	st.shared.u32 	[%r468+2048], %r190;
	st.shared.u32 	[%r468+3072], %r190;
	st.shared.u32 	[%r468+4096], %r190;
	st.shared.u32 	[%r468+5120], %r190;
	st.shared.u32 	[%r468+6144], %r190;
	st.shared.u32 	[%r468+7168], %r190;
	add.s32 	%r469, %r469, 16;
	add.s32 	%r468, %r468, 16384;
	setp.ne.s32 	%p6, %r469, 0;
	mov.u32 	%r471, %r7;
	@%p6 bra 	$L__BB12_5;
$L__BB12_6:
	add.s32 	%r25, %r2, -1;
	setp.eq.s32 	%p7, %r2, 0;
	@%p7 bra 	$L__BB12_16;
	setp.lt.u32 	%p8, %r25, 7;
	@%p8 bra 	$L__BB12_9;
	shl.b32 	%r191, %r471, 10;
	add.s32 	%r192, %r6, %r191;
	mov.b32 	%r193, 0;
	st.shared.u32 	[%r192], %r193;
	st.shared.u32 	[%r192+1024], %r193;
	st.shared.u32 	[%r192+2048], %r193;
	st.shared.u32 	[%r192+3072], %r193;
	st.shared.u32 	[%r192+4096], %r193;
	st.shared.u32 	[%r192+5120], %r193;
	st.shared.u32 	[%r192+6144], %r193;
	st.shared.u32 	[%r192+7168], %r193;
	add.s32 	%r471, %r471, 8;
$L__BB12_9:
	setp.eq.s32 	%p9, %r3, 0;
	@%p9 bra 	$L__BB12_16;
	setp.lt.u32 	%p10, %r4, 3;
	@%p10 bra 	$L__BB12_12;
	shl.b32 	%r194, %r471, 10;
	add.s32 	%r195, %r6, %r194;
	mov.b32 	%r196, 0;
	st.shared.u32 	[%r195], %r196;
	st.shared.u32 	[%r195+1024], %r196;
	st.shared.u32 	[%r195+2048], %r196;
	st.shared.u32 	[%r195+3072], %r196;
	add.s32 	%r471, %r471, 4;
$L__BB12_12:
	setp.eq.s32 	%p11, %r5, 0;
	@%p11 bra 	$L__BB12_16;
	setp.eq.s32 	%p12, %r5, 1;
	shl.b32 	%r197, %r471, 10;
	add.s32 	%r30, %r6, %r197;
	mov.b32 	%r198, 0;
	st.shared.u32 	[%r30], %r198;
	@%p12 bra 	$L__BB12_16;
	setp.eq.s32 	%p13, %r5, 2;
	mov.b32 	%r199, 0;
	st.shared.u32 	[%r30+1024], %r199;
	@%p13 bra 	$L__BB12_16;
	mov.b32 	%r200, 0;
	st.shared.u32 	[%r30+2048], %r200;
$L__BB12_16:
	cvt.u32.u64 	%r201, %rd5;
	setp.gt.u32 	%p14, %r201, 127;
	@%p14 bra 	$L__BB12_30;
	setp.lt.u32 	%p15, %r1, 15;
	mov.b32 	%r475, 0;
	@%p15 bra 	$L__BB12_20;
	mov.b32 	%r473, 0;
$L__BB12_19:
	.pragma "nounroll";
	shl.b32 	%r204, %r473, 10;
	add.s32 	%r205, %r6, %r204;
	mov.b32 	%r206, 0;
	st.shared.u32 	[%r205+512], %r206;
	st.shared.u32 	[%r205+1536], %r206;
	st.shared.u32 	[%r205+2560], %r206;
	st.shared.u32 	[%r205+3584], %r206;
	st.shared.u32 	[%r205+4608], %r206;
	st.shared.u32 	[%r205+5632], %r206;
	st.shared.u32 	[%r205+6656], %r206;
	st.shared.u32 	[%r205+7680], %r206;
	st.shared.u32 	[%r205+8704], %r206;
	st.shared.u32 	[%r205+9728], %r206;
	st.shared.u32 	[%r205+10752], %r206;
	st.shared.u32 	[%r205+11776], %r206;
	st.shared.u32 	[%r205+12800], %r206;
	st.shared.u32 	[%r205+13824], %r206;
	st.shared.u32 	[%r205+14848], %r206;
	st.shared.u32 	[%r205+15872], %r206;
	add.s32 	%r473, %r473, 16;
	setp.ne.s32 	%p16, %r473, %r7;
	mov.u32 	%r475, %r7;
	@%p16 bra 	$L__BB12_19;
$L__BB12_20:
	setp.eq.s32 	%p17, %r2, 0;
	@%p17 bra 	$L__BB12_30;
	setp.lt.u32 	%p18, %r25, 7;
	@%p18 bra 	$L__BB12_23;
	shl.b32 	%r207, %r475, 10;
	add.s32 	%r208, %r6, %r207;
	mov.b32 	%r209, 0;
	st.shared.u32 	[%r208+512], %r209;
	st.shared.u32 	[%r208+1536], %r209;
	st.shared.u32 	[%r208+2560], %r209;
	st.shared.u32 	[%r208+3584], %r209;
	st.shared.u32 	[%r208+4608], %r209;
	st.shared.u32 	[%r208+5632], %r209;
	st.shared.u32 	[%r208+6656], %r209;
	st.shared.u32 	[%r208+7680], %r209;
	add.s32 	%r475, %r475, 8;
$L__BB12_23:
	setp.eq.s32 	%p19, %r3, 0;
	@%p19 bra 	$L__BB12_30;
	setp.lt.u32 	%p20, %r4, 3;
	@%p20 bra 	$L__BB12_26;
	shl.b32 	%r210, %r475, 10;
	add.s32 	%r211, %r6, %r210;
	mov.b32 	%r212, 0;
	st.shared.u32 	[%r211+512], %r212;
	st.shared.u32 	[%r211+1536], %r212;
	st.shared.u32 	[%r211+2560], %r212;
	st.shared.u32 	[%r211+3584], %r212;
	add.s32 	%r475, %r475, 4;
$L__BB12_26:
	setp.eq.s32 	%p21, %r5, 0;
	@%p21 bra 	$L__BB12_30;
	setp.eq.s32 	%p22, %r5, 1;
	shl.b32 	%r213, %r475, 10;
	add.s32 	%r38, %r6, %r213;
	mov.b32 	%r214, 0;
	st.shared.u32 	[%r38+512], %r214;
	@%p22 bra 	$L__BB12_30;
	setp.eq.s32 	%p23, %r5, 2;
	mov.b32 	%r215, 0;
	st.shared.u32 	[%r38+1536], %r215;
	@%p23 bra 	$L__BB12_30;
	mov.b32 	%r216, 0;
	st.shared.u32 	[%r38+2560], %r216;
$L__BB12_30:
	bar.sync 	0;
	bar.sync 	0;
	shl.b64 	%rd8, %rd135, 30;
	sub.s64 	%rd24, %rd17, %rd8;
	min.u64 	%rd9, %rd24, 1073741824;
	setp.le.u64 	%p24, %rd9, %rd3;
	@%p24 bra 	$L__BB12_70;
	mov.u64 	%rd136, %rd3;
$L__BB12_32:
	add.s64 	%rd11, %rd136, %rd8;
	sub.s64 	%rd12, %rd17, %rd11;
	setp.lt.u64 	%p25, %rd12, 2048;
	@%p25 bra 	$L__BB12_34;
	add.s64 	%rd27, %rd11, %rd5;
	shl.b64 	%rd28, %rd27, 2;
	add.s64 	%rd29, %rd1, %rd28;
	ld.global.u32 	%r507, [%rd29];
	ld.global.u32 	%r506, [%rd29+512];
	ld.global.u32 	%r505, [%rd29+1024];
	ld.global.u32 	%r504, [%rd29+1536];
	ld.global.u32 	%r503, [%rd29+2048];
	ld.global.u32 	%r502, [%rd29+2560];
	ld.global.u32 	%r501, [%rd29+3072];
	ld.global.u32 	%r500, [%rd29+3584];
	ld.global.u32 	%r499, [%rd29+4096];
	ld.global.u32 	%r498, [%rd29+4608];
	ld.global.u32 	%r497, [%rd29+5120];
	ld.global.u32 	%r496, [%rd29+5632];
	ld.global.u32 	%r495, [%rd29+6144];
	ld.global.u32 	%r494, [%rd29+6656];
	ld.global.u32 	%r493, [%rd29+7168];
	ld.global.u32 	%r492, [%rd29+7680];
	bra.uni 	$L__BB12_66;
$L__BB12_34:
	cvt.u32.u64 	%r218, %rd5;
	cvt.u32.u64 	%r55, %rd12;
	setp.ge.s32 	%p26, %r218, %r55;
	add.s64 	%rd25, %rd11, %rd5;
	shl.b64 	%rd26, %rd25, 2;
	add.s64 	%rd13, %rd1, %rd26;
	mov.b32 	%r507, 2147483647;
	@%p26 bra 	$L__BB12_36;
	ld.global.u32 	%r507, [%rd13];
$L__BB12_36:
	setp.ge.s32 	%p27, %r8, %r55;
	mov.b32 	%r506, 2147483647;
	@%p27 bra 	$L__BB12_38;
	ld.global.u32 	%r506, [%rd13+512];
$L__BB12_38:
	setp.ge.s32 	%p28, %r9, %r55;
	mov.b32 	%r505, 2147483647;
	@%p28 bra 	$L__BB12_40;
	ld.global.u32 	%r505, [%rd13+1024];
$L__BB12_40:
	setp.ge.s32 	%p29, %r10, %r55;
	mov.b32 	%r504, 2147483647;
	@%p29 bra 	$L__BB12_42;
	ld.global.u32 	%r504, [%rd13+1536];
$L__BB12_42:
	setp.ge.s32 	%p30, %r11, %r55;
	mov.b32 	%r503, 2147483647;
	@%p30 bra 	$L__BB12_44;
	ld.global.u32 	%r503, [%rd13+2048];
$L__BB12_44:
	setp.ge.s32 	%p31, %r12, %r55;
	mov.b32 	%r502, 2147483647;
	@%p31 bra 	$L__BB12_46;
	ld.global.u32 	%r502, [%rd13+2560];
$L__BB12_46:
	setp.ge.s32 	%p32, %r13, %r55;
	mov.b32 	%r501, 2147483647;
	@%p32 bra 	$L__BB12_48;
	ld.global.u32 	%r501, [%rd13+3072];
$L__BB12_48:
	mov.u32 	%r226, %tid.x;
	add.s32 	%r227, %r226, 896;
	setp.ge.s32 	%p33, %r227, %r55;
	mov.b32 	%r500, 2147483647;
	@%p33 bra 	$L__BB12_50;
	ld.global.u32 	%r500, [%rd13+3584];
$L__BB12_50:
	setp.ge.s32 	%p34, %r14, %r55;
	mov.b32 	%r499, 2147483647;
	@%p34 bra 	$L__BB12_52;
	ld.global.u32 	%r499, [%rd13+4096];
$L__BB12_52:
	add.s32 	%r231, %r226, 1152;
	setp.ge.s32 	%p35, %r231, %r55;
	mov.b32 	%r498, 2147483647;
	@%p35 bra 	$L__BB12_54;
	ld.global.u32 	%r498, [%rd13+4608];
$L__BB12_54:
	add.s32 	%r234, %r226, 1280;
	setp.ge.s32 	%p36, %r234, %r55;
	mov.b32 	%r497, 2147483647;
	@%p36 bra 	$L__BB12_56;
	ld.global.u32 	%r497, [%rd13+5120];
$L__BB12_56:
	add.s32 	%r237, %r226, 1408;
	setp.ge.s32 	%p37, %r237, %r55;
	mov.b32 	%r496, 2147483647;
	@%p37 bra 	$L__BB12_58;
	ld.global.u32 	%r496, [%rd13+5632];
$L__BB12_58:
	add.s32 	%r240, %r226, 1536;
	setp.ge.s32 	%p38, %r240, %r55;
	mov.b32 	%r495, 2147483647;
	@%p38 bra 	$L__BB12_60;
	ld.global.u32 	%r495, [%rd13+6144];
$L__BB12_60:
	add.s32 	%r243, %r226, 1664;
	setp.ge.s32 	%p39, %r243, %r55;
	mov.b32 	%r494, 2147483647;
	@%p39 bra 	$L__BB12_62;
	ld.global.u32 	%r494, [%rd13+6656];
$L__BB12_62:
	add.s32 	%r246, %r226, 1792;
	setp.ge.s32 	%p40, %r246, %r55;
	mov.b32 	%r493, 2147483647;
	@%p40 bra 	$L__BB12_64;
	ld.global.u32 	%r493, [%rd13+7168];
$L__BB12_64:
	setp.ge.s32 	%p41, %r15, %r55;
	mov.b32 	%r492, 2147483647;
	@%p41 bra 	$L__BB12_66;
	ld.global.u32 	%r492, [%rd13+7680];
$L__BB12_66:
	setp.le.s32 	%p42, %r175, %r174;
	@%p42 bra 	$L__BB12_69;
	setp.gt.s32 	%p43, %r507, -1;
	selp.b32 	%r249, -2147483648, -1, %p43;
	xor.b32  	%r250, %r249, %r507;
	setp.gt.s32 	%p44, %r506, -1;
	selp.b32 	%r251, -2147483648, -1, %p44;
	xor.b32  	%r252, %r251, %r506;
	setp.gt.s32 	%p45, %r505, -1;
	selp.b32 	%r253, -2147483648, -1, %p45;
	xor.b32  	%r254, %r253, %r505;
	setp.gt.s32 	%p46, %r504, -1;
	selp.b32 	%r255, -2147483648, -1, %p46;
	xor.b32  	%r256, %r255, %r504;
	setp.gt.s32 	%p47, %r503, -1;
	selp.b32 	%r257, -2147483648, -1, %p47;
	xor.b32  	%r258, %r257, %r503;
	setp.gt.s32 	%p48, %r502, -1;
	selp.b32 	%r259, -2147483648, -1, %p48;
	xor.b32  	%r260, %r259, %r502;
	setp.gt.s32 	%p49, %r501, -1;
	selp.b32 	%r261, -2147483648, -1, %p49;
	xor.b32  	%r262, %r261, %r501;
	setp.gt.s32 	%p50, %r500, -1;
	selp.b32 	%r263, -2147483648, -1, %p50;
	xor.b32  	%r264, %r263, %r500;
	setp.gt.s32 	%p51, %r499, -1;
	selp.b32 	%r265, -2147483648, -1, %p51;
	xor.b32  	%r266, %r265, %r499;
	setp.gt.s32 	%p52, %r498, -1;
	selp.b32 	%r267, -2147483648, -1, %p52;
	xor.b32  	%r268, %r267, %r498;
	setp.gt.s32 	%p53, %r497, -1;
	selp.b32 	%r269, -2147483648, -1, %p53;
	xor.b32  	%r270, %r269, %r497;
	setp.gt.s32 	%p54, %r496, -1;
	selp.b32 	%r271, -2147483648, -1, %p54;
	xor.b32  	%r272, %r271, %r496;
	setp.gt.s32 	%p55, %r495, -1;
	selp.b32 	%r273, -2147483648, -1, %p55;
	xor.b32  	%r274, %r273, %r495;
	setp.gt.s32 	%p56, %r494, -1;
	selp.b32 	%r275, -2147483648, -1, %p56;
	xor.b32  	%r276, %r275, %r494;
	setp.gt.s32 	%p57, %r493, -1;
	selp.b32 	%r277, -2147483648, -1, %p57;
	xor.b32  	%r278, %r277, %r493;
	setp.gt.s32 	%p58, %r492, -1;
	selp.b32 	%r279, -2147483648, -1, %p58;
	xor.b32  	%r280, %r279, %r492;
	setp.eq.s32 	%p59, %r250, 2147483647;
	selp.b32 	%r103, -2147483648, %r250, %p59;
	setp.eq.s32 	%p60, %r252, 2147483647;
	selp.b32 	%r104, -2147483648, %r252, %p60;
	setp.eq.s32 	%p61, %r254, 2147483647;
	selp.b32 	%r105, -2147483648, %r254, %p61;
	setp.eq.s32 	%p62, %r256, 2147483647;
	selp.b32 	%r106, -2147483648, %r256, %p62;
	setp.eq.s32 	%p63, %r258, 2147483647;
	selp.b32 	%r107, -2147483648, %r258, %p63;
	setp.eq.s32 	%p64, %r260, 2147483647;
	selp.b32 	%r108, -2147483648, %r260, %p64;
	setp.eq.s32 	%p65, %r262, 2147483647;
	selp.b32 	%r109, -2147483648, %r262, %p65;
	setp.eq.s32 	%p66, %r264, 2147483647;
	selp.b32 	%r110, -2147483648, %r264, %p66;
	setp.eq.s32 	%p67, %r266, 2147483647;
	selp.b32 	%r111, -2147483648, %r266, %p67;
	setp.eq.s32 	%p68, %r268, 2147483647;
	selp.b32 	%r112, -2147483648, %r268, %p68;
	setp.eq.s32 	%p69, %r270, 2147483647;
	selp.b32 	%r113, -2147483648, %r270, %p69;
	setp.eq.s32 	%p70, %r272, 2147483647;
	selp.b32 	%r114, -2147483648, %r272, %p70;
	setp.eq.s32 	%p71, %r274, 2147483647;
	selp.b32 	%r115, -2147483648, %r274, %p71;
	setp.eq.s32 	%p72, %r276, 2147483647;
	selp.b32 	%r116, -2147483648, %r276, %p72;
	setp.eq.s32 	%p73, %r278, 2147483647;
	selp.b32 	%r117, -2147483648, %r278, %p73;
	setp.eq.s32 	%p74, %r280, 2147483647;
	selp.b32 	%r118, -2147483648, %r280, %p74;
	mov.b32 	%r508, 0;
	mov.u32 	%r509, %r174;
$L__BB12_68:
	sub.s32 	%r281, %r175, %r509;
	shl.b32 	%r282, %r508, 10;
	mov.u32 	%r283, _ZZN3cub18CUB_300001_SM_10006detail10radix_sort30DeviceRadixSortHistogramKernelINS1_5radix10policy_hubIfiyE10Policy1000ELNS0_9SortOrderE0EfyNS1_21identity_decomposer_tEEEvPT2_PKT1_SA_iiT3_E12temp_storage;
	add.s32 	%r284, %r283, %r282;
	min.s32 	%r285, %r281, 8;
	mov.b32 	%r286, -1;
	shl.b32 	%r287, %r286, %r285;
	not.b32 	%r288, %r287;
	shr.u32 	%r289, %r103, %r509;
	and.b32  	%r290, %r289, %r288;
	shl.b32 	%r291, %r290, 2;
	add.s32 	%r292, %r284, %r291;
	atom.shared.add.u32 	%r293, [%r292], 1;
	shr.u32 	%r294, %r104, %r509;
	and.b32  	%r295, %r294, %r288;
	shl.b32 	%r296, %r295, 2;
	add.s32 	%r297, %r284, %r296;
	atom.shared.add.u32 	%r298, [%r297], 1;
	shr.u32 	%r299, %r105, %r509;
	and.b32  	%r300, %r299, %r288;
	shl.b32 	%r301, %r300, 2;
	add.s32 	%r302, %r284, %r301;
	atom.shared.add.u32 	%r303, [%r302], 1;
	shr.u32 	%r304, %r106, %r509;
	and.b32  	%r305, %r304, %r288;
	shl.b32 	%r306, %r305, 2;
	add.s32 	%r307, %r284, %r306;
	atom.shared.add.u32 	%r308, [%r307], 1;
	shr.u32 	%r309, %r107, %r509;
	and.b32  	%r310, %r309, %r288;
	shl.b32 	%r311, %r310, 2;
	add.s32 	%r312, %r284, %r311;
	atom.shared.add.u32 	%r313, [%r312], 1;
	shr.u32 	%r314, %r108, %r509;
	and.b32  	%r315, %r314, %r288;
	shl.b32 	%r316, %r315, 2;
	add.s32 	%r317, %r284, %r316;
	atom.shared.add.u32 	%r318, [%r317], 1;
	shr.u32 	%r319, %r109, %r509;
	and.b32  	%r320, %r319, %r288;
	shl.b32 	%r321, %r320, 2;
	add.s32 	%r322, %r284, %r321;
	atom.shared.add.u32 	%r323, [%r322], 1;
	shr.u32 	%r324, %r110, %r509;
	and.b32  	%r325, %r324, %r288;
	shl.b32 	%r326, %r325, 2;
	add.s32 	%r327, %r284, %r326;
	atom.shared.add.u32 	%r328, [%r327], 1;
	shr.u32 	%r329, %r111, %r509;
	and.b32  	%r330, %r329, %r288;
	shl.b32 	%r331, %r330, 2;
	add.s32 	%r332, %r284, %r331;
	atom.shared.add.u32 	%r333, [%r332], 1;
	shr.u32 	%r334, %r112, %r509;
	and.b32  	%r335, %r334, %r288;
	shl.b32 	%r336, %r335, 2;
	add.s32 	%r337, %r284, %r336;
	atom.shared.add.u32 	%r338, [%r337], 1;
	shr.u32 	%r339, %r113, %r509;
	and.b32  	%r340, %r339, %r288;
	shl.b32 	%r341, %r340, 2;
	add.s32 	%r342, %r284, %r341;
	atom.shared.add.u32 	%r343, [%r342], 1;
	shr.u32 	%r344, %r114, %r509;
	and.b32  	%r345, %r344, %r288;
	shl.b32 	%r346, %r345, 2;
	add.s32 	%r347, %r284, %r346;
	atom.shared.add.u32 	%r348, [%r347], 1;
	shr.u32 	%r349, %r115, %r509;
	and.b32  	%r350, %r349, %r288;
	shl.b32 	%r351, %r350, 2;
	add.s32 	%r352, %r284, %r351;
	atom.shared.add.u32 	%r353, [%r352], 1;
	shr.u32 	%r354, %r116, %r509;
	and.b32  	%r355, %r354, %r288;
	shl.b32 	%r356, %r355, 2;
	add.s32 	%r357, %r284, %r356;
	atom.shared.add.u32 	%r358, [%r357], 1;
	shr.u32 	%r359, %r117, %r509;
	and.b32  	%r360, %r359, %r288;
	shl.b32 	%r361, %r360, 2;
	add.s32 	%r362, %r284, %r361;
	atom.shared.add.u32 	%r363, [%r362], 1;
	shr.u32 	%r364, %r118, %r509;
	and.b32  	%r365, %r364, %r288;
	shl.b32 	%r366, %r365, 2;
	add.s32 	%r367, %r284, %r366;
	atom.shared.add.u32 	%r368, [%r367], 1;
	add.s32 	%r509, %r509, 8;
	add.s32 	%r508, %r508, 1;
	setp.lt.s32 	%p75, %r509, %r175;
	@%p75 bra 	$L__BB12_68;
$L__BB12_69:
	add.s64 	%rd136, %rd136, %rd4;
	setp.lt.u64 	%p76, %rd136, %rd9;
	@%p76 bra 	$L__BB12_32;
$L__BB12_70:
	bar.sync 	0;
	@%p1 bra 	$L__BB12_152;
	setp.lt.u32 	%p77, %r1, 7;
	mov.b32 	%r512, 0;
	@%p77 bra 	$L__BB12_90;
	mov.b32 	%r510, 0;
$L__BB12_73:
	.pragma "nounroll";
	shl.b32 	%r371, %r510, 10;
	add.s32 	%r124, %r6, %r371;
	ld.shared.u32 	%r125, [%r124];
	setp.eq.s32 	%p78, %r125, 0;
	@%p78 bra 	$L__BB12_75;
	cvt.u32.u64 	%r372, %rd5;
	shl.b32 	%r373, %r510, 8;
	add.s32 	%r374, %r373, %r372;
	mul.wide.u32 	%rd30, %r374, 8;
	add.s64 	%rd31, %rd2, %rd30;
	cvt.u64.u32 	%rd32, %r125;
	atom.global.add.u64 	%rd33, [%rd31], %rd32;
$L__BB12_75:
	ld.shared.u32 	%r126, [%r124+1024];
	setp.eq.s32 	%p79, %r126, 0;
	@%p79 bra 	$L__BB12_77;
	cvt.u32.u64 	%r375, %rd5;
	shl.b32 	%r376, %r510, 8;
	add.s32 	%r377, %r376, %r375;
	add.s32 	%r378, %r377, 256;
	mul.wide.u32 	%rd34, %r378, 8;
	add.s64 	%rd35, %rd2, %rd34;
	cvt.u64.u32 	%rd36, %r126;
	atom.global.add.u64 	%rd37, [%rd35], %rd36;
$L__BB12_77:
	ld.shared.u32 	%r127, [%r124+2048];
	setp.eq.s32 	%p80, %r127, 0;
	@%p80 bra 	$L__BB12_79;
	cvt.u32.u64 	%r379, %rd5;
	shl.b32 	%r380, %r510, 8;
	add.s32 	%r381, %r380, %r379;
	add.s32 	%r382, %r381, 512;
	mul.wide.u32 	%rd38, %r382, 8;
	add.s64 	%rd39, %rd2, %rd38;
	cvt.u64.u32 	%rd40, %r127;
	atom.global.add.u64 	%rd41, [%rd39], %rd40;
$L__BB12_79:
	ld.shared.u32 	%r128, [%r124+3072];
	setp.eq.s32 	%p81, %r128, 0;
	@%p81 bra 	$L__BB12_81;
	cvt.u32.u64 	%r383, %rd5;
	shl.b32 	%r384, %r510, 8;
	add.s32 	%r385, %r384, %r383;
	add.s32 	%r386, %r385, 768;
	mul.wide.u32 	%rd42, %r386, 8;
	add.s64 	%rd43, %rd2, %rd42;
	cvt.u64.u32 	%rd44, %r128;
	atom.global.add.u64 	%rd45, [%rd43], %rd44;
$L__BB12_81:
	ld.shared.u32 	%r129, [%r124+4096];
	setp.eq.s32 	%p82, %r129, 0;
	@%p82 bra 	$L__BB12_83;
	cvt.u32.u64 	%r387, %rd5;
	shl.b32 	%r388, %r510, 8;
	add.s32 	%r389, %r388, %r387;
	add.s32 	%r390, %r389, 1024;
	mul.wide.u32 	%rd46, %r390, 8;
	add.s64 	%rd47, %rd2, %rd46;
	cvt.u64.u32 	%rd48, %r129;
	atom.global.add.u64 	%rd49, [%rd47], %rd48;
$L__BB12_83:
	ld.shared.u32 	%r130, [%r124+5120];
	setp.eq.s32 	%p83, %r130, 0;
	@%p83 bra 	$L__BB12_85;
	cvt.u32.u64 	%r391, %rd5;
	shl.b32 	%r392, %r510, 8;
	add.s32 	%r393, %r392, %r391;
	add.s32 	%r394, %r393, 1280;
	mul.wide.u32 	%rd50, %r394, 8;
	add.s64 	%rd51, %rd2, %rd50;
	cvt.u64.u32 	%rd52, %r130;
	atom.global.add.u64 	%rd53, [%rd51], %rd52;
$L__BB12_85:
	ld.shared.u32 	%r131, [%r124+6144];
	setp.eq.s32 	%p84, %r131, 0;
	@%p84 bra 	$L__BB12_87;
	cvt.u32.u64 	%r395, %rd5;
	shl.b32 	%r396, %r510, 8;
	add.s32 	%r397, %r396, %r395;
	add.s32 	%r398, %r397, 1536;
	mul.wide.u32 	%rd54, %r398, 8;
	add.s64 	%rd55, %rd2, %rd54;
	cvt.u64.u32 	%rd56, %r131;
	atom.global.add.u64 	%rd57, [%rd55], %rd56;
$L__BB12_87:
	ld.shared.u32 	%r132, [%r124+7168];
	setp.eq.s32 	%p85, %r132, 0;
	@%p85 bra 	$L__BB12_89;
	cvt.u32.u64 	%r399, %rd5;
	shl.b32 	%r400, %r510, 8;
	add.s32 	%r401, %r400, %r399;
	add.s32 	%r402, %r401, 1792;
	mul.wide.u32 	%rd58, %r402, 8;
	add.s64 	%rd59, %rd2, %rd58;
	cvt.u64.u32 	%rd60, %r132;
	atom.global.add.u64 	%rd61, [%rd59], %rd60;
$L__BB12_89:
	add.s32 	%r510, %r510, 8;
	setp.ne.s32 	%p86, %r510, %r16;
	mov.u32 	%r512, %r16;
	@%p86 bra 	$L__BB12_73;
$L__BB12_90:
	add.s32 	%r135, %r5, -1;
	setp.eq.s32 	%p87, %r3, 0;
	@%p87 bra 	$L__BB12_111;
	setp.lt.u32 	%p88, %r4, 3;
	@%p88 bra 	$L__BB12_101;
	shl.b32 	%r403, %r512, 10;
	add.s32 	%r136, %r6, %r403;
	ld.shared.u32 	%r137, [%r136];
	setp.eq.s32 	%p89, %r137, 0;
	@%p89 bra 	$L__BB12_94;
	cvt.u32.u64 	%r404, %rd5;
	shl.b32 	%r405, %r512, 8;
	add.s32 	%r406, %r405, %r404;
	mul.wide.u32 	%rd62, %r406, 8;
	add.s64 	%rd63, %rd2, %rd62;
	cvt.u64.u32 	%rd64, %r137;
	atom.global.add.u64 	%rd65, [%rd63], %rd64;
$L__BB12_94:
	ld.shared.u32 	%r138, [%r136+1024];
	setp.eq.s32 	%p90, %r138, 0;
	@%p90 bra 	$L__BB12_96;
	cvt.u32.u64 	%r407, %rd5;
	shl.b32 	%r408, %r512, 8;
	add.s32 	%r409, %r408, %r407;
	add.s32 	%r410, %r409, 256;
	mul.wide.u32 	%rd66, %r410, 8;
	add.s64 	%rd67, %rd2, %rd66;
	cvt.u64.u32 	%rd68, %r138;
	atom.global.add.u64 	%rd69, [%rd67], %rd68;
$L__BB12_96:
	ld.shared.u32 	%r139, [%r136+2048];
	setp.eq.s32 	%p91, %r139, 0;
	@%p91 bra 	$L__BB12_98;
	cvt.u32.u64 	%r411, %rd5;
	shl.b32 	%r412, %r512, 8;
	add.s32 	%r413, %r412, %r411;
	add.s32 	%r414, %r413, 512;
	mul.wide.u32 	%rd70, %r414, 8;
	add.s64 	%rd71, %rd2, %rd70;
	cvt.u64.u32 	%rd72, %r139;
	atom.global.add.u64 	%rd73, [%rd71], %rd72;
$L__BB12_98:
	ld.shared.u32 	%r140, [%r136+3072];
	setp.eq.s32 	%p92, %r140, 0;
	@%p92 bra 	$L__BB12_100;
	cvt.u32.u64 	%r415, %rd5;
	shl.b32 	%r416, %r512, 8;
	add.s32 	%r417, %r416, %r415;
	add.s32 	%r418, %r417, 768;
	mul.wide.u32 	%rd74, %r418, 8;
	add.s64 	%rd75, %rd2, %rd74;
	cvt.u64.u32 	%rd76, %r140;
	atom.global.add.u64 	%rd77, [%rd75], %rd76;
$L__BB12_100:
	add.s32 	%r512, %r512, 4;
$L__BB12_101:
	setp.eq.s32 	%p93, %r5, 0;
	@%p93 bra 	$L__BB12_111;
	setp.eq.s32 	%p94, %r135, 0;
	@%p94 bra 	$L__BB12_108;
	shl.b32 	%r419, %r512, 10;
	add.s32 	%r143, %r6, %r419;
	ld.shared.u32 	%r144, [%r143];
	setp.eq.s32 	%p95, %r144, 0;
	@%p95 bra 	$L__BB12_105;
	cvt.u32.u64 	%r420, %rd5;
	shl.b32 	%r421, %r512, 8;
	add.s32 	%r422, %r421, %r420;
	mul.wide.u32 	%rd78, %r422, 8;
	add.s64 	%rd79, %rd2, %rd78;
	cvt.u64.u32 	%rd80, %r144;
	atom.global.add.u64 	%rd81, [%rd79], %rd80;
$L__BB12_105:
	ld.shared.u32 	%r145, [%r143+1024];
	setp.eq.s32 	%p96, %r145, 0;
	@%p96 bra 	$L__BB12_107;
	cvt.u32.u64 	%r423, %rd5;
	shl.b32 	%r424, %r512, 8;
	add.s32 	%r425, %r424, %r423;
	add.s32 	%r426, %r425, 256;
	mul.wide.u32 	%rd82, %r426, 8;
	add.s64 	%rd83, %rd2, %rd82;
	cvt.u64.u32 	%rd84, %r145;
	atom.global.add.u64 	%rd85, [%rd83], %rd84;
$L__BB12_107:
	add.s32 	%r512, %r512, 2;
$L__BB12_108:
	setp.eq.s32 	%p97, %r17, 0;
	@%p97 bra 	$L__BB12_111;
	shl.b32 	%r427, %r512, 10;
	add.s32 	%r428, %r6, %r427;
	ld.shared.u32 	%r148, [%r428];
	setp.eq.s32 	%p98, %r148, 0;
	@%p98 bra 	$L__BB12_111;
	cvt.u32.u64 	%r429, %rd5;
	shl.b32 	%r430, %r512, 8;
	add.s32 	%r431, %r430, %r429;
	mul.wide.u32 	%rd86, %r431, 8;
	add.s64 	%rd87, %rd2, %rd86;
	cvt.u64.u32 	%rd88, %r148;
	atom.global.add.u64 	%rd89, [%rd87], %rd88;
$L__BB12_111:
	cvt.u32.u64 	%r432, %rd5;
	setp.gt.u32 	%p99, %r432, 127;
	@%p99 bra 	$L__BB12_152;
	setp.lt.u32 	%p100, %r1, 7;
	mov.b32 	%r516, 0;
	@%p100 bra 	$L__BB12_131;
	mov.b32 	%r514, 0;
$L__BB12_114:
	.pragma "nounroll";
	shl.b32 	%r436, %r514, 10;
	add.s32 	%r150, %r6, %r436;
	ld.shared.u32 	%r151, [%r150+512];
	setp.eq.s32 	%p101, %r151, 0;
	shl.b32 	%r437, %r514, 8;
	add.s32 	%r438, %r437, %r432;
	mul.wide.u32 	%rd90, %r438, 8;
	add.s64 	%rd15, %rd2, %rd90;
	@%p101 bra 	$L__BB12_116;
	cvt.u64.u32 	%rd91, %r151;
	atom.global.add.u64 	%rd92, [%rd15+1024], %rd91;
$L__BB12_116:
	ld.shared.u32 	%r152, [%r150+1536];
	setp.eq.s32 	%p102, %r152, 0;
	@%p102 bra 	$L__BB12_118;
	cvt.u64.u32 	%rd93, %r152;
	atom.global.add.u64 	%rd94, [%rd15+3072], %rd93;
$L__BB12_118:
	ld.shared.u32 	%r153, [%r150+2560];
	setp.eq.s32 	%p103, %r153, 0;
	@%p103 bra 	$L__BB12_120;
	cvt.u64.u32 	%rd95, %r153;
	atom.global.add.u64 	%rd96, [%rd15+5120], %rd95;
$L__BB12_120:
	ld.shared.u32 	%r154, [%r150+3584];
	setp.eq.s32 	%p104, %r154, 0;
	@%p104 bra 	$L__BB12_122;
	cvt.u64.u32 	%rd97, %r154;
	atom.global.add.u64 	%rd98, [%rd15+7168], %rd97;
$L__BB12_122:
	ld.shared.u32 	%r155, [%r150+4608];
	setp.eq.s32 	%p105, %r155, 0;
	@%p105 bra 	$L__BB12_124;
	cvt.u64.u32 	%rd99, %r155;
	atom.global.add.u64 	%rd100, [%rd15+9216], %rd99;
$L__BB12_124:
	ld.shared.u32 	%r156, [%r150+5632];
	setp.eq.s32 	%p106, %r156, 0;
	@%p106 bra 	$L__BB12_126;
	cvt.u64.u32 	%rd101, %r156;
	atom.global.add.u64 	%rd102, [%rd15+11264], %rd101;
$L__BB12_126:
	ld.shared.u32 	%r157, [%r150+6656];
	setp.eq.s32 	%p107, %r157, 0;
	@%p107 bra 	$L__BB12_128;
	cvt.u64.u32 	%rd103, %r157;
	atom.global.add.u64 	%rd104, [%rd15+13312], %rd103;
$L__BB12_128:
	ld.shared.u32 	%r158, [%r150+7680];
	setp.eq.s32 	%p108, %r158, 0;
	@%p108 bra 	$L__BB12_130;
	cvt.u64.u32 	%rd105, %r158;
	atom.global.add.u64 	%rd106, [%rd15+15360], %rd105;
$L__BB12_130:
	add.s32 	%r514, %r514, 8;
	setp.ne.s32 	%p109, %r514, %r16;
	mov.u32 	%r516, %r16;
	@%p109 bra 	$L__BB12_114;
$L__BB12_131:
	setp.eq.s32 	%p110, %r3, 0;
	@%p110 bra 	$L__BB12_152;
	setp.lt.u32 	%p111, %r4, 3;
	@%p111 bra 	$L__BB12_142;
	shl.b32 	%r439, %r516, 10;
	add.s32 	%r161, %r6, %r439;
	ld.shared.u32 	%r162, [%r161+512];
	setp.eq.s32 	%p112, %r162, 0;
	@%p112 bra 	$L__BB12_135;
	shl.b32 	%r441, %r516, 8;
	add.s32 	%r442, %r441, %r432;
	mul.wide.u32 	%rd107, %r442, 8;
	add.s64 	%rd108, %rd2, %rd107;
	cvt.u64.u32 	%rd109, %r162;
	atom.global.add.u64 	%rd110, [%rd108+1024], %rd109;
$L__BB12_135:
	ld.shared.u32 	%r163, [%r161+1536];
	setp.eq.s32 	%p113, %r163, 0;
	@%p113 bra 	$L__BB12_137;
	shl.b32 	%r444, %r516, 8;
	add.s32 	%r445, %r444, %r432;
	add.s32 	%r446, %r445, 256;
	mul.wide.u32 	%rd111, %r446, 8;
	add.s64 	%rd112, %rd2, %rd111;
	cvt.u64.u32 	%rd113, %r163;
	atom.global.add.u64 	%rd114, [%rd112+1024], %rd113;
$L__BB12_137:
	ld.shared.u32 	%r164, [%r161+2560];
	setp.eq.s32 	%p114, %r164, 0;
	@%p114 bra 	$L__BB12_139;
	shl.b32 	%r448, %r516, 8;
	add.s32 	%r449, %r448, %r432;
	add.s32 	%r450, %r449, 512;
	mul.wide.u32 	%rd115, %r450, 8;
	add.s64 	%rd116, %rd2, %rd115;
	cvt.u64.u32 	%rd117, %r164;
	atom.global.add.u64 	%rd118, [%rd116+1024], %rd117;
$L__BB12_139:
	ld.shared.u32 	%r165, [%r161+3584];
	setp.eq.s32 	%p115, %r165, 0;
	@%p115 bra 	$L__BB12_141;
	shl.b32 	%r452, %r516, 8;
	add.s32 	%r453, %r452, %r432;
	add.s32 	%r454, %r453, 768;
	mul.wide.u32 	%rd119, %r454, 8;
	add.s64 	%rd120, %rd2, %rd119;
	cvt.u64.u32 	%rd121, %r165;
	atom.global.add.u64 	%rd122, [%rd120+1024], %rd121;
$L__BB12_141:
	add.s32 	%r516, %r516, 4;
$L__BB12_142:
	setp.eq.s32 	%p116, %r5, 0;
	@%p116 bra 	$L__BB12_152;
	setp.eq.s32 	%p117, %r135, 0;
	@%p117 bra 	$L__BB12_149;
	shl.b32 	%r455, %r516, 10;
	add.s32 	%r168, %r6, %r455;
	ld.shared.u32 	%r169, [%r168+512];
	setp.eq.s32 	%p118, %r169, 0;
	@%p118 bra 	$L__BB12_146;
	shl.b32 	%r457, %r516, 8;
	add.s32 	%r458, %r457, %r432;
	mul.wide.u32 	%rd123, %r458, 8;
	add.s64 	%rd124, %rd2, %rd123;
	cvt.u64.u32 	%rd125, %r169;
	atom.global.add.u64 	%rd126, [%rd124+1024], %rd125;
$L__BB12_146:
	ld.shared.u32 	%r170, [%r168+1536];
	setp.eq.s32 	%p119, %r170, 0;
	@%p119 bra 	$L__BB12_148;
	shl.b32 	%r460, %r516, 8;
	add.s32 	%r461, %r460, %r432;
	add.s32 	%r462, %r461, 256;
	mul.wide.u32 	%rd127, %r462, 8;
	add.s64 	%rd128, %rd2, %rd127;
	cvt.u64.u32 	%rd129, %r170;
	atom.global.add.u64 	%rd130, [%rd128+1024], %rd129;
$L__BB12_148:
	add.s32 	%r516, %r516, 2;
$L__BB12_149:
	setp.eq.s32 	%p120, %r17, 0;
	@%p120 bra 	$L__BB12_152;
	shl.b32 	%r463, %r516, 10;
	add.s32 	%r464, %r6, %r463;
	ld.shared.u32 	%r173, [%r464+512];
	setp.eq.s32 	%p121, %r173, 0;
	@%p121 bra 	$L__BB12_152;
	shl.b32 	%r466, %r516, 8;
	add.s32 	%r467, %r466, %r432;
	mul.wide.u32 	%rd131, %r467, 8;
	add.s64 	%rd132, %rd2, %rd131;
	cvt.u64.u32 	%rd133, %r173;
	atom.global.add.u64 	%rd134, [%rd132+1024], %rd133;
$L__BB12_152:
	bar.sync 	0;
	add.s64 	%rd135, %rd135, 1;
	setp.ne.s64 	%p122, %rd135, %rd6;
	@%p122 bra 	$L__BB12_2;
$L__BB12_153:
	ret;

}
	// .globl	_ZN3cub18CUB_300001_SM_10006detail10radix_sort33DeviceRadixSortExclusiveSumKernelINS1_5radix10policy_hubIfiyE10Policy1000EyEEvPT0_
.visible .entry _ZN3cub18CUB_300001_SM_10006detail10radix_sort33DeviceRadixSortExclusiveSumKernelINS1_5radix10policy_hubIfiyE10Policy1000EyEEvPT0_(
	.param .u64 .ptr .align 1 _ZN3cub18CUB_300001_SM_10006detail10radix_sort33DeviceRadixSortExclusiveSumKernelINS1_5radix10policy_hubIfiyE10Policy1000EyEEvPT0__param_0
)
{
	.reg .pred 	%p<4>;
	.reg .b32 	%r<28>;
	.reg .b64 	%rd<54>;
	// demoted variable
	.shared .align 16 .b8 _ZZN3cub18CUB_300001_SM_10006detail10radix_sort33DeviceRadixSortExclusiveSumKernelINS1_5radix10policy_hubIfiyE10Policy1000EyEEvPT0_E12temp_storage[2336];
	ld.param.u64 	%rd5, [_ZN3cub18CUB_300001_SM_10006detail10radix_sort33DeviceRadixSortExclusiveSumKernelINS1_5radix10policy_hubIfiyE10Policy1000EyEEvPT0__param_0];
	cvta.to.global.u64 	%rd6, %rd5;
	mov.u32 	%r3, %ctaid.x;
	shl.b32 	%r4, %r3, 8;
	mov.u32 	%r1, %tid.x;
	setp.gt.u32 	%p1, %r1, 255;
	add.s32 	%r5, %r4, %r1;
	mul.wide.s32 	%rd7, %r5, 8;
	add.s64 	%rd1, %rd6, %rd7;
	@%p1 bra 	$L__BB13_2;
	ld.global.u64 	%rd53, [%rd1];
$L__BB13_2:
	shr.u32 	%r6, %r1, 3;
	add.s32 	%r7, %r6, %r1;
	shl.b32 	%r8, %r7, 3;
	mov.u32 	%r9, _ZZN3cub18CUB_300001_SM_10006detail10radix_sort33DeviceRadixSortExclusiveSumKernelINS1_5radix10policy_hubIfiyE10Policy1000EyEEvPT0_E12temp_storage;
	add.s32 	%r10, %r9, %r8;
	add.s32 	%r2, %r10, 16;
	st.shared.u64 	[%r10+16], %rd53;
	bar.sync 	0;
	setp.gt.u32 	%p2, %r1, 31;
	@%p2 bra 	$L__BB13_4;
	mad.lo.s32 	%r27, %r1, 72, %r9;
	ld.shared.u64 	%rd23, [%r27+16];
	ld.shared.u64 	%rd24, [%r27+24];
	ld.shared.u64 	%rd25, [%r27+32];
	ld.shared.u64 	%rd26, [%r27+40];
	ld.shared.u64 	%rd27, [%r27+48];
	ld.shared.u64 	%rd28, [%r27+56];
	ld.shared.u64 	%rd29, [%r27+64];
	ld.shared.u64 	%rd30, [%r27+72];
	add.s64 	%rd31, %rd24, %rd23;
	add.s64 	%rd32, %rd31, %rd25;
	add.s64 	%rd33, %rd32, %rd26;
	add.s64 	%rd34, %rd33, %rd27;
	add.s64 	%rd35, %rd34, %rd28;
	add.s64 	%rd36, %rd35, %rd29;
	add.s64 	%rd10, %rd36, %rd30;
	mov.b32 	%r11, 1;
	mov.b32 	%r24, 0;
	mov.b32 	%r25, -1;
	// begin inline asm
	{  .reg .u64 r0;  .reg .u32 lo;  .reg .u32 hi;  .reg .pred p;  mov.b64 {lo, hi}, %rd10;  shfl.sync.up.b32 lo|p, lo, %r11, %r24, %r25;  shfl.sync.up.b32 hi|p, hi, %r11, %r24, %r25;  mov.b64 r0, {lo, hi};  @p add.u64 r0, r0, %rd10;  mov.u64 %rd8, r0;}
	// end inline asm
	mov.b32 	%r14, 2;
	// begin inline asm
	{  .reg .u64 r0;  .reg .u32 lo;  .reg .u32 hi;  .reg .pred p;  mov.b64 {lo, hi}, %rd8;  shfl.sync.up.b32 lo|p, lo, %r14, %r24, %r25;  shfl.sync.up.b32 hi|p, hi, %r14, %r24, %r25;  mov.b64 r0, {lo, hi};  @p add.u64 r0, r0, %rd8;  mov.u64 %rd11, r0;}
	// end inline asm
	mov.b32 	%r17, 4;
	// begin inline asm
	{  .reg .u64 r0;  .reg .u32 lo;  .reg .u32 hi;  .reg .pred p;  mov.b64 {lo, hi}, %rd11;  shfl.sync.up.b32 lo|p, lo, %r17, %r24, %r25;  shfl.sync.up.b32 hi|p, hi, %r17, %r24, %r25;  mov.b64 r0, {lo, hi};  @p add.u64 r0, r0, %rd11;  mov.u64 %rd14, r0;}
	// end inline asm
	mov.b32 	%r20, 8;
	// begin inline asm
	{  .reg .u64 r0;  .reg .u32 lo;  .reg .u32 hi;  .reg .pred p;  mov.b64 {lo, hi}, %rd14;  shfl.sync.up.b32 lo|p, lo, %r20, %r24, %r25;  shfl.sync.up.b32 hi|p, hi, %r20, %r24, %r25;  mov.b64 r0, {lo, hi};  @p add.u64 r0, r0, %rd14;  mov.u64 %rd17, r0;}
	// end inline asm
	mov.b32 	%r23, 16;
	// begin inline asm
	{  .reg .u64 r0;  .reg .u32 lo;  .reg .u32 hi;  .reg .pred p;  mov.b64 {lo, hi}, %rd17;  shfl.sync.up.b32 lo|p, lo, %r23, %r24, %r25;  shfl.sync.up.b32 hi|p, hi, %r23, %r24, %r25;  mov.b64 r0, {lo, hi};  @p add.u64 r0, r0, %rd17;  mov.u64 %rd20, r0;}
	// end inline asm
	sub.s64 	%rd37, %rd20, %rd10;
	ld.shared.u64 	%rd38, [%r27+16];
	ld.shared.u64 	%rd39, [%r27+24];
	ld.shared.u64 	%rd40, [%r27+32];
	ld.shared.u64 	%rd41, [%r27+40];
	ld.shared.u64 	%rd42, [%r27+48];
	ld.shared.u64 	%rd43, [%r27+56];
	ld.shared.u64 	%rd44, [%r27+64];
	add.s64 	%rd45, %rd38, %rd37;
	add.s64 	%rd46, %rd39, %rd45;
	add.s64 	%rd47, %rd40, %rd46;
	add.s64 	%rd48, %rd41, %rd47;
	add.s64 	%rd49, %rd42, %rd48;
	add.s64 	%rd50, %rd43, %rd49;
	add.s64 	%rd51, %rd44, %rd50;
	st.shared.u64 	[%r27+16], %rd37;
	st.shared.u64 	[%r27+24], %rd45;
	st.shared.u64 	[%r27+32], %rd46;
	st.shared.u64 	[%r27+40], %rd47;
	st.shared.u64 	[%r27+48], %rd48;
	st.shared.u64 	[%r27+56], %rd49;
	st.shared.u64 	[%r27+64], %rd50;
	st.shared.u64 	[%r27+72], %rd51;
$L__BB13_4:
	setp.gt.u32 	%p3, %r1, 255;
	bar.sync 	0;
	@%p3 bra 	$L__BB13_6;
	ld.shared.u64 	%rd52, [%r2];
	st.global.u64 	[%rd1], %rd52;
$L__BB13_6:
	ret;

}
	// .globl	_ZN3cub18CUB_300001_SM_10006detail10radix_sort29DeviceRadixSortOnesweepKernelINS1_5radix10policy_hubIfiyE10Policy1000ELNS0_9SortOrderE0EfiyiiNS1_21identity_decomposer_tEEEvPT5_SB_PT3_PKSC_PT1_PKSG_PT2_PKSK_T4_iiT6_
.visible .entry _ZN3cub18CUB_300001_SM_10006detail10radix_sort29DeviceRadixSortOnesweepKernelINS1_5radix10policy_hubIfiyE10Policy1000ELNS0_9SortOrderE0EfiyiiNS1_21identity_decomposer_tEEEvPT5_SB_PT3_PKSC_PT1_PKSG_PT2_PKSK_T4_iiT6_(
	.param .u64 .ptr .align 1 _ZN3cub18CUB_300001_SM_10006detail10radix_sort29DeviceRadixSortOnesweepKernelINS1_5radix10policy_hubIfiyE10Policy1000ELNS0_9SortOrderE0EfiyiiNS1_21identity_decomposer_tEEEvPT5_SB_PT3_PKSC_PT1_PKSG_PT2_PKSK_T4_iiT6__param_0,
	.param .u64 .ptr .align 1 _ZN3cub18CUB_300001_SM_10006detail10radix_sort29DeviceRadixSortOnesweepKernelINS1_5radix10policy_hubIfiyE10Policy1000ELNS0_9SortOrderE0EfiyiiNS1_21identity_decomposer_tEEEvPT5_SB_PT3_PKSC_PT1_PKSG_PT2_PKSK_T4_iiT6__param_1,
	.param .u64 .ptr .align 1 _ZN3cub18CUB_300001_SM_10006detail10radix_sort29DeviceRadixSortOnesweepKernelINS1_5radix10policy_hubIfiyE10Policy1000ELNS0_9SortOrderE0EfiyiiNS1_21identity_decomposer_tEEEvPT5_SB_PT3_PKSC_PT1_PKSG_PT2_PKSK_T4_iiT6__param_2,
	.param .u64 .ptr .align 1 _ZN3cub18CUB_300001_SM_10006detail10radix_sort29DeviceRadixSortOnesweepKernelINS1_5radix10policy_hubIfiyE10Policy1000ELNS0_9SortOrderE0EfiyiiNS1_21identity_decomposer_tEEEvPT5_SB_PT3_PKSC_PT1_PKSG_PT2_PKSK_T4_iiT6__param_3,
	.param .u64 .ptr .align 1 _ZN3cub18CUB_300001_SM_10006detail10radix_sort29DeviceRadixSortOnesweepKernelINS1_5radix10policy_hubIfiyE10Policy1000ELNS0_9SortOrderE0EfiyiiNS1_21identity_decomposer_tEEEvPT5_SB_PT3_PKSC_PT1_PKSG_PT2_PKSK_T4_iiT6__param_4,
	.param .u64 .ptr .align 1 _ZN3cub18CUB_300001_SM_10006detail10radix_sort29DeviceRadixSortOnesweepKernelINS1_5radix10policy_hubIfiyE10Policy1000ELNS0_9SortOrderE0EfiyiiNS1_21identity_decomposer_tEEEvPT5_SB_PT3_PKSC_PT1_PKSG_PT2_PKSK_T4_iiT6__param_5,
	.param .u64 .ptr .align 1 _ZN3cub18CUB_300001_SM_10006detail10radix_sort29DeviceRadixSortOnesweepKernelINS1_5radix10policy_hubIfiyE10Policy1000ELNS0_9SortOrderE0EfiyiiNS1_21identity_decomposer_tEEEvPT5_SB_PT3_PKSC_PT1_PKSG_PT2_PKSK_T4_iiT6__param_6,
	.param .u64 .ptr .align 1 _ZN3cub18CUB_300001_SM_10006detail10radix_sort29DeviceRadixSortOnesweepKernelINS1_5radix10policy_hubIfiyE10Policy1000ELNS0_9SortOrderE0EfiyiiNS1_21identity_decomposer_tEEEvPT5_SB_PT3_PKSC_PT1_PKSG_PT2_PKSK_T4_iiT6__param_7,
	.param .u32 _ZN3cub18CUB_300001_SM_10006detail10radix_sort29DeviceRadixSortOnesweepKernelINS1_5radix10policy_hubIfiyE10Policy1000ELNS0_9SortOrderE0EfiyiiNS1_21identity_decomposer_tEEEvPT5_SB_PT3_PKSC_PT1_PKSG_PT2_PKSK_T4_iiT6__param_8,
	.param .u32 _ZN3cub18CUB_300001_SM_10006detail10radix_sort29DeviceRadixSortOnesweepKernelINS1_5radix10policy_hubIfiyE10Policy1000ELNS0_9SortOrderE0EfiyiiNS1_21identity_decomposer_tEEEvPT5_SB_PT3_PKSC_PT1_PKSG_PT2_PKSK_T4_iiT6__param_9,
	.param .u32 _ZN3cub18CUB_300001_SM_10006detail10radix_sort29DeviceRadixSortOnesweepKernelINS1_5radix10policy_hubIfiyE10Policy1000ELNS0_9SortOrderE0EfiyiiNS1_21identity_decomposer_tEEEvPT5_SB_PT3_PKSC_PT1_PKSG_PT2_PKSK_T4_iiT6__param_10,
	.param .align 1 .b8 _ZN3cub18CUB_300001_SM_10006detail10radix_sort29DeviceRadixSortOnesweepKernelINS1_5radix10policy_hubIfiyE10Policy1000ELNS0_9SortOrderE0EfiyiiNS1_21identity_decomposer_tEEEvPT5_SB_PT3_PKSC_PT1_PKSG_PT2_PKSK_T4_iiT6__param_11[1]
)
.maxntid 384
{
	.reg .pred 	%p<358>;
	.reg .b32 	%r<2438>;
	.reg .b64 	%rd<457>;
	// demoted variable
	.shared .align 16 .b8 _ZZN3cub18CUB_300001_SM_10006detail10radix_sort29DeviceRadixSortOnesweepKernelINS1_5radix10policy_hubIfiyE10Policy1000ELNS0_9SortOrderE0EfiyiiNS1_21identity_decomposer_tEEEvPT5_SB_PT3_PKSC_PT1_PKSG_PT2_PKSK_T4_iiT6_E1s[28160];
	ld.param.u64 	%rd43, [_ZN3cub18CUB_300001_SM_10006detail10radix_sort29DeviceRadixSortOnesweepKernelINS1_5radix10policy_hubIfiyE10Policy1000ELNS0_9SortOrderE0EfiyiiNS1_21identity_decomposer_tEEEvPT5_SB_PT3_PKSC_PT1_PKSG_PT2_PKSK_T4_iiT6__param_0];
	ld.param.u64 	%rd44, [_ZN3cub18CUB_300001_SM_10006detail10radix_sort29DeviceRadixSortOnesweepKernelINS1_5radix10policy_hubIfiyE10Policy1000ELNS0_9SortOrderE0EfiyiiNS1_21identity_decomposer_tEEEvPT5_SB_PT3_PKSC_PT1_PKSG_PT2_PKSK_T4_iiT6__param_1];
	ld.param.u64 	%rd47, [_ZN3cub18CUB_300001_SM_10006detail10radix_sort29DeviceRadixSortOnesweepKernelINS1_5radix10policy_hubIfiyE10Policy1000ELNS0_9SortOrderE0EfiyiiNS1_21identity_decomposer_tEEEvPT5_SB_PT3_PKSC_PT1_PKSG_PT2_PKSK_T4_iiT6__param_4];
	ld.param.u64 	%rd50, [_ZN3cub18CUB_300001_SM_10006detail10radix_sort29DeviceRadixSortOnesweepKernelINS1_5radix10policy_hubIfiyE10Policy1000ELNS0_9SortOrderE0EfiyiiNS1_21identity_decomposer_tEEEvPT5_SB_PT3_PKSC_PT1_PKSG_PT2_PKSK_T4_iiT6__param_5];
	cvta.to.global.u64 	%rd1, %rd47;
	cvta.to.global.u64 	%rd2, %rd43;
	cvta.to.global.u64 	%rd3, %rd50;
	mov.u32 	%r1, %tid.x;
	shr.u32 	%r2, %r1, 5;
	// begin inline asm
	mov.u32 %r460, %laneid;
	// end inline asm
	setp.ne.s32 	%p1, %r1, 0;
	@%p1 bra 	$L__BB14_2;
	cvta.to.global.u64 	%rd51, %rd44;
	atom.global.add.u32 	%r461, [%rd51], 1;
	st.shared.u32 	[_ZZN3cub18CUB_300001_SM_10006detail10radix_sort29DeviceRadixSortOnesweepKernelINS1_5radix10policy_hubIfiyE10Policy1000ELNS0_9SortOrderE0EfiyiiNS1_21identity_decomposer_tEEEvPT5_SB_PT3_PKSC_PT1_PKSG_PT2_PKSK_T4_iiT6_E1s+26112], %r461;
$L__BB14_2:
	ld.param.u32 	%r2233, [_ZN3cub18CUB_300001_SM_10006detail10radix_sort29DeviceRadixSortOnesweepKernelINS1_5radix10policy_hubIfiyE10Policy1000ELNS0_9SortOrderE0EfiyiiNS1_21identity_decomposer_tEEEvPT5_SB_PT3_PKSC_PT1_PKSG_PT2_PKSK_T4_iiT6__param_8];
	bar.sync 	0;
	ld.shared.u32 	%r4, [_ZZN3cub18CUB_300001_SM_10006detail10radix_sort29DeviceRadixSortOnesweepKernelINS1_5radix10policy_hubIfiyE10Policy1000ELNS0_9SortOrderE0EfiyiiNS1_21identity_decomposer_tEEEvPT5_SB_PT3_PKSC_PT1_PKSG_PT2_PKSK_T4_iiT6_E1s+26112];
	mul.lo.s32 	%r462, %r4, 6528;
	add.s32 	%r5, %r462, 6528;
	setp.gt.s32 	%p2, %r5, %r2233;
	cvt.s64.s32 	%rd4, %r462;
	@%p2 bra 	$L__BB14_4;
	and.b32  	%r463, %r1, 31;
	and.b32  	%r464, %r1, 992;
	mul.lo.s32 	%r465, %r464, 17;
	or.b32  	%r466, %r465, %r463;
	cvt.u64.u32 	%rd52, %r466;
	add.s64 	%rd53, %rd52, %rd4;
	shl.b64 	%rd54, %rd53, 2;
	add.s64 	%rd55, %rd3, %rd54;
	ld.global.u32 	%r2320, [%rd55];
	ld.global.u32 	%r2319, [%rd55+128];
	ld.global.u32 	%r2318, [%rd55+256];
	ld.global.u32 	%r2317, [%rd55+384];
	ld.global.u32 	%r2316, [%rd55+512];
	ld.global.u32 	%r2315, [%rd55+640];
	ld.global.u32 	%r2314, [%rd55+768];
	ld.global.u32 	%r2313, [%rd55+896];
	ld.global.u32 	%r2312, [%rd55+1024];
	ld.global.u32 	%r2311, [%rd55+1152];
	ld.global.u32 	%r2310, [%rd55+1280];
	ld.global.u32 	%r2309, [%rd55+1408];
	ld.global.u32 	%r2308, [%rd55+1536];
	ld.global.u32 	%r2307, [%rd55+1664];
	ld.global.u32 	%r2306, [%rd55+1792];
	ld.global.u32 	%r2305, [%rd55+1920];
	ld.global.u32 	%r2304, [%rd55+2048];
	bra.uni 	$L__BB14_38;
$L__BB14_4:
	ld.param.u32 	%r2234, [_ZN3cub18CUB_300001_SM_10006detail10radix_sort29DeviceRadixSortOnesweepKernelINS1_5radix10policy_hubIfiyE10Policy1000ELNS0_9SortOrderE0EfiyiiNS1_21identity_decomposer_tEEEvPT5_SB_PT3_PKSC_PT1_PKSG_PT2_PKSK_T4_iiT6__param_8];
	cvt.u32.u64 	%r468, %rd4;
	sub.s32 	%r23, %r2234, %r468;
	and.b32  	%r469, %r1, 31;
	and.b32  	%r470, %r1, 992;
	mul.lo.s32 	%r471, %r470, 17;
	or.b32  	%r24, %r471, %r469;
	setp.ge.s32 	%p3, %r24, %r23;
	cvt.u64.u32 	%rd56, %r24;
	add.s64 	%rd57, %rd56, %rd4;
	shl.b64 	%rd58, %rd57, 2;
	add.s64 	%rd5, %rd3, %rd58;
	mov.b32 	%r2320, 2147483647;
	@%p3 bra 	$L__BB14_6;
	ld.global.u32 	%r2320, [%rd5];
$L__BB14_6:
	add.s32 	%r473, %r24, 32;
	setp.ge.s32 	%p4, %r473, %r23;
	mov.b32 	%r2319, 2147483647;
	@%p4 bra 	$L__BB14_8;
	ld.global.u32 	%r2319, [%rd5+128];
$L__BB14_8:
	add.s32 	%r475, %r24, 64;
	setp.ge.s32 	%p5, %r475, %r23;
	mov.b32 	%r2318, 2147483647;
	@%p5 bra 	$L__BB14_10;
	ld.global.u32 	%r2318, [%rd5+256];
$L__BB14_10:
	add.s32 	%r477, %r24, 96;
	setp.ge.s32 	%p6, %r477, %r23;
	mov.b32 	%r2317, 2147483647;
	@%p6 bra 	$L__BB14_12;
	ld.global.u32 	%r2317, [%rd5+384];
$L__BB14_12:
	add.s32 	%r479, %r24, 128;
	setp.ge.s32 	%p7, %r479, %r23;
	mov.b32 	%r2316, 2147483647;
	@%p7 bra 	$L__BB14_14;
	ld.global.u32 	%r2316, [%rd5+512];
$L__BB14_14:
	add.s32 	%r481, %r24, 160;
	setp.ge.s32 	%p8, %r481, %r23;
	mov.b32 	%r2315, 2147483647;
	@%p8 bra 	$L__BB14_16;
	ld.global.u32 	%r2315, [%rd5+640];
$L__BB14_16:
	add.s32 	%r483, %r24, 192;
	setp.ge.s32 	%p9, %r483, %r23;
	mov.b32 	%r2314, 2147483647;
	@%p9 bra 	$L__BB14_18;
	ld.global.u32 	%r2314, [%rd5+768];
$L__BB14_18:
	add.s32 	%r485, %r24, 224;
	setp.ge.s32 	%p10, %r485, %r23;
	mov.b32 	%r2313, 2147483647;
	@%p10 bra 	$L__BB14_20;
	ld.global.u32 	%r2313, [%rd5+896];
$L__BB14_20:
	add.s32 	%r487, %r24, 256;
	setp.ge.s32 	%p11, %r487, %r23;
	mov.b32 	%r2312, 2147483647;
	@%p11 bra 	$L__BB14_22;
	ld.global.u32 	%r2312, [%rd5+1024];
$L__BB14_22:
	add.s32 	%r489, %r24, 288;
	setp.ge.s32 	%p12, %r489, %r23;
	mov.b32 	%r2311, 2147483647;
	@%p12 bra 	$L__BB14_24;
	ld.global.u32 	%r2311, [%rd5+1152];
$L__BB14_24:
	add.s32 	%r491, %r24, 320;
	setp.ge.s32 	%p13, %r491, %r23;
	mov.b32 	%r2310, 2147483647;
	@%p13 bra 	$L__BB14_26;
	ld.global.u32 	%r2310, [%rd5+1280];
$L__BB14_26:
	add.s32 	%r493, %r24, 352;
	setp.ge.s32 	%p14, %r493, %r23;
	mov.b32 	%r2309, 2147483647;
	@%p14 bra 	$L__BB14_28;
	ld.global.u32 	%r2309, [%rd5+1408];
$L__BB14_28:
	add.s32 	%r495, %r24, 384;
	setp.ge.s32 	%p15, %r495, %r23;
	mov.b32 	%r2308, 2147483647;
	@%p15 bra 	$L__BB14_30;
	ld.global.u32 	%r2308, [%rd5+1536];
$L__BB14_30:
	add.s32 	%r497, %r24, 416;
	setp.ge.s32 	%p16, %r497, %r23;
	mov.b32 	%r2307, 2147483647;
	@%p16 bra 	$L__BB14_32;
	ld.global.u32 	%r2307, [%rd5+1664];
$L__BB14_32:
	add.s32 	%r499, %r24, 448;
	setp.ge.s32 	%p17, %r499, %r23;
	mov.b32 	%r2306, 2147483647;
	@%p17 bra 	$L__BB14_34;
	ld.global.u32 	%r2306, [%rd5+1792];
$L__BB14_34:
	add.s32 	%r501, %r24, 480;
	setp.ge.s32 	%p18, %r501, %r23;
	mov.b32 	%r2305, 2147483647;
	@%p18 bra 	$L__BB14_36;
	ld.global.u32 	%r2305, [%rd5+1920];
$L__BB14_36:
	add.s32 	%r503, %r24, 512;
	setp.ge.s32 	%p19, %r503, %r23;
	mov.b32 	%r2304, 2147483647;
	@%p19 bra 	$L__BB14_38;
	ld.global.u32 	%r2304, [%rd5+2048];
$L__BB14_38:
	ld.param.u32 	%r2286, [_ZN3cub18CUB_300001_SM_10006detail10radix_sort29DeviceRadixSortOnesweepKernelINS1_5radix10policy_hubIfiyE10Policy1000ELNS0_9SortOrderE0EfiyiiNS1_21identity_decomposer_tEEEvPT5_SB_PT3_PKSC_PT1_PKSG_PT2_PKSK_T4_iiT6__param_10];
	setp.gt.s32 	%p20, %r2320, -1;
	selp.b32 	%r504, -2147483648, -1, %p20;
	xor.b32  	%r2383, %r504, %r2320;
	setp.gt.s32 	%p21, %r2319, -1;
	selp.b32 	%r505, -2147483648, -1, %p21;
	xor.b32  	%r2382, %r505, %r2319;
	setp.gt.s32 	%p22, %r2318, -1;
	selp.b32 	%r506, -2147483648, -1, %p22;
	xor.b32  	%r2381, %r506, %r2318;
	setp.gt.s32 	%p23, %r2317, -1;
	selp.b32 	%r507, -2147483648, -1, %p23;
	xor.b32  	%r2380, %r507, %r2317;
	setp.gt.s32 	%p24, %r2316, -1;
	selp.b32 	%r508, -2147483648, -1, %p24;
	xor.b32  	%r2379, %r508, %r2316;
	setp.gt.s32 	%p25, %r2315, -1;
	selp.b32 	%r509, -2147483648, -1, %p25;
	xor.b32  	%r2378, %r509, %r2315;
	setp.gt.s32 	%p26, %r2314, -1;
	selp.b32 	%r510, -2147483648, -1, %p26;
	xor.b32  	%r2377, %r510, %r2314;
	setp.gt.s32 	%p27, %r2313, -1;
	selp.b32 	%r511, -2147483648, -1, %p27;
	xor.b32  	%r2376, %r511, %r2313;
	setp.gt.s32 	%p28, %r2312, -1;
	selp.b32 	%r512, -2147483648, -1, %p28;
	xor.b32  	%r2375, %r512, %r2312;
	setp.gt.s32 	%p29, %r2311, -1;
	selp.b32 	%r513, -2147483648, -1, %p29;
	xor.b32  	%r2374, %r513, %r2311;
	setp.gt.s32 	%p30, %r2310, -1;
	selp.b32 	%r514, -2147483648, -1, %p30;
	xor.b32  	%r2373, %r514, %r2310;
	setp.gt.s32 	%p31, %r2309, -1;
	selp.b32 	%r515, -2147483648, -1, %p31;
	xor.b32  	%r2372, %r515, %r2309;
	setp.gt.s32 	%p32, %r2308, -1;
	selp.b32 	%r516, -2147483648, -1, %p32;
	xor.b32  	%r2371, %r516, %r2308;
	setp.gt.s32 	%p33, %r2307, -1;
	selp.b32 	%r517, -2147483648, -1, %p33;
	xor.b32  	%r2370, %r517, %r2307;
	setp.gt.s32 	%p34, %r2306, -1;
	selp.b32 	%r518, -2147483648, -1, %p34;
	xor.b32  	%r2369, %r518, %r2306;
	setp.gt.s32 	%p35, %r2305, -1;
	selp.b32 	%r519, -2147483648, -1, %p35;
	xor.b32  	%r2368, %r519, %r2305;
	setp.gt.s32 	%p36, %r2304, -1;
	selp.b32 	%r520, -2147483648, -1, %p36;
	xor.b32  	%r2367, %r520, %r2304;
	mov.b32 	%r521, -1;
	shl.b32 	%r522, %r521, %r2286;
	not.b32 	%r92, %r522;
	shl.b32 	%r523, %r2, 10;
	mov.u32 	%r524, _ZZN3cub18CUB_300001_SM_10006detail10radix_sort29DeviceRadixSortOnesweepKernelINS1_5radix10policy_hubIfiyE10Policy1000ELNS0_9SortOrderE0EfiyiiNS1_21identity_decomposer_tEEEvPT5_SB_PT3_PKSC_PT1_PKSG_PT2_PKSK_T4_iiT6_E1s;
	add.s32 	%r93, %r524, %r523;
	setp.gt.s32 	%p37, %r460, 255;
	@%p37 bra 	$L__BB14_51;
	max.s32 	%r525, %r460, 224;
	sub.s32 	%r526, %r525, %r460;
	add.s32 	%r527, %r526, 31;
	shr.u32 	%r528, %r527, 5;
	add.s32 	%r94, %r528, 1;
	and.b32  	%r95, %r94, 15;
	setp.lt.u32 	%p38, %r527, 480;
	mov.u32 	%r2324, %r460;
	@%p38 bra 	$L__BB14_42;
	and.b32  	%r529, %r94, 268435440;
	neg.s32 	%r2322, %r529;
	shl.b32 	%r531, %r460, 2;
	add.s32 	%r532, %r523, %r531;
	add.s32 	%r534, %r532, %r524;
	add.s32 	%r2321, %r534, 1024;
	mov.u32 	%r2324, %r460;
$L__BB14_41:
	.pragma "nounroll";
	mov.b32 	%r535, 0;
	st.shared.u32 	[%r2321+-1024], %r535;
	st.shared.u32 	[%r2321+-896], %r535;
	st.shared.u32 	[%r2321+-768], %r535;
	st.shared.u32 	[%r2321+-640], %r535;
	st.shared.u32 	[%r2321+-512], %r535;
	st.shared.u32 	[%r2321+-384], %r535;
	st.shared.u32 	[%r2321+-256], %r535;
	st.shared.u32 	[%r2321+-128], %r535;
	st.shared.u32 	[%r2321], %r535;
	st.shared.u32 	[%r2321+128], %r535;
	st.shared.u32 	[%r2321+256], %r535;
	st.shared.u32 	[%r2321+384], %r535;
	st.shared.u32 	[%r2321+512], %r535;
	st.shared.u32 	[%r2321+640], %r535;
	st.shared.u32 	[%r2321+768], %r535;
	st.shared.u32 	[%r2321+896], %r535;
	add.s32 	%r2324, %r2324, 512;
	add.s32 	%r2322, %r2322, 16;
	add.s32 	%r2321, %r2321, 2048;
	setp.ne.s32 	%p39, %r2322, 0;
	@%p39 bra 	$L__BB14_41;
$L__BB14_42:
	setp.eq.s32 	%p40, %r95, 0;
	@%p40 bra 	$L__BB14_51;
	and.b32  	%r105, %r94, 7;
	setp.lt.u32 	%p41, %r95, 8;
	@%p41 bra 	$L__BB14_45;
	shl.b32 	%r536, %r2324, 2;
	add.s32 	%r537, %r93, %r536;
	mov.b32 	%r538, 0;
	st.shared.u32 	[%r537], %r538;
	st.shared.u32 	[%r537+128], %r538;
	st.shared.u32 	[%r537+256], %r538;
	st.shared.u32 	[%r537+384], %r538;
	st.shared.u32 	[%r537+512], %r538;
	st.shared.u32 	[%r537+640], %r538;
	st.shared.u32 	[%r537+768], %r538;
	st.shared.u32 	[%r537+896], %r538;
	add.s32 	%r2324, %r2324, 256;
$L__BB14_45:
	setp.eq.s32 	%p42, %r105, 0;
	@%p42 bra 	$L__BB14_51;
	and.b32  	%r108, %r94, 3;
	setp.lt.u32 	%p43, %r105, 4;
	@%p43 bra 	$L__BB14_48;
	shl.b32 	%r539, %r2324, 2;
	add.s32 	%r540, %r93, %r539;
	mov.b32 	%r541, 0;
	st.shared.u32 	[%r540], %r541;
	st.shared.u32 	[%r540+128], %r541;
	st.shared.u32 	[%r540+256], %r541;
	st.shared.u32 	[%r540+384], %r541;
	add.s32 	%r2324, %r2324, 128;
$L__BB14_48:
	setp.eq.s32 	%p44, %r108, 0;
	@%p44 bra 	$L__BB14_51;
	shl.b32 	%r543, %r2324, 2;
	add.s32 	%r544, %r523, %r543;
	add.s32 	%r2328, %r524, %r544;
	neg.s32 	%r2327, %r108;
$L__BB14_50:
	.pragma "nounroll";
	mov.b32 	%r546, 0;
	st.shared.u32 	[%r2328], %r546;
	add.s32 	%r2328, %r2328, 128;
	add.s32 	%r2327, %r2327, 1;
	setp.ne.s32 	%p45, %r2327, 0;
	@%p45 bra 	$L__BB14_50;
$L__BB14_51:
	ld.param.u32 	%r2249, [_ZN3cub18CUB_300001_SM_10006detail10radix_sort29DeviceRadixSortOnesweepKernelINS1_5radix10policy_hubIfiyE10Policy1000ELNS0_9SortOrderE0EfiyiiNS1_21identity_decomposer_tEEEvPT5_SB_PT3_PKSC_PT1_PKSG_PT2_PKSK_T4_iiT6__param_9];
	bar.warp.sync 	-1;
	setp.eq.s32 	%p46, %r2383, 2147483647;
	selp.b32 	%r548, -2147483648, %r2383, %p46;
	shr.u32 	%r549, %r548, %r2249;
	and.b32  	%r117, %r549, %r92;
	shl.b32 	%r550, %r117, 2;
	add.s32 	%r551, %r93, %r550;
	atom.shared.add.u32 	%r552, [%r551], 1;
	setp.eq.s32 	%p47, %r2382, 2147483647;
	selp.b32 	%r553, -2147483648, %r2382, %p47;
	shr.u32 	%r554, %r553, %r2249;
	and.b32  	%r555, %r554, %r92;
	shl.b32 	%r556, %r555, 2;
	add.s32 	%r557, %r93, %r556;
	atom.shared.add.u32 	%r558, [%r557], 1;
	setp.eq.s32 	%p48, %r2381, 2147483647;
	selp.b32 	%r559, -2147483648, %r2381, %p48;
	shr.u32 	%r560, %r559, %r2249;
	and.b32  	%r561, %r560, %r92;
	shl.b32 	%r562, %r561, 2;
	add.s32 	%r563, %r93, %r562;
	atom.shared.add.u32 	%r564, [%r563], 1;
	setp.eq.s32 	%p49, %r2380, 2147483647;
	selp.b32 	%r565, -2147483648, %r2380, %p49;
	shr.u32 	%r566, %r565, %r2249;
	and.b32  	%r567, %r566, %r92;
	shl.b32 	%r568, %r567, 2;
	add.s32 	%r569, %r93, %r568;
	atom.shared.add.u32 	%r570, [%r569], 1;
	setp.eq.s32 	%p50, %r2379, 2147483647;
	selp.b32 	%r571, -2147483648, %r2379, %p50;
	shr.u32 	%r572, %r571, %r2249;
	and.b32  	%r573, %r572, %r92;
	shl.b32 	%r574, %r573, 2;
	add.s32 	%r575, %r93, %r574;
	atom.shared.add.u32 	%r576, [%r575], 1;
	setp.eq.s32 	%p51, %r2378, 2147483647;
	selp.b32 	%r577, -2147483648, %r2378, %p51;
	shr.u32 	%r578, %r577, %r2249;
	and.b32  	%r579, %r578, %r92;
	shl.b32 	%r580, %r579, 2;
	add.s32 	%r581, %r93, %r580;
	atom.shared.add.u32 	%r582, [%r581], 1;
	setp.eq.s32 	%p52, %r2377, 2147483647;
	selp.b32 	%r583, -2147483648, %r2377, %p52;
	shr.u32 	%r584, %r583, %r2249;
	and.b32  	%r585, %r584, %r92;
	shl.b32 	%r586, %r585, 2;
	add.s32 	%r587, %r93, %r586;
	atom.shared.add.u32 	%r588, [%r587], 1;
	setp.eq.s32 	%p53, %r2376, 2147483647;
	selp.b32 	%r589, -2147483648, %r2376, %p53;
	shr.u32 	%r590, %r589, %r2249;
	and.b32  	%r591, %r590, %r92;
	shl.b32 	%r592, %r591, 2;
	add.s32 	%r593, %r93, %r592;
	atom.shared.add.u32 	%r594, [%r593], 1;
	setp.eq.s32 	%p54, %r2375, 2147483647;
	selp.b32 	%r595, -2147483648, %r2375, %p54;
	shr.u32 	%r596, %r595, %r2249;
	and.b32  	%r597, %r596, %r92;
	shl.b32 	%r598, %r597, 2;
	add.s32 	%r599, %r93, %r598;
	atom.shared.add.u32 	%r600, [%r599], 1;
	setp.eq.s32 	%p55, %r2374, 2147483647;
	selp.b32 	%r601, -2147483648, %r2374, %p55;
	shr.u32 	%r602, %r601, %r2249;
	and.b32  	%r603, %r602, %r92;
	shl.b32 	%r604, %r603, 2;
	add.s32 	%r605, %r93, %r604;
	atom.shared.add.u32 	%r606, [%r605], 1;
	setp.eq.s32 	%p56, %r2373, 2147483647;
	selp.b32 	%r607, -2147483648, %r2373, %p56;
	shr.u32 	%r608, %r607, %r2249;
	and.b32  	%r609, %r608, %r92;
	shl.b32 	%r610, %r609, 2;
	add.s32 	%r611, %r93, %r610;
	atom.shared.add.u32 	%r612, [%r611], 1;
	setp.eq.s32 	%p57, %r2372, 2147483647;
	selp.b32 	%r613, -2147483648, %r2372, %p57;
	shr.u32 	%r614, %r613, %r2249;
	and.b32  	%r615, %r614, %r92;
	shl.b32 	%r616, %r615, 2;
	add.s32 	%r617, %r93, %r616;
	atom.shared.add.u32 	%r618, [%r617], 1;
	setp.eq.s32 	%p58, %r2371, 2147483647;
	selp.b32 	%r619, -2147483648, %r2371, %p58;
	shr.u32 	%r620, %r619, %r2249;
	and.b32  	%r621, %r620, %r92;
	shl.b32 	%r622, %r621, 2;
	add.s32 	%r623, %r93, %r622;
	atom.shared.add.u32 	%r624, [%r623], 1;
	setp.eq.s32 	%p59, %r2370, 2147483647;
	selp.b32 	%r625, -2147483648, %r2370, %p59;
	shr.u32 	%r626, %r625, %r2249;
	and.b32  	%r627, %r626, %r92;
	shl.b32 	%r628, %r627, 2;
	add.s32 	%r629, %r93, %r628;
	atom.shared.add.u32 	%r630, [%r629], 1;
	setp.eq.s32 	%p60, %r2369, 2147483647;
	selp.b32 	%r631, -2147483648, %r2369, %p60;
	shr.u32 	%r632, %r631, %r2249;
	and.b32  	%r633, %r632, %r92;
	shl.b32 	%r634, %r633, 2;
	add.s32 	%r635, %r93, %r634;
	atom.shared.add.u32 	%r636, [%r635], 1;
	setp.eq.s32 	%p61, %r2368, 2147483647;
	selp.b32 	%r637, -2147483648, %r2368, %p61;
	shr.u32 	%r638, %r637, %r2249;
	and.b32  	%r639, %r638, %r92;
	shl.b32 	%r640, %r639, 2;
	add.s32 	%r641, %r93, %r640;
	atom.shared.add.u32 	%r642, [%r641], 1;
	setp.eq.s32 	%p62, %r2367, 2147483647;
	selp.b32 	%r643, -2147483648, %r2367, %p62;
	shr.u32 	%r644, %r643, %r2249;
	and.b32  	%r645, %r644, %r92;
	shl.b32 	%r646, %r645, 2;
	add.s32 	%r647, %r93, %r646;
	atom.shared.add.u32 	%r648, [%r647], 1;
	bar.sync 	0;
	setp.gt.u32 	%p63, %r1, 255;
	shl.b32 	%r649, %r1, 2;
	add.s32 	%r118, %r524, %r649;
	mov.b32 	%r2329, 0;
	@%p63 bra 	$L__BB14_53;
	ld.shared.u32 	%r651, [%r118];
	mov.b32 	%r652, 0;
	st.shared.u32 	[%r118], %r652;
	ld.shared.u32 	%r653, [%r118+1024];
	st.shared.u32 	[%r118+1024], %r651;
	add.s32 	%r654, %r653, %r651;
	ld.shared.u32 	%r655, [%r118+2048];
	st.shared.u32 	[%r118+2048], %r654;
	add.s32 	%r656, %r655, %r654;
	ld.shared.u32 	%r657, [%r118+3072];
	st.shared.u32 	[%r118+3072], %r656;
	add.s32 	%r658, %r657, %r656;
	ld.shared.u32 	%r659, [%r118+4096];
	st.shared.u32 	[%r118+4096], %r658;
	add.s32 	%r660, %r659, %r658;
	ld.shared.u32 	%r661, [%r118+5120];
	st.shared.u32 	[%r118+5120], %r660;
	add.s32 	%r662, %r661, %r660;
	ld.shared.u32 	%r663, [%r118+6144];
	st.shared.u32 	[%r118+6144], %r662;
	add.s32 	%r664, %r663, %r662;
	ld.shared.u32 	%r665, [%r118+7168];
	st.shared.u32 	[%r118+7168], %r664;
	add.s32 	%r666, %r665, %r664;
	ld.shared.u32 	%r667, [%r118+8192];
	st.shared.u32 	[%r118+8192], %r666;
	add.s32 	%r668, %r667, %r666;
	ld.shared.u32 	%r669, [%r118+9216];
	st.shared.u32 	[%r118+9216], %r668;
	add.s32 	%r670, %r669, %r668;
	ld.shared.u32 	%r671, [%r118+10240];
	st.shared.u32 	[%r118+10240], %r670;
	add.s32 	%r672, %r671, %r670;
	ld.shared.u32 	%r673, [%r118+11264];
	st.shared.u32 	[%r118+11264], %r672;
	add.s32 	%r2329, %r673, %r672;
$L__BB14_53:
	setp.gt.u32 	%p64, %r1, 255;
	shl.b32 	%r674, %r4, 8;
	add.s32 	%r675, %r674, %r1;
	mul.wide.s32 	%rd59, %r675, 4;
	add.s64 	%rd6, %rd2, %rd59;
	@%p64 bra 	$L__BB14_55;
	or.b32  	%r676, %r2329, 1073741824;
	st.volatile.global.u32 	[%rd6], %r676;
$L__BB14_55:
	ld.param.u64 	%rd442, [_ZN3cub18CUB_300001_SM_10006detail10radix_sort29DeviceRadixSortOnesweepKernelINS1_5radix10policy_hubIfiyE10Policy1000ELNS0_9SortOrderE0EfiyiiNS1_21identity_decomposer_tEEEvPT5_SB_PT3_PKSC_PT1_PKSG_PT2_PKSK_T4_iiT6__param_7];
	setp.lt.u32 	%p65, %r1, 256;
	setp.eq.s32 	%p66, %r2329, 6528;
	and.pred  	%p67, %p65, %p66;
	selp.u32 	%r677, 1, 0, %p67;
	{ 
	.reg .pred 	%p1; 
	.reg .pred 	%p2; 
	setp.ne.u32 	%p1, %r677, 0; 
	bar.red.or.pred 	%p2, 0, %p1; 
	selp.u32 	%r678, 1, 0, %p2; 
	}
	setp.eq.s32 	%p68, %r678, 0;
	and.b32  	%r679, %r1, 992;
	and.b32  	%r680, %r1, 31;
	mul.lo.s32 	%r681, %r679, 17;
	or.b32  	%r682, %r681, %r680;
	cvt.u64.u32 	%rd7, %r682;
	add.s64 	%rd61, %rd7, %rd4;
	cvta.to.global.u64 	%rd62, %rd442;
	shl.b64 	%rd63, %rd61, 2;
	add.s64 	%rd8, %rd62, %rd63;
	cvt.u64.u32 	%rd9, %r1;
	@%p68 bra 	$L__BB14_175;
	setp.gt.u32 	%p69, %r1, 255;
	shl.b32 	%r684, %r1, 3;
	add.s32 	%r686, %r524, %r684;
	add.s32 	%r121, %r686, 26112;
	@%p69 bra 	$L__BB14_64;
	ld.param.u64 	%rd436, [_ZN3cub18CUB_300001_SM_10006detail10radix_sort29DeviceRadixSortOnesweepKernelINS1_5radix10policy_hubIfiyE10Policy1000ELNS0_9SortOrderE0EfiyiiNS1_21identity_decomposer_tEEEvPT5_SB_PT3_PKSC_PT1_PKSG_PT2_PKSK_T4_iiT6__param_3];
	cvta.to.global.u64 	%rd64, %rd436;
	shl.b64 	%rd65, %rd9, 3;
	add.s64 	%rd66, %rd64, %rd65;
	ld.global.u64 	%rd67, [%rd66];
	setp.gt.u32 	%p70, %r1, %r117;
	selp.b64 	%rd68, 6528, 0, %p70;
	sub.s64 	%rd455, %rd67, %rd68;
	st.shared.u64 	[%r121], %rd455;
	setp.lt.s32 	%p71, %r4, 1;
	mov.u32 	%r2333, %r2329;
	@%p71 bra 	$L__BB14_63;
	mov.b32 	%r2331, -1;
	mov.u32 	%r2330, %r4;
	mov.u32 	%r2333, %r2329;
$L__BB14_59:
	add.s32 	%r125, %r2330, -1;
	shl.b32 	%r688, %r125, 8;
	add.s32 	%r689, %r688, %r1;
	mul.wide.s32 	%rd69, %r689, 4;
	add.s64 	%rd11, %rd2, %rd69;
$L__BB14_60:
	membar.cta;
	ld.volatile.global.u32 	%r126, [%rd11];
	setp.eq.s32 	%p72, %r126, 0;
	@%p72 bra 	$L__BB14_60;
	and.b32  	%r690, %r126, 1073741823;
	add.s32 	%r2333, %r690, %r2333;
	setp.gt.s32 	%p73, %r126, -1;
	vote.sync.ballot.b32 	%r2331, %p73, %r2331;
	setp.gt.u32 	%p75, %r2330, 1;
	and.pred  	%p76, %p73, %p75;
	mov.u32 	%r2330, %r125;
	@%p76 bra 	$L__BB14_59;
	ld.shared.u64 	%rd455, [%r121];
$L__BB14_63:
	or.b32  	%r691, %r2333, -2147483648;
	st.volatile.global.u32 	[%rd6], %r691;
	sub.s32 	%r694, %r2333, %r2329;
	cvt.s64.s32 	%rd72, %r694;
	add.s64 	%rd73, %rd455, %rd72;
	st.shared.u64 	[%r121], %rd73;
$L__BB14_64:
	ld.param.u32 	%r2235, [_ZN3cub18CUB_300001_SM_10006detail10radix_sort29DeviceRadixSortOnesweepKernelINS1_5radix10policy_hubIfiyE10Policy1000ELNS0_9SortOrderE0EfiyiiNS1_21identity_decomposer_tEEEvPT5_SB_PT3_PKSC_PT1_PKSG_PT2_PKSK_T4_iiT6__param_8];
	ld.param.u64 	%rd432, [_ZN3cub18CUB_300001_SM_10006detail10radix_sort29DeviceRadixSortOnesweepKernelINS1_5radix10policy_hubIfiyE10Policy1000ELNS0_9SortOrderE0EfiyiiNS1_21identity_decomposer_tEEEvPT5_SB_PT3_PKSC_PT1_PKSG_PT2_PKSK_T4_iiT6__param_2];
	setp.gt.u32 	%p77, %r1, 255;
	setp.lt.s32 	%p78, %r5, %r2235;
	setp.eq.s64 	%p79, %rd432, 0;
	or.pred  	%p80, %p79, %p78;
	or.pred  	%p81, %p77, %p80;
	@%p81 bra 	$L__BB14_66;
	ld.param.u64 	%rd433, [_ZN3cub18CUB_300001_SM_10006detail10radix_sort29DeviceRadixSortOnesweepKernelINS1_5radix10policy_hubIfiyE10Policy1000ELNS0_9SortOrderE0EfiyiiNS1_21identity_decomposer_tEEEvPT5_SB_PT3_PKSC_PT1_PKSG_PT2_PKSK_T4_iiT6__param_2];
	ld.shared.u64 	%rd74, [%r121];
	setp.gt.u32 	%p82, %r1, %r117;
	selp.b64 	%rd75, 6528, 0, %p82;
	cvt.s64.s32 	%rd76, %r2329;
	add.s64 	%rd77, %rd75, %rd76;
	add.s64 	%rd78, %rd77, %rd74;
	cvta.to.global.u64 	%rd79, %rd433;
	shl.b64 	%rd80, %rd9, 3;
	add.s64 	%rd81, %rd79, %rd80;
	st.global.u64 	[%rd81], %rd78;
$L__BB14_66:
	ld.param.u32 	%r2236, [_ZN3cub18CUB_300001_SM_10006detail10radix_sort29DeviceRadixSortOnesweepKernelINS1_5radix10policy_hubIfiyE10Policy1000ELNS0_9SortOrderE0EfiyiiNS1_21identity_decomposer_tEEEvPT5_SB_PT3_PKSC_PT1_PKSG_PT2_PKSK_T4_iiT6__param_8];
	setp.gt.s32 	%p83, %r5, %r2236;
	bar.sync 	0;
	shl.b32 	%r695, %r117, 3;
	add.s32 	%r697, %r524, %r695;
	ld.shared.u64 	%rd14, [%r697+26112];
	setp.gt.s32 	%p84, %r2383, -1;
	selp.b32 	%r698, -1, -2147483648, %p84;
	xor.b32  	%r2383, %r698, %r2383;
	setp.gt.s32 	%p85, %r2382, -1;
	selp.b32 	%r699, -1, -2147483648, %p85;
	xor.b32  	%r2382, %r699, %r2382;
	setp.gt.s32 	%p86, %r2381, -1;
	selp.b32 	%r700, -1, -2147483648, %p86;
	xor.b32  	%r2381, %r700, %r2381;
	setp.gt.s32 	%p87, %r2380, -1;
	selp.b32 	%r701, -1, -2147483648, %p87;
	xor.b32  	%r2380, %r701, %r2380;
	setp.gt.s32 	%p88, %r2379, -1;
	selp.b32 	%r702, -1, -2147483648, %p88;
	xor.b32  	%r2379, %r702, %r2379;
	setp.gt.s32 	%p89, %r2378, -1;
	selp.b32 	%r703, -1, -2147483648, %p89;
	xor.b32  	%r2378, %r703, %r2378;
	setp.gt.s32 	%p90, %r2377, -1;
	selp.b32 	%r704, -1, -2147483648, %p90;
	xor.b32  	%r2377, %r704, %r2377;
	setp.gt.s32 	%p91, %r2376, -1;
	selp.b32 	%r705, -1, -2147483648, %p91;
	xor.b32  	%r2376, %r705, %r2376;
	setp.gt.s32 	%p92, %r2375, -1;
	selp.b32 	%r706, -1, -2147483648, %p92;
	xor.b32  	%r2375, %r706, %r2375;
	setp.gt.s32 	%p93, %r2374, -1;
	selp.b32 	%r707, -1, -2147483648, %p93;
	xor.b32  	%r2374, %r707, %r2374;
	setp.gt.s32 	%p94, %r2373, -1;
	selp.b32 	%r708, -1, -2147483648, %p94;
	xor.b32  	%r2373, %r708, %r2373;
	setp.gt.s32 	%p95, %r2372, -1;
	selp.b32 	%r709, -1, -2147483648, %p95;
	xor.b32  	%r2372, %r709, %r2372;
	setp.gt.s32 	%p96, %r2371, -1;
	selp.b32 	%r710, -1, -2147483648, %p96;
	xor.b32  	%r2371, %r710, %r2371;
	setp.gt.s32 	%p97, %r2370, -1;
	selp.b32 	%r711, -1, -2147483648, %p97;
	xor.b32  	%r2370, %r711, %r2370;
	setp.gt.s32 	%p98, %r2369, -1;
	selp.b32 	%r712, -1, -2147483648, %p98;
	xor.b32  	%r2369, %r712, %r2369;
	setp.gt.s32 	%p99, %r2368, -1;
	selp.b32 	%r713, -1, -2147483648, %p99;
	xor.b32  	%r2368, %r713, %r2368;
	setp.gt.s32 	%p100, %r2367, -1;
	selp.b32 	%r714, -1, -2147483648, %p100;
	xor.b32  	%r2367, %r714, %r2367;
	@%p83 bra 	$L__BB14_68;
	add.s64 	%rd82, %rd14, %rd7;
	shl.b64 	%rd83, %rd82, 2;
	add.s64 	%rd84, %rd1, %rd83;
	st.global.u32 	[%rd84], %r2383;
	st.global.u32 	[%rd84+128], %r2382;
	st.global.u32 	[%rd84+256], %r2381;
	st.global.u32 	[%rd84+384], %r2380;
	st.global.u32 	[%rd84+512], %r2379;
	st.global.u32 	[%rd84+640], %r2378;
	st.global.u32 	[%rd84+768], %r2377;
	st.global.u32 	[%rd84+896], %r2376;
	st.global.u32 	[%rd84+1024], %r2375;
	st.global.u32 	[%rd84+1152], %r2374;
	st.global.u32 	[%rd84+1280], %r2373;
	st.global.u32 	[%rd84+1408], %r2372;
	st.global.u32 	[%rd84+1536], %r2371;
	st.global.u32 	[%rd84+1664], %r2370;
	st.global.u32 	[%rd84+1792], %r2369;
	st.global.u32 	[%rd84+1920], %r2368;
	st.global.u32 	[%rd84+2048], %r2367;
	bra.uni 	$L__BB14_102;
$L__BB14_68:
	ld.param.u32 	%r2237, [_ZN3cub18CUB_300001_SM_10006detail10radix_sort29DeviceRadixSortOnesweepKernelINS1_5radix10policy_hubIfiyE10Policy1000ELNS0_9SortOrderE0EfiyiiNS1_21identity_decomposer_tEEEvPT5_SB_PT3_PKSC_PT1_PKSG_PT2_PKSK_T4_iiT6__param_8];
	cvt.u32.u64 	%r715, %rd7;
	mad.lo.s32 	%r147, %r4, -6528, %r2237;
	setp.ge.s32 	%p101, %r715, %r147;
	add.s64 	%rd85, %rd14, %rd7;
	shl.b64 	%rd86, %rd85, 2;
	add.s64 	%rd15, %rd1, %rd86;
	@%p101 bra 	$L__BB14_70;
	st.global.u32 	[%rd15], %r2383;
$L__BB14_70:
	add.s32 	%r717, %r715, 32;
	setp.ge.s32 	%p102, %r717, %r147;
	@%p102 bra 	$L__BB14_72;
	st.global.u32 	[%rd15+128], %r2382;
$L__BB14_72:
	add.s32 	%r719, %r715, 64;
	setp.ge.s32 	%p103, %r719, %r147;
	@%p103 bra 	$L__BB14_74;
	st.global.u32 	[%rd15+256], %r2381;
$L__BB14_74:
	add.s32 	%r721, %r715, 96;
	setp.ge.s32 	%p104, %r721, %r147;
	@%p104 bra 	$L__BB14_76;
	st.global.u32 	[%rd15+384], %r2380;
$L__BB14_76:
	add.s32 	%r723, %r715, 128;
	setp.ge.s32 	%p105, %r723, %r147;
	@%p105 bra 	$L__BB14_78;
	st.global.u32 	[%rd15+512], %r2379;
$L__BB14_78:
	add.s32 	%r725, %r715, 160;
	setp.ge.s32 	%p106, %r725, %r147;
	@%p106 bra 	$L__BB14_80;
	st.global.u32 	[%rd15+640], %r2378;
$L__BB14_80:
	add.s32 	%r727, %r715, 192;
	setp.ge.s32 	%p107, %r727, %r147;
	@%p107 bra 	$L__BB14_82;
	st.global.u32 	[%rd15+768], %r2377;
$L__BB14_82:
	add.s32 	%r729, %r715, 224;
	setp.ge.s32 	%p108, %r729, %r147;
	@%p108 bra 	$L__BB14_84;
	st.global.u32 	[%rd15+896], %r2376;
$L__BB14_84:
	add.s32 	%r731, %r715, 256;
	setp.ge.s32 	%p109, %r731, %r147;
	@%p109 bra 	$L__BB14_86;
	st.global.u32 	[%rd15+1024], %r2375;
$L__BB14_86:
	add.s32 	%r733, %r715, 288;
	setp.ge.s32 	%p110, %r733, %r147;
	@%p110 bra 	$L__BB14_88;
	st.global.u32 	[%rd15+1152], %r2374;
$L__BB14_88:
	add.s32 	%r735, %r715, 320;
	setp.ge.s32 	%p111, %r735, %r147;
	@%p111 bra 	$L__BB14_90;
	st.global.u32 	[%rd15+1280], %r2373;
$L__BB14_90:
	add.s32 	%r737, %r715, 352;
	setp.ge.s32 	%p112, %r737, %r147;
	@%p112 bra 	$L__BB14_92;
	st.global.u32 	[%rd15+1408], %r2372;
$L__BB14_92:
	add.s32 	%r739, %r715, 384;
	setp.ge.s32 	%p113, %r739, %r147;
	@%p113 bra 	$L__BB14_94;
	st.global.u32 	[%rd15+1536], %r2371;
$L__BB14_94:
	add.s32 	%r741, %r715, 416;
	setp.ge.s32 	%p114, %r741, %r147;
	@%p114 bra 	$L__BB14_96;
	st.global.u32 	[%rd15+1664], %r2370;
$L__BB14_96:
	add.s32 	%r743, %r715, 448;
	setp.ge.s32 	%p115, %r743, %r147;
	@%p115 bra 	$L__BB14_98;
	st.global.u32 	[%rd15+1792], %r2369;
$L__BB14_98:
	add.s32 	%r745, %r715, 480;
	setp.ge.s32 	%p116, %r745, %r147;
	@%p116 bra 	$L__BB14_100;
	st.global.u32 	[%rd15+1920], %r2368;
$L__BB14_100:
	add.s32 	%r747, %r715, 512;
	setp.ge.s32 	%p117, %r747, %r147;
	@%p117 bra 	$L__BB14_102;
	st.global.u32 	[%rd15+2048], %r2367;
$L__BB14_102:
	ld.param.u32 	%r2238, [_ZN3cub18CUB_300001_SM_10006detail10radix_sort29DeviceRadixSortOnesweepKernelINS1_5radix10policy_hubIfiyE10Policy1000ELNS0_9SortOrderE0EfiyiiNS1_21identity_decomposer_tEEEvPT5_SB_PT3_PKSC_PT1_PKSG_PT2_PKSK_T4_iiT6__param_8];
	setp.gt.s32 	%p118, %r5, %r2238;
	@%p118 bra 	$L__BB14_104;
	ld.global.u32 	%r2366, [%rd8];
	ld.global.u32 	%r2365, [%rd8+128];
	ld.global.u32 	%r2364, [%rd8+256];
	ld.global.u32 	%r2363, [%rd8+384];
	ld.global.u32 	%r2362, [%rd8+512];
	ld.global.u32 	%r2361, [%rd8+640];
	ld.global.u32 	%r2360, [%rd8+768];
	ld.global.u32 	%r2359, [%rd8+896];
	ld.global.u32 	%r2358, [%rd8+1024];
	ld.global.u32 	%r2357, [%rd8+1152];
	ld.global.u32 	%r2356, [%rd8+1280];
	ld.global.u32 	%r2355, [%rd8+1408];
	ld.global.u32 	%r2354, [%rd8+1536];
	ld.global.u32 	%r2353, [%rd8+1664];
	ld.global.u32 	%r2352, [%rd8+1792];
	ld.global.u32 	%r2351, [%rd8+1920];
	ld.global.u32 	%r2350, [%rd8+2048];
	bra.uni 	$L__BB14_138;
$L__BB14_104:
	ld.param.u32 	%r2239, [_ZN3cub18CUB_300001_SM_10006detail10radix_sort29DeviceRadixSortOnesweepKernelINS1_5radix10policy_hubIfiyE10Policy1000ELNS0_9SortOrderE0EfiyiiNS1_21identity_decomposer_tEEEvPT5_SB_PT3_PKSC_PT1_PKSG_PT2_PKSK_T4_iiT6__param_8];
	cvt.u32.u64 	%r749, %rd7;
	sub.s32 	%r165, %r2239, %r462;
	setp.ge.s32 	%p119, %r749, %r165;
	@%p119 bra 	$L__BB14_106;
	ld.global.u32 	%r2366, [%rd8];
$L__BB14_106:
	add.s32 	%r753, %r749, 32;
	setp.ge.s32 	%p120, %r753, %r165;
	@%p120 bra 	$L__BB14_108;
	ld.global.u32 	%r2365, [%rd8+128];
$L__BB14_108:
	add.s32 	%r756, %r749, 64;
	setp.ge.s32 	%p121, %r756, %r165;
	@%p121 bra 	$L__BB14_110;
	ld.global.u32 	%r2364, [%rd8+256];
$L__BB14_110:
	add.s32 	%r759, %r749, 96;
	setp.ge.s32 	%p122, %r759, %r165;
	@%p122 bra 	$L__BB14_112;
	ld.global.u32 	%r2363, [%rd8+384];
$L__BB14_112:
	add.s32 	%r762, %r749, 128;
	setp.ge.s32 	%p123, %r762, %r165;
	@%p123 bra 	$L__BB14_114;
	ld.global.u32 	%r2362, [%rd8+512];
$L__BB14_114:
	add.s32 	%r765, %r749, 160;
	setp.ge.s32 	%p124, %r765, %r165;
	@%p124 bra 	$L__BB14_116;
	ld.global.u32 	%r2361, [%rd8+640];
$L__BB14_116:
	add.s32 	%r768, %r749, 192;
	setp.ge.s32 	%p125, %r768, %r165;
	@%p125 bra 	$L__BB14_118;
	ld.global.u32 	%r2360, [%rd8+768];
$L__BB14_118:
	add.s32 	%r771, %r749, 224;
	setp.ge.s32 	%p126, %r771, %r165;
	@%p126 bra 	$L__BB14_120;
	ld.global.u32 	%r2359, [%rd8+896];
$L__BB14_120:
	add.s32 	%r774, %r749, 256;
	setp.ge.s32 	%p127, %r774, %r165;
	@%p127 bra 	$L__BB14_122;
	ld.global.u32 	%r2358, [%rd8+1024];
$L__BB14_122:
	add.s32 	%r777, %r749, 288;
	setp.ge.s32 	%p128, %r777, %r165;
	@%p128 bra 	$L__BB14_124;
	ld.global.u32 	%r2357, [%rd8+1152];
$L__BB14_124:
	add.s32 	%r780, %r749, 320;
	setp.ge.s32 	%p129, %r780, %r165;
	@%p129 bra 	$L__BB14_126;
	ld.global.u32 	%r2356, [%rd8+1280];
$L__BB14_126:
	add.s32 	%r783, %r749, 352;
	setp.ge.s32 	%p130, %r783, %r165;
	@%p130 bra 	$L__BB14_128;
	ld.global.u32 	%r2355, [%rd8+1408];
$L__BB14_128:
	add.s32 	%r786, %r749, 384;
	setp.ge.s32 	%p131, %r786, %r165;
	@%p131 bra 	$L__BB14_130;
	ld.global.u32 	%r2354, [%rd8+1536];
$L__BB14_130:
	add.s32 	%r789, %r749, 416;
	setp.ge.s32 	%p132, %r789, %r165;
	@%p132 bra 	$L__BB14_132;
	ld.global.u32 	%r2353, [%rd8+1664];
$L__BB14_132:
	add.s32 	%r792, %r749, 448;
	setp.ge.s32 	%p133, %r792, %r165;
	@%p133 bra 	$L__BB14_134;
	ld.global.u32 	%r2352, [%rd8+1792];
$L__BB14_134:
	add.s32 	%r795, %r749, 480;
	setp.ge.s32 	%p134, %r795, %r165;
	@%p134 bra 	$L__BB14_136;
	ld.global.u32 	%r2351, [%rd8+1920];
$L__BB14_136:
	add.s32 	%r798, %r749, 512;
	setp.ge.s32 	%p135, %r798, %r165;
	@%p135 bra 	$L__BB14_138;
	ld.global.u32 	%r2350, [%rd8+2048];
$L__BB14_138:
	ld.param.u32 	%r2240, [_ZN3cub18CUB_300001_SM_10006detail10radix_sort29DeviceRadixSortOnesweepKernelINS1_5radix10policy_hubIfiyE10Policy1000ELNS0_9SortOrderE0EfiyiiNS1_21identity_decomposer_tEEEvPT5_SB_PT3_PKSC_PT1_PKSG_PT2_PKSK_T4_iiT6__param_8];
	mad.lo.s32 	%r799, %r4, 6528, 6528;
	setp.gt.s32 	%p136, %r799, %r2240;
	@%p136 bra 	$L__BB14_140;
	ld.param.u64 	%rd439, [_ZN3cub18CUB_300001_SM_10006detail10radix_sort29DeviceRadixSortOnesweepKernelINS1_5radix10policy_hubIfiyE10Policy1000ELNS0_9SortOrderE0EfiyiiNS1_21identity_decomposer_tEEEvPT5_SB_PT3_PKSC_PT1_PKSG_PT2_PKSK_T4_iiT6__param_6];
	add.s64 	%rd87, %rd14, %rd7;
	cvta.to.global.u64 	%rd88, %rd439;
	shl.b64 	%rd89, %rd87, 2;
	add.s64 	%rd90, %rd88, %rd89;
	st.global.u32 	[%rd90], %r2366;
	st.global.u32 	[%rd90+128], %r2365;
	st.global.u32 	[%rd90+256], %r2364;
	st.global.u32 	[%rd90+384], %r2363;
	st.global.u32 	[%rd90+512], %r2362;
	st.global.u32 	[%rd90+640], %r2361;
	st.global.u32 	[%rd90+768], %r2360;
	st.global.u32 	[%rd90+896], %r2359;
	st.global.u32 	[%rd90+1024], %r2358;
	st.global.u32 	[%rd90+1152], %r2357;
	st.global.u32 	[%rd90+1280], %r2356;
	st.global.u32 	[%rd90+1408], %r2355;
	st.global.u32 	[%rd90+1536], %r2354;
	st.global.u32 	[%rd90+1664], %r2353;
	st.global.u32 	[%rd90+1792], %r2352;
	st.global.u32 	[%rd90+1920], %r2351;
	st.global.u32 	[%rd90+2048], %r2350;
	bra.uni 	$L__BB14_174;
$L__BB14_140:
	ld.param.u32 	%r2241, [_ZN3cub18CUB_300001_SM_10006detail10radix_sort29DeviceRadixSortOnesweepKernelINS1_5radix10policy_hubIfiyE10Policy1000ELNS0_9SortOrderE0EfiyiiNS1_21identity_decomposer_tEEEvPT5_SB_PT3_PKSC_PT1_PKSG_PT2_PKSK_T4_iiT6__param_8];
	ld.param.u64 	%rd440, [_ZN3cub18CUB_300001_SM_10006detail10radix_sort29DeviceRadixSortOnesweepKernelINS1_5radix10policy_hubIfiyE10Policy1000ELNS0_9SortOrderE0EfiyiiNS1_21identity_decomposer_tEEEvPT5_SB_PT3_PKSC_PT1_PKSG_PT2_PKSK_T4_iiT6__param_6];
	cvt.u32.u64 	%r800, %rd7;
	mad.lo.s32 	%r216, %r4, -6528, %r2241;
	setp.ge.s32 	%p137, %r800, %r216;
	add.s64 	%rd91, %rd14, %rd7;
	cvta.to.global.u64 	%rd92, %rd440;
	shl.b64 	%rd93, %rd91, 2;
	add.s64 	%rd16, %rd92, %rd93;
	@%p137 bra 	$L__BB14_142;
	st.global.u32 	[%rd16], %r2366;
$L__BB14_142:
	add.s32 	%r802, %r800, 32;
	setp.ge.s32 	%p138, %r802, %r216;
	@%p138 bra 	$L__BB14_144;
	st.global.u32 	[%rd16+128], %r2365;
$L__BB14_144:
	add.s32 	%r804, %r800, 64;
	setp.ge.s32 	%p139, %r804, %r216;
	@%p139 bra 	$L__BB14_146;
	st.global.u32 	[%rd16+256], %r2364;
$L__BB14_146:
	add.s32 	%r806, %r800, 96;
	setp.ge.s32 	%p140, %r806, %r216;
	@%p140 bra 	$L__BB14_148;
	st.global.u32 	[%rd16+384], %r2363;
$L__BB14_148:
	add.s32 	%r808, %r800, 128;
	setp.ge.s32 	%p141, %r808, %r216;
	@%p141 bra 	$L__BB14_150;
	st.global.u32 	[%rd16+512], %r2362;
$L__BB14_150:
	add.s32 	%r810, %r800, 160;
	setp.ge.s32 	%p142, %r810, %r216;
	@%p142 bra 	$L__BB14_152;
	st.global.u32 	[%rd16+640], %r2361;
$L__BB14_152:
	add.s32 	%r812, %r800, 192;
	setp.ge.s32 	%p143, %r812, %r216;
	@%p143 bra 	$L__BB14_154;
	st.global.u32 	[%rd16+768], %r2360;
$L__BB14_154:
	add.s32 	%r814, %r800, 224;
	setp.ge.s32 	%p144, %r814, %r216;
	@%p144 bra 	$L__BB14_156;
	st.global.u32 	[%rd16+896], %r2359;
$L__BB14_156:
	add.s32 	%r816, %r800, 256;
	setp.ge.s32 	%p145, %r816, %r216;
	@%p145 bra 	$L__BB14_158;
	st.global.u32 	[%rd16+1024], %r2358;
$L__BB14_158:
	add.s32 	%r818, %r800, 288;
	setp.ge.s32 	%p146, %r818, %r216;
	@%p146 bra 	$L__BB14_160;
	st.global.u32 	[%rd16+1152], %r2357;
$L__BB14_160:
	add.s32 	%r820, %r800, 320;
	setp.ge.s32 	%p147, %r820, %r216;
	@%p147 bra 	$L__BB14_162;
	st.global.u32 	[%rd16+1280], %r2356;
$L__BB14_162:
	add.s32 	%r822, %r800, 352;
	setp.ge.s32 	%p148, %r822, %r216;
	@%p148 bra 	$L__BB14_164;
	st.global.u32 	[%rd16+1408], %r2355;
$L__BB14_164:
	add.s32 	%r824, %r800, 384;
	setp.ge.s32 	%p149, %r824, %r216;
	@%p149 bra 	$L__BB14_166;
	st.global.u32 	[%rd16+1536], %r2354;
$L__BB14_166:
	add.s32 	%r826, %r800, 416;
	setp.ge.s32 	%p150, %r826, %r216;
	@%p150 bra 	$L__BB14_168;
	st.global.u32 	[%rd16+1664], %r2353;
$L__BB14_168:
	add.s32 	%r828, %r800, 448;
	setp.ge.s32 	%p151, %r828, %r216;
	@%p151 bra 	$L__BB14_170;
	st.global.u32 	[%rd16+1792], %r2352;
$L__BB14_170:
	add.s32 	%r830, %r800, 480;
	setp.ge.s32 	%p152, %r830, %r216;
	@%p152 bra 	$L__BB14_172;
	st.global.u32 	[%rd16+1920], %r2351;
$L__BB14_172:
	add.s32 	%r832, %r800, 512;
	setp.ge.s32 	%p153, %r832, %r216;
	@%p153 bra 	$L__BB14_174;
	st.global.u32 	[%rd16+2048], %r2350;
$L__BB14_174:
	// begin inline asm
	exit;
	// end inline asm
$L__BB14_175:
	mul.hi.u32 	%r833, %r1, 357913942;
	add.s32 	%r834, %r833, %r1;
	shl.b32 	%r835, %r834, 2;
	add.s32 	%r837, %r524, %r835;
	add.s32 	%r234, %r837, 13328;
	st.shared.u32 	[%r837+13328], %r2329;
	bar.sync 	0;
	setp.gt.u32 	%p154, %r1, 31;
	@%p154 bra 	$L__BB14_177;
	mad.lo.s32 	%r869, %r1, 52, %r524;
	ld.shared.u32 	%r870, [%r869+13328];
	ld.shared.u32 	%r871, [%r869+13332];
	ld.shared.u32 	%r872, [%r869+13336];
	ld.shared.u32 	%r873, [%r869+13340];
	ld.shared.u32 	%r874, [%r869+13344];
	ld.shared.u32 	%r875, [%r869+13348];
	ld.shared.u32 	%r876, [%r869+13352];
	ld.shared.u32 	%r877, [%r869+13356];
	ld.shared.u32 	%r878, [%r869+13360];
	ld.shared.u32 	%r879, [%r869+13364];
	ld.shared.u32 	%r880, [%r869+13368];
	ld.shared.u32 	%r881, [%r869+13372];
	add.s32 	%r882, %r871, %r870;
	add.s32 	%r883, %r882, %r872;
	add.s32 	%r884, %r883, %r873;
	add.s32 	%r885, %r884, %r874;
	add.s32 	%r886, %r885, %r875;
	add.s32 	%r887, %r886, %r876;
	add.s32 	%r888, %r887, %r877;
	add.s32 	%r889, %r888, %r878;
	add.s32 	%r890, %r889, %r879;
	add.s32 	%r891, %r890, %r880;
	add.s32 	%r842, %r891, %r881;
	mov.b32 	%r840, 1;
	mov.b32 	%r865, 0;
	mov.b32 	%r867, -1;
	// begin inline asm
	{  .reg .s32 r0;  .reg .pred p;  shfl.sync.up.b32 r0|p, %r842, %r840, %r865, %r867;  @p add.s32 r0, r0, %r842;  mov.s32 %r838, r0;}
	// end inline asm
	mov.b32 	%r846, 2;
	// begin inline asm
	{  .reg .s32 r0;  .reg .pred p;  shfl.sync.up.b32 r0|p, %r838, %r846, %r865, %r867;  @p add.s32 r0, r0, %r838;  mov.s32 %r844, r0;}
	// end inline asm
	mov.b32 	%r852, 4;
	// begin inline asm
	{  .reg .s32 r0;  .reg .pred p;  shfl.sync.up.b32 r0|p, %r844, %r852, %r865, %r867;  @p add.s32 r0, r0, %r844;  mov.s32 %r850, r0;}
	// end inline asm
	mov.b32 	%r858, 8;
	// begin inline asm
	{  .reg .s32 r0;  .reg .pred p;  shfl.sync.up.b32 r0|p, %r850, %r858, %r865, %r867;  @p add.s32 r0, r0, %r850;  mov.s32 %r856, r0;}
	// end inline asm
	mov.b32 	%r864, 16;
	// begin inline asm
	{  .reg .s32 r0;  .reg .pred p;  shfl.sync.up.b32 r0|p, %r856, %r864, %r865, %r867;  @p add.s32 r0, r0, %r856;  mov.s32 %r862, r0;}
	// end inline asm
	sub.s32 	%r892, %r862, %r842;
	add.s32 	%r893, %r870, %r892;
	add.s32 	%r894, %r871, %r893;
	add.s32 	%r895, %r872, %r894;
	add.s32 	%r896, %r873, %r895;
	add.s32 	%r897, %r874, %r896;
	add.s32 	%r898, %r875, %r897;
	add.s32 	%r899, %r876, %r898;
	add.s32 	%r900, %r877, %r899;
	add.s32 	%r901, %r878, %r900;
	add.s32 	%r902, %r879, %r901;
	add.s32 	%r903, %r880, %r902;
	st.shared.u32 	[%r869+13328], %r892;
	st.shared.u32 	[%r869+13332], %r893;
	st.shared.u32 	[%r869+13336], %r894;
	st.shared.u32 	[%r869+13340], %r895;
	st.shared.u32 	[%r869+13344], %r896;
	st.shared.u32 	[%r869+13348], %r897;
	st.shared.u32 	[%r869+13352], %r898;
	st.shared.u32 	[%r869+13356], %r899;
	st.shared.u32 	[%r869+13360], %r900;
	st.shared.u32 	[%r869+13364], %r901;
	st.shared.u32 	[%r869+13368], %r902;
	st.shared.u32 	[%r869+13372], %r903;
$L__BB14_177:
	setp.gt.u32 	%p155, %r1, 255;
	bar.sync 	0;
	ld.shared.u32 	%r235, [%r234];
	@%p155 bra 	$L__BB14_179;
	ld.shared.u32 	%r907, [%r118];
	add.s32 	%r908, %r907, %r235;
	st.shared.u32 	[%r118], %r908;
	ld.shared.u32 	%r909, [%r118+1024];
	add.s32 	%r910, %r909, %r235;
	st.shared.u32 	[%r118+1024], %r910;
	ld.shared.u32 	%r911, [%r118+2048];
	add.s32 	%r912, %r911, %r235;
	st.shared.u32 	[%r118+2048], %r912;
	ld.shared.u32 	%r913, [%r118+3072];
	add.s32 	%r914, %r913, %r235;
	st.shared.u32 	[%r118+3072], %r914;
	ld.shared.u32 	%r915, [%r118+4096];
	add.s32 	%r916, %r915, %r235;
	st.shared.u32 	[%r118+4096], %r916;
	ld.shared.u32 	%r917, [%r118+5120];
	add.s32 	%r918, %r917, %r235;
	st.shared.u32 	[%r118+5120], %r918;
	ld.shared.u32 	%r919, [%r118+6144];
	add.s32 	%r920, %r919, %r235;
	st.shared.u32 	[%r118+6144], %r920;
	ld.shared.u32 	%r921, [%r118+7168];
	add.s32 	%r922, %r921, %r235;
	st.shared.u32 	[%r118+7168], %r922;
	ld.shared.u32 	%r923, [%r118+8192];
	add.s32 	%r924, %r923, %r235;
	st.shared.u32 	[%r118+8192], %r924;
	ld.shared.u32 	%r925, [%r118+9216];
	add.s32 	%r926, %r925, %r235;
	st.shared.u32 	[%r118+9216], %r926;
	ld.shared.u32 	%r927, [%r118+10240];
	add.s32 	%r928, %r927, %r235;
	st.shared.u32 	[%r118+10240], %r928;
	ld.shared.u32 	%r929, [%r118+11264];
	add.s32 	%r930, %r929, %r235;
	st.shared.u32 	[%r118+11264], %r930;
$L__BB14_179:
	ld.param.u32 	%r2287, [_ZN3cub18CUB_300001_SM_10006detail10radix_sort29DeviceRadixSortOnesweepKernelINS1_5radix10policy_hubIfiyE10Policy1000ELNS0_9SortOrderE0EfiyiiNS1_21identity_decomposer_tEEEvPT5_SB_PT3_PKSC_PT1_PKSG_PT2_PKSK_T4_iiT6__param_10];
	ld.param.u32 	%r2250, [_ZN3cub18CUB_300001_SM_10006detail10radix_sort29DeviceRadixSortOnesweepKernelINS1_5radix10policy_hubIfiyE10Policy1000ELNS0_9SortOrderE0EfiyiiNS1_21identity_decomposer_tEEEvPT5_SB_PT3_PKSC_PT1_PKSG_PT2_PKSK_T4_iiT6__param_9];
	shl.b32 	%r957, %r1, 5;
	and.b32  	%r958, %r957, 31744;
	add.s32 	%r236, %r524, %r958;
	bar.sync 	0;
	// begin inline asm
	mov.u32 %r931, %lanemask_le;
	// end inline asm
	setp.eq.s32 	%p156, %r2383, 2147483647;
	selp.b32 	%r960, -2147483648, %r2383, %p156;
	shr.u32 	%r961, %r960, %r2250;
	mov.b32 	%r962, -1;
	shl.b32 	%r963, %r962, %r2287;
	not.b32 	%r238, %r963;
	and.b32  	%r954, %r961, %r238;
	mov.b32 	%r934, 1;
	// begin inline asm
	{
    .reg .pred p;
    and.b32 %r932, %r954, %r934;    setp.ne.u32 p, %r932, 0;
    vote.ballot.sync.b32 %r932, p, 0xffffffff;
    @!p not.b32 %r932, %r932;
}

	// end inline asm
	mov.b32 	%r937, 2;
	// begin inline asm
	{
    .reg .pred p;
    and.b32 %r935, %r954, %r937;    setp.ne.u32 p, %r935, 0;
    vote.ballot.sync.b32 %r935, p, 0xffffffff;
    @!p not.b32 %r935, %r935;
}

	// end inline asm
	and.b32  	%r964, %r935, %r932;
	mov.b32 	%r940, 4;
	// begin inline asm
	{
    .reg .pred p;
    and.b32 %r938, %r954, %r940;    setp.ne.u32 p, %r938, 0;
    vote.ballot.sync.b32 %r938, p, 0xffffffff;
    @!p not.b32 %r938, %r938;
}

	// end inline asm
	and.b32  	%r965, %r938, %r964;
	mov.b32 	%r943, 8;
	// begin inline asm
	{
    .reg .pred p;
    and.b32 %r941, %r954, %r943;    setp.ne.u32 p, %r941, 0;
    vote.ballot.sync.b32 %r941, p, 0xffffffff;
    @!p not.b32 %r941, %r941;
}

	// end inline asm
	and.b32  	%r966, %r941, %r965;
	mov.b32 	%r946, 16;
	// begin inline asm
	{
    .reg .pred p;
    and.b32 %r944, %r954, %r946;    setp.ne.u32 p, %r944, 0;
    vote.ballot.sync.b32 %r944, p, 0xffffffff;
    @!p not.b32 %r944, %r944;
}

	// end inline asm
	and.b32  	%r967, %r944, %r966;
	mov.b32 	%r949, 32;
	// begin inline asm
	{
    .reg .pred p;
    and.b32 %r947, %r954, %r949;    setp.ne.u32 p, %r947, 0;
    vote.ballot.sync.b32 %r947, p, 0xffffffff;
    @!p not.b32 %r947, %r947;
}

	// end inline asm
	and.b32  	%r968, %r947, %r967;
	mov.b32 	%r952, 64;
	// begin inline asm
	{
    .reg .pred p;
    and.b32 %r950, %r954, %r952;    setp.ne.u32 p, %r950, 0;
    vote.ballot.sync.b32 %r950, p, 0xffffffff;
    @!p not.b32 %r950, %r950;
}

	// end inline asm
	and.b32  	%r969, %r950, %r968;
	mov.b32 	%r955, 128;
	// begin inline asm
	{
    .reg .pred p;
    and.b32 %r953, %r954, %r955;    setp.ne.u32 p, %r953, 0;
    vote.ballot.sync.b32 %r953, p, 0xffffffff;
    @!p not.b32 %r953, %r953;
}

	// end inline asm
	and.b32  	%r970, %r953, %r969;
	clz.b32 	%r971, %r970;
	sub.s32 	%r240, 31, %r971;
	and.b32  	%r972, %r931, %r970;
	popc.b32 	%r241, %r972;
	setp.ne.s32 	%p157, %r460, %r240;
	mov.b32 	%r2384, 0;
	@%p157 bra 	$L__BB14_181;
	shl.b32 	%r973, %r954, 2;
	add.s32 	%r974, %r236, %r973;
	atom.shared.add.u32 	%r2384, [%r974], %r241;
$L__BB14_181:
	ld.param.u32 	%r2251, [_ZN3cub18CUB_300001_SM_10006detail10radix_sort29DeviceRadixSortOnesweepKernelINS1_5radix10policy_hubIfiyE10Policy1000ELNS0_9SortOrderE0EfiyiiNS1_21identity_decomposer_tEEEvPT5_SB_PT3_PKSC_PT1_PKSG_PT2_PKSK_T4_iiT6__param_9];
	shfl.sync.idx.b32	%r1000|%p158, %r2384, %r240, 31, -1;
	add.s32 	%r244, %r241, %r1000;
	setp.eq.s32 	%p159, %r2382, 2147483647;
	selp.b32 	%r1001, -2147483648, %r2382, %p159;
	shr.u32 	%r1002, %r1001, %r2251;
	and.b32  	%r997, %r1002, %r238;
	mov.b32 	%r977, 1;
	// begin inline asm
	{
    .reg .pred p;
    and.b32 %r975, %r997, %r977;    setp.ne.u32 p, %r975, 0;
    vote.ballot.sync.b32 %r975, p, 0xffffffff;
    @!p not.b32 %r975, %r975;
}

	// end inline asm
	mov.b32 	%r980, 2;
	// begin inline asm
	{
    .reg .pred p;
    and.b32 %r978, %r997, %r980;    setp.ne.u32 p, %r978, 0;
    vote.ballot.sync.b32 %r978, p, 0xffffffff;
    @!p not.b32 %r978, %r978;
}

	// end inline asm
	and.b32  	%r1003, %r978, %r975;
	mov.b32 	%r983, 4;
	// begin inline asm
	{
    .reg .pred p;
    and.b32 %r981, %r997, %r983;    setp.ne.u32 p, %r981, 0;
    vote.ballot.sync.b32 %r981, p, 0xffffffff;
    @!p not.b32 %r981, %r981;
}

	// end inline asm
	and.b32  	%r1004, %r981, %r1003;
	mov.b32 	%r986, 8;
	// begin inline asm
	{
    .reg .pred p;
    and.b32 %r984, %r997, %r986;    setp.ne.u32 p, %r984, 0;
    vote.ballot.sync.b32 %r984, p, 0xffffffff;
    @!p not.b32 %r984, %r984;
}

	// end inline asm
	and.b32  	%r1005, %r984, %r1004;
	mov.b32 	%r989, 16;
	// begin inline asm
	{
    .reg .pred p;
    and.b32 %r987, %r997, %r989;    setp.ne.u32 p, %r987, 0;
    vote.ballot.sync.b32 %r987, p, 0xffffffff;
    @!p not.b32 %r987, %r987;
}

	// end inline asm
	and.b32  	%r1006, %r987, %r1005;
	mov.b32 	%r992, 32;
	// begin inline asm
	{
    .reg .pred p;
    and.b32 %r990, %r997, %r992;    setp.ne.u32 p, %r990, 0;
    vote.ballot.sync.b32 %r990, p, 0xffffffff;
    @!p not.b32 %r990, %r990;
}

	// end inline asm
	and.b32  	%r1007, %r990, %r1006;
	mov.b32 	%r995, 64;
	// begin inline asm
	{
    .reg .pred p;
    and.b32 %r993, %r997, %r995;    setp.ne.u32 p, %r993, 0;
    vote.ballot.sync.b32 %r993, p, 0xffffffff;
    @!p not.b32 %r993, %r993;
}

	// end inline asm
	and.b32  	%r1008, %r993, %r1007;
	mov.b32 	%r998, 128;
	// begin inline asm
	{
    .reg .pred p;
    and.b32 %r996, %r997, %r998;    setp.ne.u32 p, %r996, 0;
    vote.ballot.sync.b32 %r996, p, 0xffffffff;
    @!p not.b32 %r996, %r996;
}

	// end inline asm
	and.b32  	%r1009, %r996, %r1008;
	clz.b32 	%r1010, %r1009;
	sub.s32 	%r246, 31, %r1010;
	and.b32  	%r1011, %r931, %r1009;
	popc.b32 	%r247, %r1011;
	setp.ne.s32 	%p160, %r460, %r246;
	mov.b32 	%r2385, 0;
	@%p160 bra 	$L__BB14_183;
	shl.b32 	%r1012, %r997, 2;
	add.s32 	%r1013, %r236, %r1012;
	atom.shared.add.u32 	%r2385, [%r1013], %r247;
$L__BB14_183:
	ld.param.u32 	%r2252, [_ZN3cub18CUB_300001_SM_10006detail10radix_sort29DeviceRadixSortOnesweepKernelINS1_5radix10policy_hubIfiyE10Policy1000ELNS0_9SortOrderE0EfiyiiNS1_21identity_decomposer_tEEEvPT5_SB_PT3_PKSC_PT1_PKSG_PT2_PKSK_T4_iiT6__param_9];
	shfl.sync.idx.b32	%r1039|%p161, %r2385, %r246, 31, -1;
	add.s32 	%r250, %r247, %r1039;
	setp.eq.s32 	%p162, %r2381, 2147483647;
	selp.b32 	%r1040, -2147483648, %r2381, %p162;
	shr.u32 	%r1041, %r1040, %r2252;
	and.b32  	%r1036, %r1041, %r238;
	mov.b32 	%r1016, 1;
	// begin inline asm
	{
    .reg .pred p;
    and.b32 %r1014, %r1036, %r1016;    setp.ne.u32 p, %r1014, 0;
    vote.ballot.sync.b32 %r1014, p, 0xffffffff;
    @!p not.b32 %r1014, %r1014;
}

	// end inline asm
	mov.b32 	%r1019, 2;
	// begin inline asm
	{
    .reg .pred p;
    and.b32 %r1017, %r1036, %r1019;    setp.ne.u32 p, %r1017, 0;
    vote.ballot.sync.b32 %r1017, p, 0xffffffff;
    @!p not.b32 %r1017, %r1017;
}

	// end inline asm
	and.b32  	%r1042, %r1017, %r1014;
	mov.b32 	%r1022, 4;
	// begin inline asm
	{
    .reg .pred p;
    and.b32 %r1020, %r1036, %r1022;    setp.ne.u32 p, %r1020, 0;
    vote.ballot.sync.b32 %r1020, p, 0xffffffff;
    @!p not.b32 %r1020, %r1020;
}

	// end inline asm
	and.b32  	%r1043, %r1020, %r1042;
	mov.b32 	%r1025, 8;
	// begin inline asm
	{
    .reg .pred p;
    and.b32 %r1023, %r1036, %r1025;    setp.ne.u32 p, %r1023, 0;
    vote.ballot.sync.b32 %r1023, p, 0xffffffff;
    @!p not.b32 %r1023, %r1023;
}

	// end inline asm
	and.b32  	%r1044, %r1023, %r1043;
	mov.b32 	%r1028, 16;
	// begin inline asm
	{
    .reg .pred p;
    and.b32 %r1026, %r1036, %r1028;    setp.ne.u32 p, %r1026, 0;
    vote.ballot.sync.b32 %r1026, p, 0xffffffff;
    @!p not.b32 %r1026, %r1026;
}

	// end inline asm
	and.b32  	%r1045, %r1026, %r1044;
	mov.b32 	%r1031, 32;
	// begin inline asm
	{
    .reg .pred p;
    and.b32 %r1029, %r1036, %r1031;    setp.ne.u32 p, %r1029, 0;
    vote.ballot.sync.b32 %r1029, p, 0xffffffff;
    @!p not.b32 %r1029, %r1029;
}

	// end inline asm
	and.b32  	%r1046, %r1029, %r1045;
	mov.b32 	%r1034, 64;
	// begin inline asm
	{
    .reg .pred p;
    and.b32 %r1032, %r1036, %r1034;    setp.ne.u32 p, %r1032, 0;
    vote.ballot.sync.b32 %r1032, p, 0xffffffff;
    @!p not.b32 %r1032, %r1032;
}

	// end inline asm
	and.b32  	%r1047, %r1032, %r1046;
	mov.b32 	%r1037, 128;
	// begin inline asm
	{
    .reg .pred p;
    and.b32 %r1035, %r1036, %r1037;    setp.ne.u32 p, %r1035, 0;
    vote.ballot.sync.b32 %r1035, p, 0xffffffff;
    @!p not.b32 %r1035, %r1035;
}

	// end inline asm
	and.b32  	%r1048, %r1035, %r1047;
	clz.b32 	%r1049, %r1048;
	sub.s32 	%r252, 31, %r1049;
	and.b32  	%r1050, %r931, %r1048;
	popc.b32 	%r253, %r1050;
	setp.ne.s32 	%p163, %r460, %r252;
	mov.b32 	%r2386, 0;
	@%p163 bra 	$L__BB14_185;
	shl.b32 	%r1051, %r1036, 2;
	add.s32 	%r1052, %r236, %r1051;
	atom.shared.add.u32 	%r2386, [%r1052], %r253;
$L__BB14_185:
	ld.param.u32 	%r2253, [_ZN3cub18CUB_300001_SM_10006detail10radix_sort29DeviceRadixSortOnesweepKernelINS1_5radix10policy_hubIfiyE10Policy1000ELNS0_9SortOrderE0EfiyiiNS1_21identity_decomposer_tEEEvPT5_SB_PT3_PKSC_PT1_PKSG_PT2_PKSK_T4_iiT6__param_9];
	shfl.sync.idx.b32	%r1078|%p164, %r2386, %r252, 31, -1;
	add.s32 	%r256, %r253, %r1078;
	setp.eq.s32 	%p165, %r2380, 2147483647;
	selp.b32 	%r1079, -2147483648, %r2380, %p165;
	shr.u32 	%r1080, %r1079, %r2253;
	and.b32  	%r1075, %r1080, %r238;
	mov.b32 	%r1055, 1;
	// begin inline asm
	{
    .reg .pred p;
    and.b32 %r1053, %r1075, %r1055;    setp.ne.u32 p, %r1053, 0;
    vote.ballot.sync.b32 %r1053, p, 0xffffffff;
    @!p not.b32 %r1053, %r1053;
}

	// end inline asm
	mov.b32 	%r1058, 2;
	// begin inline asm
	{
    .reg .pred p;
    and.b32 %r1056, %r1075, %r1058;    setp.ne.u32 p, %r1056, 0;
    vote.ballot.sync.b32 %r1056, p, 0xffffffff;
    @!p not.b32 %r1056, %r1056;
}

	// end inline asm
	and.b32  	%r1081, %r1056, %r1053;
	mov.b32 	%r1061, 4;
	// begin inline asm
	{
    .reg .pred p;
    and.b32 %r1059, %r1075, %r1061;    setp.ne.u32 p, %r1059, 0;
    vote.ballot.sync.b32 %r1059, p, 0xffffffff;
    @!p not.b32 %r1059, %r1059;
}

	// end inline asm
	and.b32  	%r1082, %r1059, %r1081;
	mov.b32 	%r1064, 8;
	// begin inline asm
	{
    .reg .pred p;
    and.b32 %r1062, %r1075, %r1064;    setp.ne.u32 p, %r1062, 0;
    vote.ballot.sync.b32 %r1062, p, 0xffffffff;
    @!p not.b32 %r1062, %r1062;
}

	// end inline asm
	and.b32  	%r1083, %r1062, %r1082;
	mov.b32 	%r1067, 16;
	// begin inline asm
	{
    .reg .pred p;
    and.b32 %r1065, %r1075, %r1067;    setp.ne.u32 p, %r1065, 0;
    vote.ballot.sync.b32 %r1065, p, 0xffffffff;
    @!p not.b32 %r1065, %r1065;
}

	// end inline asm
	and.b32  	%r1084, %r1065, %r1083;
	mov.b32 	%r1070, 32;
	// begin inline asm
	{
    .reg .pred p;
    and.b32 %r1068, %r1075, %r1070;    setp.ne.u32 p, %r1068, 0;
    vote.ballot.sync.b32 %r1068, p, 0xffffffff;
    @!p not.b32 %r1068, %r1068;
}

	// end inline asm
	and.b32  	%r1085, %r1068, %r1084;
	mov.b32 	%r1073, 64;
	// begin inline asm
	{
    .reg .pred p;
    and.b32 %r1071, %r1075, %r1073;    setp.ne.u32 p, %r1071, 0;
    vote.ballot.sync.b32 %r1071, p, 0xffffffff;
    @!p not.b32 %r1071, %r1071;
}

	// end inline asm
	and.b32  	%r1086, %r1071, %r1085;
	mov.b32 	%r1076, 128;
	// begin inline asm
	{
    .reg .pred p;
    and.b32 %r1074, %r1075, %r1076;    setp.ne.u32 p, %r1074, 0;
    vote.ballot.sync.b32 %r1074, p, 0xffffffff;
    @!p not.b32 %r1074, %r1074;
}

	// end inline asm
	and.b32  	%r1087, %r1074, %r1086;
	clz.b32 	%r1088, %r1087;
	sub.s32 	%r258, 31, %r1088;
	and.b32  	%r1089, %r931, %r1087;
	popc.b32 	%r259, %r1089;
	setp.ne.s32 	%p166, %r460, %r258;
	mov.b32 	%r2387, 0;
	@%p166 bra 	$L__BB14_187;
	shl.b32 	%r1090, %r1075, 2;
	add.s32 	%r1091, %r236, %r1090;
	atom.shared.add.u32 	%r2387, [%r1091], %r259;
$L__BB14_187:
	ld.param.u32 	%r2254, [_ZN3cub18CUB_300001_SM_10006detail10radix_sort29DeviceRadixSortOnesweepKernelINS1_5radix10policy_hubIfiyE10Policy1000ELNS0_9SortOrderE0EfiyiiNS1_21identity_decomposer_tEEEvPT5_SB_PT3_PKSC_PT1_PKSG_PT2_PKSK_T4_iiT6__param_9];
	shfl.sync.idx.b32	%r1117|%p167, %r2387, %r258, 31, -1;
	add.s32 	%r262, %r259, %r1117;
	setp.eq.s32 	%p168, %r2379, 2147483647;
	selp.b32 	%r1118, -2147483648, %r2379, %p168;
	shr.u32 	%r1119, %r1118, %r2254;
	and.b32  	%r1114, %r1119, %r238;
	mov.b32 	%r1094, 1;
	// begin inline asm
	{
    .reg .pred p;
    and.b32 %r1092, %r1114, %r1094;    setp.ne.u32 p, %r1092, 0;
    vote.ballot.sync.b32 %r1092, p, 0xffffffff;
    @!p not.b32 %r1092, %r1092;
}

	// end inline asm
	mov.b32 	%r1097, 2;
	// begin inline asm
	{
    .reg .pred p;
    and.b32 %r1095, %r1114, %r1097;    setp.ne.u32 p, %r1095, 0;
    vote.ballot.sync.b32 %r1095, p, 0xffffffff;
    @!p not.b32 %r1095, %r1095;
}

	// end inline asm
	and.b32  	%r1120, %r1095, %r1092;
	mov.b32 	%r1100, 4;
	// begin inline asm
	{
    .reg .pred p;
    and.b32 %r1098, %r1114, %r1100;    setp.ne.u32 p, %r1098, 0;
    vote.ballot.sync.b32 %r1098, p, 0xffffffff;
    @!p not.b32 %r1098, %r1098;
}

	// end inline asm
	and.b32  	%r1121, %r1098, %r1120;
	mov.b32 	%r1103, 8;
	// begin inline asm
	{
    .reg .pred p;
    and.b32 %r1101, %r1114, %r1103;    setp.ne.u32 p, %r1101, 0;
    vote.ballot.sync.b32 %r1101, p, 0xffffffff;
    @!p not.b32 %r1101, %r1101;
}

	// end inline asm
	and.b32  	%r1122, %r1101, %r1121;
	mov.b32 	%r1106, 16;
	// begin inline asm
	{
    .reg .pred p;
    and.b32 %r1104, %r1114, %r1106;    setp.ne.u32 p, %r1104, 0;
    vote.ballot.sync.b32 %r1104, p, 0xffffffff;
    @!p not.b32 %r1104, %r1104;
}

	// end inline asm
	and.b32  	%r1123, %r1104, %r1122;
	mov.b32 	%r1109, 32;
	// begin inline asm
	{
    .reg .pred p;
    and.b32 %r1107, %r1114, %r1109;    setp.ne.u32 p, %r1107, 0;
    vote.ballot.sync.b32 %r1107, p, 0xffffffff;
    @!p not.b32 %r1107, %r1107;
}

	// end inline asm
	and.b32  	%r1124, %r1107, %r1123;
	mov.b32 	%r1112, 64;
	// begin inline asm
	{
    .reg .pred p;
    and.b32 %r1110, %r1114, %r1112;    setp.ne.u32 p, %r1110, 0;
    vote.ballot.sync.b32 %r1110, p, 0xffffffff;
    @!p not.b32 %r1110, %r1110;
}

	// end inline asm
	and.b32  	%r1125, %r1110, %r1124;
	mov.b32 	%r1115, 128;
	// begin inline asm
	{
    .reg .pred p;
    and.b32 %r1113, %r1114, %r1115;    setp.ne.u32 p, %r1113, 0;
    vote.ballot.sync.b32 %r1113, p, 0xffffffff;
    @!p not.b32 %r1113, %r1113;
}

	// end inline asm
	and.b32  	%r1126, %r1113, %r1125;
	clz.b32 	%r1127, %r1126;
	sub.s32 	%r264, 31, %r1127;
	and.b32  	%r1128, %r931, %r1126;
	popc.b32 	%r265, %r1128;
	setp.ne.s32 	%p169, %r460, %r264;
	mov.b32 	%r2388, 0;
	@%p169 bra 	$L__BB14_189;
	shl.b32 	%r1129, %r1114, 2;
	add.s32 	%r1130, %r236, %r1129;
	atom.shared.add.u32 	%r2388, [%r1130], %r265;
$L__BB14_189:
	ld.param.u32 	%r2255, [_ZN3cub18CUB_300001_SM_10006detail10radix_sort29DeviceRadixSortOnesweepKernelINS1_5radix10policy_hubIfiyE10Policy1000ELNS0_9SortOrderE0EfiyiiNS1_21identity_decomposer_tEEEvPT5_SB_PT3_PKSC_PT1_PKSG_PT2_PKSK_T4_iiT6__param_9];
	shfl.sync.idx.b32	%r1156|%p170, %r2388, %r264, 31, -1;
	add.s32 	%r268, %r265, %r1156;
	setp.eq.s32 	%p171, %r2378, 2147483647;
	selp.b32 	%r1157, -2147483648, %r2378, %p171;
	shr.u32 	%r1158, %r1157, %r2255;
	and.b32  	%r1153, %r1158, %r238;
	mov.b32 	%r1133, 1;
	// begin inline asm
	{
    .reg .pred p;
    and.b32 %r1131, %r1153, %r1133;    setp.ne.u32 p, %r1131, 0;
    vote.ballot.sync.b32 %r1131, p, 0xffffffff;
    @!p not.b32 %r1131, %r1131;
}

	// end inline asm
	mov.b32 	%r1136, 2;
	// begin inline asm
	{
    .reg .pred p;
    and.b32 %r1134, %r1153, %r1136;    setp.ne.u32 p, %r1134, 0;
    vote.ballot.sync.b32 %r1134, p, 0xffffffff;
    @!p not.b32 %r1134, %r1134;
}

	// end inline asm
	and.b32  	%r1159, %r1134, %r1131;
	mov.b32 	%r1139, 4;
	// begin inline asm
	{
    .reg .pred p;
    and.b32 %r1137, %r1153, %r1139;    setp.ne.u32 p, %r1137, 0;
    vote.ballot.sync.b32 %r1137, p, 0xffffffff;
    @!p not.b32 %r1137, %r1137;
}

	// end inline asm
	and.b32  	%r1160, %r1137, %r1159;
	mov.b32 	%r1142, 8;
	// begin inline asm
	{
    .reg .pred p;
    and.b32 %r1140, %r1153, %r1142;    setp.ne.u32 p, %r1140, 0;
    vote.ballot.sync.b32 %r1140, p, 0xffffffff;
    @!p not.b32 %r1140, %r1140;
}

	// end inline asm
	and.b32  	%r1161, %r1140, %r1160;
	mov.b32 	%r1145, 16;
	// begin inline asm
	{
    .reg .pred p;
    and.b32 %r1143, %r1153, %r1145;    setp.ne.u32 p, %r1143, 0;
    vote.ballot.sync.b32 %r1143, p, 0xffffffff;
    @!p not.b32 %r1143, %r1143;
}

	// end inline asm
	and.b32  	%r1162, %r1143, %r1161;
	mov.b32 	%r1148, 32;
	// begin inline asm
	{
    .reg .pred p;
    and.b32 %r1146, %r1153, %r1148;    setp.ne.u32 p, %r1146, 0;
    vote.ballot.sync.b32 %r1146, p, 0xffffffff;
    @!p not.b32 %r1146, %r1146;
}

	// end inline asm
	and.b32  	%r1163, %r1146, %r1162;
	mov.b32 	%r1151, 64;
	// begin inline asm
	{
    .reg .pred p;
    and.b32 %r1149, %r1153, %r1151;    setp.ne.u32 p, %r1149, 0;
    vote.ballot.sync.b32 %r1149, p, 0xffffffff;
    @!p not.b32 %r1149, %r1149;
}

	// end inline asm
	and.b32  	%r1164, %r1149, %r1163;
	mov.b32 	%r1154, 128;
	// begin inline asm
	{
    .reg .pred p;
    and.b32 %r1152, %r1153, %r1154;    setp.ne.u32 p, %r1152, 0;
    vote.ballot.sync.b32 %r1152, p, 0xffffffff;
    @!p not.b32 %r1152, %r1152;
}

	// end inline asm
	and.b32  	%r1165, %r1152, %r1164;
	clz.b32 	%r1166, %r1165;
	sub.s32 	%r270, 31, %r1166;
	and.b32  	%r1167, %r931, %r1165;
	popc.b32 	%r271, %r1167;
	setp.ne.s32 	%p172, %r460, %r270;
	mov.b32 	%r2389, 0;
	@%p172 bra 	$L__BB14_191;
	shl.b32 	%r1168, %r1153, 2;
	add.s32 	%r1169, %r236, %r1168;
	atom.shared.add.u32 	%r2389, [%r1169], %r271;
$L__BB14_191:
	ld.param.u32 	%r2256, [_ZN3cub18CUB_300001_SM_10006detail10radix_sort29DeviceRadixSortOnesweepKernelINS1_5radix10policy_hubIfiyE10Policy1000ELNS0_9SortOrderE0EfiyiiNS1_21identity_decomposer_tEEEvPT5_SB_PT3_PKSC_PT1_PKSG_PT2_PKSK_T4_iiT6__param_9];
	shfl.sync.idx.b32	%r1195|%p173, %r2389, %r270, 31, -1;
	add.s32 	%r274, %r271, %r1195;
	setp.eq.s32 	%p174, %r2377, 2147483647;
	selp.b32 	%r1196, -2147483648, %r2377, %p174;
	shr.u32 	%r1197, %r1196, %r2256;
	and.b32  	%r1192, %r1197, %r238;
	mov.b32 	%r1172, 1;
	// begin inline asm
	{
    .reg .pred p;
    and.b32 %r1170, %r1192, %r1172;    setp.ne.u32 p, %r1170, 0;
    vote.ballot.sync.b32 %r1170, p, 0xffffffff;
    @!p not.b32 %r1170, %r1170;
}

	// end inline asm
	mov.b32 	%r1175, 2;
	// begin inline asm
	{
    .reg .pred p;
    and.b32 %r1173, %r1192, %r1175;    setp.ne.u32 p, %r1173, 0;
    vote.ballot.sync.b32 %r1173, p, 0xffffffff;
    @!p not.b32 %r1173, %r1173;
}

	// end inline asm
	and.b32  	%r1198, %r1173, %r1170;
	mov.b32 	%r1178, 4;
	// begin inline asm
	{
    .reg .pred p;
    and.b32 %r1176, %r1192, %r1178;    setp.ne.u32 p, %r1176, 0;
    vote.ballot.sync.b32 %r1176, p, 0xffffffff;
    @!p not.b32 %r1176, %r1176;
}

	// end inline asm
	and.b32  	%r1199, %r1176, %r1198;
	mov.b32 	%r1181, 8;
	// begin inline asm
	{
    .reg .pred p;
    and.b32 %r1179, %r1192, %r1181;    setp.ne.u32 p, %r1179, 0;
    vote.ballot.sync.b32 %r1179, p, 0xffffffff;
    @!p not.b32 %r1179, %r1179;
}

	// end inline asm
	and.b32  	%r1200, %r1179, %r1199;
	mov.b32 	%r1184, 16;
	// begin inline asm
	{
    .reg .pred p;
    and.b32 %r1182, %r1192, %r1184;    setp.ne.u32 p, %r1182, 0;
    vote.ballot.sync.b32 %r1182, p, 0xffffffff;
    @!p not.b32 %r1182, %r1182;
}

	// end inline asm
	and.b32  	%r1201, %r1182, %r1200;
	mov.b32 	%r1187, 32;
	// begin inline asm
	{
    .reg .pred p;
    and.b32 %r1185, %r1192, %r1187;    setp.ne.u32 p, %r1185, 0;
    vote.ballot.sync.b32 %r1185, p, 0xffffffff;
    @!p not.b32 %r1185, %r1185;
}

	// end inline asm
	and.b32  	%r1202, %r1185, %r1201;
	mov.b32 	%r1190, 64;
	// begin inline asm
	{
    .reg .pred p;
    and.b32 %r1188, %r1192, %r1190;    setp.ne.u32 p, %r1188, 0;
    vote.ballot.sync.b32 %r1188, p, 0xffffffff;
    @!p not.b32 %r1188, %r1188;
}

	// end inline asm
	and.b32  	%r1203, %r1188, %r1202;
	mov.b32 	%r1193, 128;
	// begin inline asm
	{
    .reg .pred p;
    and.b32 %r1191, %r1192, %r1193;    setp.ne.u32 p, %r1191, 0;
    vote.ballot.sync.b32 %r1191, p, 0xffffffff;
    @!p not.b32 %r1191, %r1191;
}

	// end inline asm
	and.b32  	%r1204, %r1191, %r1203;
	clz.b32 	%r1205, %r1204;
	sub.s32 	%r276, 31, %r1205;
	and.b32  	%r1206, %r931, %r1204;
	popc.b32 	%r277, %r1206;
	setp.ne.s32 	%p175, %r460, %r276;
	mov.b32 	%r2390, 0;
	@%p175 bra 	$L__BB14_193;
	shl.b32 	%r1207, %r1192, 2;
	add.s32 	%r1208, %r236, %r1207;
	atom.shared.add.u32 	%r2390, [%r1208], %r277;
$L__BB14_193:
	ld.param.u32 	%r2257, [_ZN3cub18CUB_300001_SM_10006detail10radix_sort29DeviceRadixSortOnesweepKernelINS1_5radix10policy_hubIfiyE10Policy1000ELNS0_9SortOrderE0EfiyiiNS1_21identity_decomposer_tEEEvPT5_SB_PT3_PKSC_PT1_PKSG_PT2_PKSK_T4_iiT6__param_9];
	shfl.sync.idx.b32	%r1234|%p176, %r2390, %r276, 31, -1;
	add.s32 	%r280, %r277, %r1234;
	setp.eq.s32 	%p177, %r2376, 2147483647;
	selp.b32 	%r1235, -2147483648, %r2376, %p177;
	shr.u32 	%r1236, %r1235, %r2257;
	and.b32  	%r1231, %r1236, %r238;
	mov.b32 	%r1211, 1;
	// begin inline asm
	{
    .reg .pred p;
    and.b32 %r1209, %r1231, %r1211;    setp.ne.u32 p, %r1209, 0;
    vote.ballot.sync.b32 %r1209, p, 0xffffffff;
    @!p not.b32 %r1209, %r1209;
}

	// end inline asm
	mov.b32 	%r1214, 2;
	// begin inline asm
	{
    .reg .pred p;
    and.b32 %r1212, %r1231, %r1214;    setp.ne.u32 p, %r1212, 0;
    vote.ballot.sync.b32 %r1212, p, 0xffffffff;
    @!p not.b32 %r1212, %r1212;
}

	// end inline asm
	and.b32  	%r1237, %r1212, %r1209;
	mov.b32 	%r1217, 4;
	// begin inline asm
	{
    .reg .pred p;
    and.b32 %r1215, %r1231, %r1217;    setp.ne.u32 p, %r1215, 0;
    vote.ballot.sync.b32 %r1215, p, 0xffffffff;
    @!p not.b32 %r1215, %r1215;
}

	// end inline asm
	and.b32  	%r1238, %r1215, %r1237;
	mov.b32 	%r1220, 8;
	// begin inline asm
	{
    .reg .pred p;
    and.b32 %r1218, %r1231, %r1220;    setp.ne.u32 p, %r1218, 0;
    vote.ballot.sync.b32 %r1218, p, 0xffffffff;
    @!p not.b32 %r1218, %r1218;
}

	// end inline asm
	and.b32  	%r1239, %r1218, %r1238;
	mov.b32 	%r1223, 16;
	// begin inline asm
	{
    .reg .pred p;
    and.b32 %r1221, %r1231, %r1223;    setp.ne.u32 p, %r1221, 0;
    vote.ballot.sync.b32 %r1221, p, 0xffffffff;
    @!p not.b32 %r1221, %r1221;
}

	// end inline asm
	and.b32  	%r1240, %r1221, %r1239;
	mov.b32 	%r1226, 32;
	// begin inline asm
	{
    .reg .pred p;
    and.b32 %r1224, %r1231, %r1226;    setp.ne.u32 p, %r1224, 0;
    vote.ballot.sync.b32 %r1224, p, 0xffffffff;
    @!p not.b32 %r1224, %r1224;
}

	// end inline asm
	and.b32  	%r1241, %r1224, %r1240;
	mov.b32 	%r1229, 64;
	// begin inline asm
	{
    .reg .pred p;
    and.b32 %r1227, %r1231, %r1229;    setp.ne.u32 p, %r1227, 0;
    vote.ballot.sync.b32 %r1227, p, 0xffffffff;
    @!p not.b32 %r1227, %r1227;
}

	// end inline asm
	and.b32  	%r1242, %r1227, %r1241;
	mov.b32 	%r1232, 128;
	// begin inline asm
	{
    .reg .pred p;
    and.b32 %r1230, %r1231, %r1232;    setp.ne.u32 p, %r1230, 0;
    vote.ballot.sync.b32 %r1230, p, 0xffffffff;
    @!p not.b32 %r1230, %r1230;
}

	// end inline asm
	and.b32  	%r1243, %r1230, %r1242;
	clz.b32 	%r1244, %r1243;
	sub.s32 	%r282, 31, %r1244;
	and.b32  	%r1245, %r931, %r1243;
	popc.b32 	%r283, %r1245;
	setp.ne.s32 	%p178, %r460, %r282;
	mov.b32 	%r2391, 0;
	@%p178 bra 	$L__BB14_195;
	shl.b32 	%r1246, %r1231, 2;
	add.s32 	%r1247, %r236, %r1246;
	atom.shared.add.u32 	%r2391, [%r1247], %r283;
$L__BB14_195:
	ld.param.u32 	%r2258, [_ZN3cub18CUB_300001_SM_10006detail10radix_sort29DeviceRadixSortOnesweepKernelINS1_5radix10policy_hubIfiyE10Policy1000ELNS0_9SortOrderE0EfiyiiNS1_21identity_decomposer_tEEEvPT5_SB_PT3_PKSC_PT1_PKSG_PT2_PKSK_T4_iiT6__param_9];
	shfl.sync.idx.b32	%r1273|%p179, %r2391, %r282, 31, -1;
	add.s32 	%r286, %r283, %r1273;
	setp.eq.s32 	%p180, %r2375, 2147483647;
	selp.b32 	%r1274, -2147483648, %r2375, %p180;
	shr.u32 	%r1275, %r1274, %r2258;
	and.b32  	%r1270, %r1275, %r238;
	mov.b32 	%r1250, 1;
	// begin inline asm
	{
    .reg .pred p;
    and.b32 %r1248, %r1270, %r1250;    setp.ne.u32 p, %r1248, 0;
    vote.ballot.sync.b32 %r1248, p, 0xffffffff;
    @!p not.b32 %r1248, %r1248;
}

	// end inline asm
	mov.b32 	%r1253, 2;
	// begin inline asm
	{
    .reg .pred p;
    and.b32 %r1251, %r1270, %r1253;    setp.ne.u32 p, %r1251, 0;
    vote.ballot.sync.b32 %r1251, p, 0xffffffff;
    @!p not.b32 %r1251, %r1251;
}

	// end inline asm
	and.b32  	%r1276, %r1251, %r1248;
	mov.b32 	%r1256, 4;
	// begin inline asm
	{
    .reg .pred p;
    and.b32 %r1254, %r1270, %r1256;    setp.ne.u32 p, %r1254, 0;
    vote.ballot.sync.b32 %r1254, p, 0xffffffff;
    @!p not.b32 %r1254, %r1254;
}

	// end inline asm
	and.b32  	%r1277, %r1254, %r1276;
	mov.b32 	%r1259, 8;
	// begin inline asm
	{
    .reg .pred p;
    and.b32 %r1257, %r1270, %r1259;    setp.ne.u32 p, %r1257, 0;
    vote.ballot.sync.b32 %r1257, p, 0xffffffff;
    @!p not.b32 %r1257, %r1257;
}

	// end inline asm
	and.b32  	%r1278, %r1257, %r1277;
	mov.b32 	%r1262, 16;
	// begin inline asm
	{
    .reg .pred p;
    and.b32 %r1260, %r1270, %r1262;    setp.ne.u32 p, %r1260, 0;
    vote.ballot.sync.b32 %r1260, p, 0xffffffff;
    @!p not.b32 %r1260, %r1260;
}

	// end inline asm
	and.b32  	%r1279, %r1260, %r1278;
	mov.b32 	%r1265, 32;
	// begin inline asm
	{
    .reg .pred p;
    and.b32 %r1263, %r1270, %r1265;    setp.ne.u32 p, %r1263, 0;
    vote.ballot.sync.b32 %r1263, p, 0xffffffff;
    @!p not.b32 %r1263, %r1263;
}

	// end inline asm
	and.b32  	%r1280, %r1263, %r1279;
	mov.b32 	%r1268, 64;
	// begin inline asm
	{
    .reg .pred p;
    and.b32 %r1266, %r1270, %r1268;    setp.ne.u32 p, %r1266, 0;
    vote.ballot.sync.b32 %r1266, p, 0xffffffff;
    @!p not.b32 %r1266, %r1266;
}

	// end inline asm
	and.b32  	%r1281, %r1266, %r1280;
	mov.b32 	%r1271, 128;
	// begin inline asm
	{
    .reg .pred p;
    and.b32 %r1269, %r1270, %r1271;    setp.ne.u32 p, %r1269, 0;
    vote.ballot.sync.b32 %r1269, p, 0xffffffff;
    @!p not.b32 %r1269, %r1269;
}

	// end inline asm
	and.b32  	%r1282, %r1269, %r1281;
	clz.b32 	%r1283, %r1282;
	sub.s32 	%r288, 31, %r1283;
	and.b32  	%r1284, %r931, %r1282;
	popc.b32 	%r289, %r1284;
	setp.ne.s32 	%p181, %r460, %r288;
	mov.b32 	%r2392, 0;
	@%p181 bra 	$L__BB14_197;
	shl.b32 	%r1285, %r1270, 2;
	add.s32 	%r1286, %r236, %r1285;
	atom.shared.add.u32 	%r2392, [%r1286], %r289;
$L__BB14_197:
	ld.param.u32 	%r2259, [_ZN3cub18CUB_300001_SM_10006detail10radix_sort29DeviceRadixSortOnesweepKernelINS1_5radix10policy_hubIfiyE10Policy1000ELNS0_9SortOrderE0EfiyiiNS1_21identity_decomposer_tEEEvPT5_SB_PT3_PKSC_PT1_PKSG_PT2_PKSK_T4_iiT6__param_9];
	shfl.sync.idx.b32	%r1312|%p182, %r2392, %r288, 31, -1;
	add.s32 	%r292, %r289, %r1312;
	setp.eq.s32 	%p183, %r2374, 2147483647;
	selp.b32 	%r1313, -2147483648, %r2374, %p183;
	shr.u32 	%r1314, %r1313, %r2259;
	and.b32  	%r1309, %r1314, %r238;
	mov.b32 	%r1289, 1;
	// begin inline asm
	{
    .reg .pred p;
    and.b32 %r1287, %r1309, %r1289;    setp.ne.u32 p, %r1287, 0;
    vote.ballot.sync.b32 %r1287, p, 0xffffffff;
    @!p not.b32 %r1287, %r1287;
}

	// end inline asm
	mov.b32 	%r1292, 2;
	// begin inline asm
	{
    .reg .pred p;
    and.b32 %r1290, %r1309, %r1292;    setp.ne.u32 p, %r1290, 0;
    vote.ballot.sync.b32 %r1290, p, 0xffffffff;
    @!p not.b32 %r1290, %r1290;
}

	// end inline asm
	and.b32  	%r1315, %r1290, %r1287;
	mov.b32 	%r1295, 4;
	// begin inline asm
	{
    .reg .pred p;
    and.b32 %r1293, %r1309, %r1295;    setp.ne.u32 p, %r1293, 0;
    vote.ballot.sync.b32 %r1293, p, 0xffffffff;
    @!p not.b32 %r1293, %r1293;
}

	// end inline asm
	and.b32  	%r1316, %r1293, %r1315;
	mov.b32 	%r1298, 8;
	// begin inline asm
	{
    .reg .pred p;
    and.b32 %r1296, %r1309, %r1298;    setp.ne.u32 p, %r1296, 0;
    vote.ballot.sync.b32 %r1296, p, 0xffffffff;
    @!p not.b32 %r1296, %r1296;
}

	// end inline asm
	and.b32  	%r1317, %r1296, %r1316;
	mov.b32 	%r1301, 16;
	// begin inline asm
	{
    .reg .pred p;
    and.b32 %r1299, %r1309, %r1301;    setp.ne.u32 p, %r1299, 0;
    vote.ballot.sync.b32 %r1299, p, 0xffffffff;
    @!p not.b32 %r1299, %r1299;
}

	// end inline asm
	and.b32  	%r1318, %r1299, %r1317;
	mov.b32 	%r1304, 32;
	// begin inline asm
	{
    .reg .pred p;
    and.b32 %r1302, %r1309, %r1304;    setp.ne.u32 p, %r1302, 0;
    vote.ballot.sync.b32 %r1302, p, 0xffffffff;
    @!p not.b32 %r1302, %r1302;
}

	// end inline asm
	and.b32  	%r1319, %r1302, %r1318;
	mov.b32 	%r1307, 64;
	// begin inline asm
	{
    .reg .pred p;
    and.b32 %r1305, %r1309, %r1307;    setp.ne.u32 p, %r1305, 0;
    vote.ballot.sync.b32 %r1305, p, 0xffffffff;
    @!p not.b32 %r1305, %r1305;
}

	// end inline asm
	and.b32  	%r1320, %r1305, %r1319;
	mov.b32 	%r1310, 128;
	// begin inline asm
	{
    .reg .pred p;
    and.b32 %r1308, %r1309, %r1310;    setp.ne.u32 p, %r1308, 0;
    vote.ballot.sync.b32 %r1308, p, 0xffffffff;
    @!p not.b32 %r1308, %r1308;
}

	// end inline asm
	and.b32  	%r1321, %r1308, %r1320;
	clz.b32 	%r1322, %r1321;
	sub.s32 	%r294, 31, %r1322;
	and.b32  	%r1323, %r931, %r1321;
	popc.b32 	%r295, %r1323;
	setp.ne.s32 	%p184, %r460, %r294;
	mov.b32 	%r2393, 0;
	@%p184 bra 	$L__BB14_199;
	shl.b32 	%r1328, %r1309, 2;
	add.s32 	%r1329, %r236, %r1328;
	atom.shared.add.u32 	%r2393, [%r1329], %r295;
$L__BB14_199:
	ld.param.u32 	%r2260, [_ZN3cub18CUB_300001_SM_10006detail10radix_sort29DeviceRadixSortOnesweepKernelINS1_5radix10policy_hubIfiyE10Policy1000ELNS0_9SortOrderE0EfiyiiNS1_21identity_decomposer_tEEEvPT5_SB_PT3_PKSC_PT1_PKSG_PT2_PKSK_T4_iiT6__param_9];
	shfl.sync.idx.b32	%r1355|%p185, %r2393, %r294, 31, -1;
	add.s32 	%r298, %r295, %r1355;
	setp.eq.s32 	%p186, %r2373, 2147483647;
	selp.b32 	%r1356, -2147483648, %r2373, %p186;
	shr.u32 	%r1357, %r1356, %r2260;
	and.b32  	%r1352, %r1357, %r238;
	mov.b32 	%r1332, 1;
	// begin inline asm
	{
    .reg .pred p;
    and.b32 %r1330, %r1352, %r1332;    setp.ne.u32 p, %r1330, 0;
    vote.ballot.sync.b32 %r1330, p, 0xffffffff;
    @!p not.b32 %r1330, %r1330;
}

	// end inline asm
	mov.b32 	%r1335, 2;
	// begin inline asm
	{
    .reg .pred p;
    and.b32 %r1333, %r1352, %r1335;    setp.ne.u32 p, %r1333, 0;
    vote.ballot.sync.b32 %r1333, p, 0xffffffff;
    @!p not.b32 %r1333, %r1333;
}

	// end inline asm
	and.b32  	%r1358, %r1333, %r1330;
	mov.b32 	%r1338, 4;
	// begin inline asm
	{
    .reg .pred p;
    and.b32 %r1336, %r1352, %r1338;    setp.ne.u32 p, %r1336, 0;
    vote.ballot.sync.b32 %r1336, p, 0xffffffff;
    @!p not.b32 %r1336, %r1336;
}

	// end inline asm
	and.b32  	%r1359, %r1336, %r1358;
	mov.b32 	%r1341, 8;
	// begin inline asm
	{
    .reg .pred p;
    and.b32 %r1339, %r1352, %r1341;    setp.ne.u32 p, %r1339, 0;
    vote.ballot.sync.b32 %r1339, p, 0xffffffff;
    @!p not.b32 %r1339, %r1339;
}

	// end inline asm
	and.b32  	%r1360, %r1339, %r1359;
	mov.b32 	%r1344, 16;
	// begin inline asm
	{
    .reg .pred p;
    and.b32 %r1342, %r1352, %r1344;    setp.ne.u32 p, %r1342, 0;
    vote.ballot.sync.b32 %r1342, p, 0xffffffff;
    @!p not.b32 %r1342, %r1342;
}

	// end inline asm
	and.b32  	%r1361, %r1342, %r1360;
	mov.b32 	%r1347, 32;
	// begin inline asm
	{
    .reg .pred p;
    and.b32 %r1345, %r1352, %r1347;    setp.ne.u32 p, %r1345, 0;
    vote.ballot.sync.b32 %r1345, p, 0xffffffff;
    @!p not.b32 %r1345, %r1345;
}

	// end inline asm
	and.b32  	%r1362, %r1345, %r1361;
	mov.b32 	%r1350, 64;
	// begin inline asm
	{
    .reg .pred p;
    and.b32 %r1348, %r1352, %r1350;    setp.ne.u32 p, %r1348, 0;
    vote.ballot.sync.b32 %r1348, p, 0xffffffff;
    @!p not.b32 %r1348, %r1348;
}

	// end inline asm
	and.b32  	%r1363, %r1348, %r1362;
	mov.b32 	%r1353, 128;
	// begin inline asm
	{
    .reg .pred p;
    and.b32 %r1351, %r1352, %r1353;    setp.ne.u32 p, %r1351, 0;
    vote.ballot.sync.b32 %r1351, p, 0xffffffff;
    @!p not.b32 %r1351, %r1351;
}

	// end inline asm
	and.b32  	%r1364, %r1351, %r1363;
	clz.b32 	%r1365, %r1364;
	sub.s32 	%r300, 31, %r1365;
	and.b32  	%r1366, %r931, %r1364;
	popc.b32 	%r301, %r1366;
	setp.ne.s32 	%p187, %r460, %r300;
	mov.b32 	%r2394, 0;
	@%p187 bra 	$L__BB14_201;
	shl.b32 	%r1371, %r1352, 2;
	add.s32 	%r1372, %r236, %r1371;
	atom.shared.add.u32 	%r2394, [%r1372], %r301;
$L__BB14_201:
	ld.param.u32 	%r2261, [_ZN3cub18CUB_300001_SM_10006detail10radix_sort29DeviceRadixSortOnesweepKernelINS1_5radix10policy_hubIfiyE10Policy1000ELNS0_9SortOrderE0EfiyiiNS1_21identity_decomposer_tEEEvPT5_SB_PT3_PKSC_PT1_PKSG_PT2_PKSK_T4_iiT6__param_9];
	shfl.sync.idx.b32	%r1398|%p188, %r2394, %r300, 31, -1;
	add.s32 	%r304, %r301, %r1398;
	setp.eq.s32 	%p189, %r2372, 2147483647;
	selp.b32 	%r1399, -2147483648, %r2372, %p189;
	shr.u32 	%r1400, %r1399, %r2261;
	and.b32  	%r1395, %r1400, %r238;
	mov.b32 	%r1375, 1;
	// begin inline asm
	{
    .reg .pred p;
    and.b32 %r1373, %r1395, %r1375;    setp.ne.u32 p, %r1373, 0;
    vote.ballot.sync.b32 %r1373, p, 0xffffffff;
    @!p not.b32 %r1373, %r1373;
}

	// end inline asm
	mov.b32 	%r1378, 2;
	// begin inline asm
	{
    .reg .pred p;
    and.b32 %r1376, %r1395, %r1378;    setp.ne.u32 p, %r1376, 0;
    vote.ballot.sync.b32 %r1376, p, 0xffffffff;
    @!p not.b32 %r1376, %r1376;
}

	// end inline asm
	and.b32  	%r1401, %r1376, %r1373;
	mov.b32 	%r1381, 4;
	// begin inline asm
	{
    .reg .pred p;
    and.b32 %r1379, %r1395, %r1381;    setp.ne.u32 p, %r1379, 0;
    vote.ballot.sync.b32 %r1379, p, 0xffffffff;
    @!p not.b32 %r1379, %r1379;
}

	// end inline asm
	and.b32  	%r1402, %r1379, %r1401;
	mov.b32 	%r1384, 8;
	// begin inline asm
	{
    .reg .pred p;
    and.b32 %r1382, %r1395, %r1384;    setp.ne.u32 p, %r1382, 0;
    vote.ballot.sync.b32 %r1382, p, 0xffffffff;
    @!p not.b32 %r1382, %r1382;
}

	// end inline asm
	and.b32  	%r1403, %r1382, %r1402;
	mov.b32 	%r1387, 16;
	// begin inline asm
	{
    .reg .pred p;
    and.b32 %r1385, %r1395, %r1387;    setp.ne.u32 p, %r1385, 0;
    vote.ballot.sync.b32 %r1385, p, 0xffffffff;
    @!p not.b32 %r1385, %r1385;
}

	// end inline asm
	and.b32  	%r1404, %r1385, %r1403;
	mov.b32 	%r1390, 32;
	// begin inline asm
	{
    .reg .pred p;
    and.b32 %r1388, %r1395, %r1390;    setp.ne.u32 p, %r1388, 0;
    vote.ballot.sync.b32 %r1388, p, 0xffffffff;
    @!p not.b32 %r1388, %r1388;
}

	// end inline asm
	and.b32  	%r1405, %r1388, %r1404;
	mov.b32 	%r1393, 64;
	// begin inline asm
	{
    .reg .pred p;
    and.b32 %r1391, %r1395, %r1393;    setp.ne.u32 p, %r1391, 0;
    vote.ballot.sync.b32 %r1391, p, 0xffffffff;
    @!p not.b32 %r1391, %r1391;
}

	// end inline asm
	and.b32  	%r1406, %r1391, %r1405;
	mov.b32 	%r1396, 128;
	// begin inline asm
	{
    .reg .pred p;
    and.b32 %r1394, %r1395, %r1396;    setp.ne.u32 p, %r1394, 0;
    vote.ballot.sync.b32 %r1394, p, 0xffffffff;
    @!p not.b32 %r1394, %r1394;
}

	// end inline asm
	and.b32  	%r1407, %r1394, %r1406;
	clz.b32 	%r1408, %r1407;
	sub.s32 	%r306, 31, %r1408;
	and.b32  	%r1409, %r931, %r1407;
	popc.b32 	%r307, %r1409;
	setp.ne.s32 	%p190, %r460, %r306;
	mov.b32 	%r2395, 0;
	@%p190 bra 	$L__BB14_203;
	shl.b32 	%r1414, %r1395, 2;
	add.s32 	%r1415, %r236, %r1414;
	atom.shared.add.u32 	%r2395, [%r1415], %r307;
$L__BB14_203:
	ld.param.u32 	%r2262, [_ZN3cub18CUB_300001_SM_10006detail10radix_sort29DeviceRadixSortOnesweepKernelINS1_5radix10policy_hubIfiyE10Policy1000ELNS0_9SortOrderE0EfiyiiNS1_21identity_decomposer_tEEEvPT5_SB_PT3_PKSC_PT1_PKSG_PT2_PKSK_T4_iiT6__param_9];
	shfl.sync.idx.b32	%r1441|%p191, %r2395, %r306, 31, -1;
	add.s32 	%r310, %r307, %r1441;
	setp.eq.s32 	%p192, %r2371, 2147483647;
	selp.b32 	%r1442, -2147483648, %r2371, %p192;
	shr.u32 	%r1443, %r1442, %r2262;
	and.b32  	%r1438, %r1443, %r238;
	mov.b32 	%r1418, 1;
	// begin inline asm
	{
    .reg .pred p;
    and.b32 %r1416, %r1438, %r1418;    setp.ne.u32 p, %r1416, 0;
    vote.ballot.sync.b32 %r1416, p, 0xffffffff;
    @!p not.b32 %r1416, %r1416;
}

	// end inline asm
	mov.b32 	%r1421, 2;
	// begin inline asm
	{
    .reg .pred p;
    and.b32 %r1419, %r1438, %r1421;    setp.ne.u32 p, %r1419, 0;
    vote.ballot.sync.b32 %r1419, p, 0xffffffff;
    @!p not.b32 %r1419, %r1419;
}

	// end inline asm
	and.b32  	%r1444, %r1419, %r1416;
	mov.b32 	%r1424, 4;
	// begin inline asm
	{
    .reg .pred p;
    and.b32 %r1422, %r1438, %r1424;    setp.ne.u32 p, %r1422, 0;
    vote.ballot.sync.b32 %r1422, p, 0xffffffff;
    @!p not.b32 %r1422, %r1422;
}

	// end inline asm
	and.b32  	%r1445, %r1422, %r1444;
	mov.b32 	%r1427, 8;
	// begin inline asm
	{
    .reg .pred p;
    and.b32 %r1425, %r1438, %r1427;    setp.ne.u32 p, %r1425, 0;
    vote.ballot.sync.b32 %r1425, p, 0xffffffff;
    @!p not.b32 %r1425, %r1425;
}

	// end inline asm
	and.b32  	%r1446, %r1425, %r1445;
	mov.b32 	%r1430, 16;
	// begin inline asm
	{
    .reg .pred p;
    and.b32 %r1428, %r1438, %r1430;    setp.ne.u32 p, %r1428, 0;
    vote.ballot.sync.b32 %r1428, p, 0xffffffff;
    @!p not.b32 %r1428, %r1428;
}

	// end inline asm
	and.b32  	%r1447, %r1428, %r1446;
	mov.b32 	%r1433, 32;
	// begin inline asm
	{
    .reg .pred p;
    and.b32 %r1431, %r1438, %r1433;    setp.ne.u32 p, %r1431, 0;
    vote.ballot.sync.b32 %r1431, p, 0xffffffff;
    @!p not.b32 %r1431, %r1431;
}

	// end inline asm
	and.b32  	%r1448, %r1431, %r1447;
	mov.b32 	%r1436, 64;
	// begin inline asm
	{
    .reg .pred p;
    and.b32 %r1434, %r1438, %r1436;    setp.ne.u32 p, %r1434, 0;
    vote.ballot.sync.b32 %r1434, p, 0xffffffff;
    @!p not.b32 %r1434, %r1434;
}

	// end inline asm
	and.b32  	%r1449, %r1434, %r1448;
	mov.b32 	%r1439, 128;
	// begin inline asm
	{
    .reg .pred p;
    and.b32 %r1437, %r1438, %r1439;    setp.ne.u32 p, %r1437, 0;
    vote.ballot.sync.b32 %r1437, p, 0xffffffff;
    @!p not.b32 %r1437, %r1437;
}

	// end inline asm
	and.b32  	%r1450, %r1437, %r1449;
	clz.b32 	%r1451, %r1450;
	sub.s32 	%r312, 31, %r1451;
	and.b32  	%r1452, %r931, %r1450;
	popc.b32 	%r313, %r1452;
	setp.ne.s32 	%p193, %r460, %r312;
	mov.b32 	%r2396, 0;
	@%p193 bra 	$L__BB14_205;
	shl.b32 	%r1457, %r1438, 2;
	add.s32 	%r1458, %r236, %r1457;
	atom.shared.add.u32 	%r2396, [%r1458], %r313;
$L__BB14_205:
	ld.param.u32 	%r2263, [_ZN3cub18CUB_300001_SM_10006detail10radix_sort29DeviceRadixSortOnesweepKernelINS1_5radix10policy_hubIfiyE10Policy1000ELNS0_9SortOrderE0EfiyiiNS1_21identity_decomposer_tEEEvPT5_SB_PT3_PKSC_PT1_PKSG_PT2_PKSK_T4_iiT6__param_9];
	shfl.sync.idx.b32	%r1484|%p194, %r2396, %r312, 31, -1;
	add.s32 	%r316, %r313, %r1484;
	setp.eq.s32 	%p195, %r2370, 2147483647;
	selp.b32 	%r1485, -2147483648, %r2370, %p195;
	shr.u32 	%r1486, %r1485, %r2263;
	and.b32  	%r1481, %r1486, %r238;
	mov.b32 	%r1461, 1;
	// begin inline asm
	{
    .reg .pred p;
    and.b32 %r1459, %r1481, %r1461;    setp.ne.u32 p, %r1459, 0;
    vote.ballot.sync.b32 %r1459, p, 0xffffffff;
    @!p not.b32 %r1459, %r1459;
}

	// end inline asm
	mov.b32 	%r1464, 2;
	// begin inline asm
	{
    .reg .pred p;
    and.b32 %r1462, %r1481, %r1464;    setp.ne.u32 p, %r1462, 0;
    vote.ballot.sync.b32 %r1462, p, 0xffffffff;
    @!p not.b32 %r1462, %r1462;
}

	// end inline asm
	and.b32  	%r1487, %r1462, %r1459;
	mov.b32 	%r1467, 4;
	// begin inline asm
	{
    .reg .pred p;
    and.b32 %r1465, %r1481, %r1467;    setp.ne.u32 p, %r1465, 0;
    vote.ballot.sync.b32 %r1465, p, 0xffffffff;
    @!p not.b32 %r1465, %r1465;
}

	// end inline asm
	and.b32  	%r1488, %r1465, %r1487;
	mov.b32 	%r1470, 8;
	// begin inline asm
	{
    .reg .pred p;
    and.b32 %r1468, %r1481, %r1470;    setp.ne.u32 p, %r1468, 0;
    vote.ballot.sync.b32 %r1468, p, 0xffffffff;
    @!p not.b32 %r1468, %r1468;
}

	// end inline asm
	and.b32  	%r1489, %r1468, %r1488;
	mov.b32 	%r1473, 16;
	// begin inline asm
	{
    .reg .pred p;
    and.b32 %r1471, %r1481, %r1473;    setp.ne.u32 p, %r1471, 0;
    vote.ballot.sync.b32 %r1471, p, 0xffffffff;
    @!p not.b32 %r1471, %r1471;
}

	// end inline asm
	and.b32  	%r1490, %r1471, %r1489;
	mov.b32 	%r1476, 32;
	// begin inline asm
	{
    .reg .pred p;
    and.b32 %r1474, %r1481, %r1476;    setp.ne.u32 p, %r1474, 0;
    vote.ballot.sync.b32 %r1474, p, 0xffffffff;
    @!p not.b32 %r1474, %r1474;
}

	// end inline asm
	and.b32  	%r1491, %r1474, %r1490;
	mov.b32 	%r1479, 64;
	// begin inline asm
	{
    .reg .pred p;
    and.b32 %r1477, %r1481, %r1479;    setp.ne.u32 p, %r1477, 0;
    vote.ballot.sync.b32 %r1477, p, 0xffffffff;
    @!p not.b32 %r1477, %r1477;
}

	// end inline asm
	and.b32  	%r1492, %r1477, %r1491;
	mov.b32 	%r1482, 128;
	// begin inline asm
	{
    .reg .pred p;
    and.b32 %r1480, %r1481, %r1482;    setp.ne.u32 p, %r1480, 0;
    vote.ballot.sync.b32 %r1480, p, 0xffffffff;
    @!p not.b32 %r1480, %r1480;
}

	// end inline asm
	and.b32  	%r1493, %r1480, %r1492;
	clz.b32 	%r1494, %r1493;
	sub.s32 	%r318, 31, %r1494;
	and.b32  	%r1495, %r931, %r1493;
	popc.b32 	%r319, %r1495;
	setp.ne.s32 	%p196, %r460, %r318;
	mov.b32 	%r2397, 0;
	@%p196 bra 	$L__BB14_207;
	shl.b32 	%r1500, %r1481, 2;
	add.s32 	%r1501, %r236, %r1500;
	atom.shared.add.u32 	%r2397, [%r1501], %r319;
$L__BB14_207:
	ld.param.u32 	%r2264, [_ZN3cub18CUB_300001_SM_10006detail10radix_sort29DeviceRadixSortOnesweepKernelINS1_5radix10policy_hubIfiyE10Policy1000ELNS0_9SortOrderE0EfiyiiNS1_21identity_decomposer_tEEEvPT5_SB_PT3_PKSC_PT1_PKSG_PT2_PKSK_T4_iiT6__param_9];
	shfl.sync.idx.b32	%r1527|%p197, %r2397, %r318, 31, -1;
	add.s32 	%r322, %r319, %r1527;
	setp.eq.s32 	%p198, %r2369, 2147483647;
	selp.b32 	%r1528, -2147483648, %r2369, %p198;
	shr.u32 	%r1529, %r1528, %r2264;
	and.b32  	%r1524, %r1529, %r238;
	mov.b32 	%r1504, 1;
	// begin inline asm
	{
    .reg .pred p;
    and.b32 %r1502, %r1524, %r1504;    setp.ne.u32 p, %r1502, 0;
    vote.ballot.sync.b32 %r1502, p, 0xffffffff;
    @!p not.b32 %r1502, %r1502;
}

	// end inline asm
	mov.b32 	%r1507, 2;
	// begin inline asm
	{
    .reg .pred p;
    and.b32 %r1505, %r1524, %r1507;    setp.ne.u32 p, %r1505, 0;
    vote.ballot.sync.b32 %r1505, p, 0xffffffff;
    @!p not.b32 %r1505, %r1505;
}

	// end inline asm
	and.b32  	%r1530, %r1505, %r1502;
	mov.b32 	%r1510, 4;
	// begin inline asm
	{
    .reg .pred p;
    and.b32 %r1508, %r1524, %r1510;    setp.ne.u32 p, %r1508, 0;
    vote.ballot.sync.b32 %r1508, p, 0xffffffff;
    @!p not.b32 %r1508, %r1508;
}

	// end inline asm
	and.b32  	%r1531, %r1508, %r1530;
	mov.b32 	%r1513, 8;
	// begin inline asm
	{
    .reg .pred p;
    and.b32 %r1511, %r1524, %r1513;    setp.ne.u32 p, %r1511, 0;
    vote.ballot.sync.b32 %r1511, p, 0xffffffff;
    @!p not.b32 %r1511, %r1511;
}

	// end inline asm
	and.b32  	%r1532, %r1511, %r1531;
	mov.b32 	%r1516, 16;
	// begin inline asm
	{
    .reg .pred p;
    and.b32 %r1514, %r1524, %r1516;    setp.ne.u32 p, %r1514, 0;
    vote.ballot.sync.b32 %r1514, p, 0xffffffff;
    @!p not.b32 %r1514, %r1514;
}

	// end inline asm
	and.b32  	%r1533, %r1514, %r1532;
	mov.b32 	%r1519, 32;
	// begin inline asm
	{
    .reg .pred p;
    and.b32 %r1517, %r1524, %r1519;    setp.ne.u32 p, %r1517, 0;
    vote.ballot.sync.b32 %r1517, p, 0xffffffff;
    @!p not.b32 %r1517, %r1517;
}

	// end inline asm
	and.b32  	%r1534, %r1517, %r1533;
	mov.b32 	%r1522, 64;
	// begin inline asm
	{
    .reg .pred p;
    and.b32 %r1520, %r1524, %r1522;    setp.ne.u32 p, %r1520, 0;
    vote.ballot.sync.b32 %r1520, p, 0xffffffff;
    @!p not.b32 %r1520, %r1520;
}

	// end inline asm
	and.b32  	%r1535, %r1520, %r1534;
	mov.b32 	%r1525, 128;
	// begin inline asm
	{
    .reg .pred p;
    and.b32 %r1523, %r1524, %r1525;    setp.ne.u32 p, %r1523, 0;
    vote.ballot.sync.b32 %r1523, p, 0xffffffff;
    @!p not.b32 %r1523, %r1523;
}

	// end inline asm
	and.b32  	%r1536, %r1523, %r1535;
	clz.b32 	%r1537, %r1536;
	sub.s32 	%r324, 31, %r1537;
	and.b32  	%r1538, %r931, %r1536;
	popc.b32 	%r325, %r1538;
	setp.ne.s32 	%p199, %r460, %r324;
	mov.b32 	%r2398, 0;
	@%p199 bra 	$L__BB14_209;
	shl.b32 	%r1543, %r1524, 2;
	add.s32 	%r1544, %r236, %r1543;
	atom.shared.add.u32 	%r2398, [%r1544], %r325;
$L__BB14_209:
	ld.param.u32 	%r2265, [_ZN3cub18CUB_300001_SM_10006detail10radix_sort29DeviceRadixSortOnesweepKernelINS1_5radix10policy_hubIfiyE10Policy1000ELNS0_9SortOrderE0EfiyiiNS1_21identity_decomposer_tEEEvPT5_SB_PT3_PKSC_PT1_PKSG_PT2_PKSK_T4_iiT6__param_9];
	shfl.sync.idx.b32	%r1570|%p200, %r2398, %r324, 31, -1;
	add.s32 	%r328, %r325, %r1570;
	setp.eq.s32 	%p201, %r2368, 2147483647;
	selp.b32 	%r1571, -2147483648, %r2368, %p201;
	shr.u32 	%r1572, %r1571, %r2265;
	and.b32  	%r1567, %r1572, %r238;
	mov.b32 	%r1547, 1;
	// begin inline asm
	{
    .reg .pred p;
    and.b32 %r1545, %r1567, %r1547;    setp.ne.u32 p, %r1545, 0;
    vote.ballot.sync.b32 %r1545, p, 0xffffffff;
    @!p not.b32 %r1545, %r1545;
}

	// end inline asm
	mov.b32 	%r1550, 2;
	// begin inline asm
	{
    .reg .pred p;
    and.b32 %r1548, %r1567, %r1550;    setp.ne.u32 p, %r1548, 0;
    vote.ballot.sync.b32 %r1548, p, 0xffffffff;
    @!p not.b32 %r1548, %r1548;
}

	// end inline asm
	and.b32  	%r1573, %r1548, %r1545;
	mov.b32 	%r1553, 4;
	// begin inline asm
	{
    .reg .pred p;
    and.b32 %r1551, %r1567, %r1553;    setp.ne.u32 p, %r1551, 0;
    vote.ballot.sync.b32 %r1551, p, 0xffffffff;
    @!p not.b32 %r1551, %r1551;
}

	// end inline asm
	and.b32  	%r1574, %r1551, %r1573;
	mov.b32 	%r1556, 8;
	// begin inline asm
	{
    .reg .pred p;
    and.b32 %r1554, %r1567, %r1556;    setp.ne.u32 p, %r1554, 0;
    vote.ballot.sync.b32 %r1554, p, 0xffffffff;
    @!p not.b32 %r1554, %r1554;
}

	// end inline asm
	and.b32  	%r1575, %r1554, %r1574;
	mov.b32 	%r1559, 16;
	// begin inline asm
	{
    .reg .pred p;
    and.b32 %r1557, %r1567, %r1559;    setp.ne.u32 p, %r1557, 0;
    vote.ballot.sync.b32 %r1557, p, 0xffffffff;
    @!p not.b32 %r1557, %r1557;
}

	// end inline asm
	and.b32  	%r1576, %r1557, %r1575;
	mov.b32 	%r1562, 32;
	// begin inline asm
	{
    .reg .pred p;
    and.b32 %r1560, %r1567, %r1562;    setp.ne.u32 p, %r1560, 0;
    vote.ballot.sync.b32 %r1560, p, 0xffffffff;
    @!p not.b32 %r1560, %r1560;
}

	// end inline asm
	and.b32  	%r1577, %r1560, %r1576;
	mov.b32 	%r1565, 64;
	// begin inline asm
	{
    .reg .pred p;
    and.b32 %r1563, %r1567, %r1565;    setp.ne.u32 p, %r1563, 0;
    vote.ballot.sync.b32 %r1563, p, 0xffffffff;
    @!p not.b32 %r1563, %r1563;
}

	// end inline asm
	and.b32  	%r1578, %r1563, %r1577;
	mov.b32 	%r1568, 128;
	// begin inline asm
	{
    .reg .pred p;
    and.b32 %r1566, %r1567, %r1568;    setp.ne.u32 p, %r1566, 0;
    vote.ballot.sync.b32 %r1566, p, 0xffffffff;
    @!p not.b32 %r1566, %r1566;
}

	// end inline asm
	and.b32  	%r1579, %r1566, %r1578;
	clz.b32 	%r1580, %r1579;
	sub.s32 	%r330, 31, %r1580;
	and.b32  	%r1581, %r931, %r1579;
	popc.b32 	%r331, %r1581;
	setp.ne.s32 	%p202, %r460, %r330;
	mov.b32 	%r2399, 0;
	@%p202 bra 	$L__BB14_211;
	shl.b32 	%r1582, %r1, 5;
	and.b32  	%r1583, %r1582, 31744;
	add.s32 	%r1585, %r524, %r1583;
	shl.b32 	%r1586, %r1567, 2;
	add.s32 	%r1587, %r1585, %r1586;
	atom.shared.add.u32 	%r2399, [%r1587], %r331;
$L__BB14_211:
	ld.param.u32 	%r2266, [_ZN3cub18CUB_300001_SM_10006detail10radix_sort29DeviceRadixSortOnesweepKernelINS1_5radix10policy_hubIfiyE10Policy1000ELNS0_9SortOrderE0EfiyiiNS1_21identity_decomposer_tEEEvPT5_SB_PT3_PKSC_PT1_PKSG_PT2_PKSK_T4_iiT6__param_9];
	shfl.sync.idx.b32	%r1613|%p203, %r2399, %r330, 31, -1;
	add.s32 	%r334, %r331, %r1613;
	setp.eq.s32 	%p204, %r2367, 2147483647;
	selp.b32 	%r1614, -2147483648, %r2367, %p204;
	shr.u32 	%r1615, %r1614, %r2266;
	and.b32  	%r1610, %r1615, %r238;
	mov.b32 	%r1590, 1;
	// begin inline asm
	{
    .reg .pred p;
    and.b32 %r1588, %r1610, %r1590;    setp.ne.u32 p, %r1588, 0;
    vote.ballot.sync.b32 %r1588, p, 0xffffffff;
    @!p not.b32 %r1588, %r1588;
}

	// end inline asm
	mov.b32 	%r1593, 2;
	// begin inline asm
	{
    .reg .pred p;
    and.b32 %r1591, %r1610, %r1593;    setp.ne.u32 p, %r1591, 0;
    vote.ballot.sync.b32 %r1591, p, 0xffffffff;
    @!p not.b32 %r1591, %r1591;
}

	// end inline asm
	and.b32  	%r1616, %r1591, %r1588;
	mov.b32 	%r1596, 4;
	// begin inline asm
	{
    .reg .pred p;
    and.b32 %r1594, %r1610, %r1596;    setp.ne.u32 p, %r1594, 0;
    vote.ballot.sync.b32 %r1594, p, 0xffffffff;
    @!p not.b32 %r1594, %r1594;
}

	// end inline asm
	and.b32  	%r1617, %r1594, %r1616;
	mov.b32 	%r1599, 8;
	// begin inline asm
	{
    .reg .pred p;
    and.b32 %r1597, %r1610, %r1599;    setp.ne.u32 p, %r1597, 0;
    vote.ballot.sync.b32 %r1597, p, 0xffffffff;
    @!p not.b32 %r1597, %r1597;
}

	// end inline asm
	and.b32  	%r1618, %r1597, %r1617;
	mov.b32 	%r1602, 16;
	// begin inline asm
	{
    .reg .pred p;
    and.b32 %r1600, %r1610, %r1602;    setp.ne.u32 p, %r1600, 0;
    vote.ballot.sync.b32 %r1600, p, 0xffffffff;
    @!p not.b32 %r1600, %r1600;
}

	// end inline asm
	and.b32  	%r1619, %r1600, %r1618;
	mov.b32 	%r1605, 32;
	// begin inline asm
	{
    .reg .pred p;
    and.b32 %r1603, %r1610, %r1605;    setp.ne.u32 p, %r1603, 0;
    vote.ballot.sync.b32 %r1603, p, 0xffffffff;
    @!p not.b32 %r1603, %r1603;
}

	// end inline asm
	and.b32  	%r1620, %r1603, %r1619;
	mov.b32 	%r1608, 64;
	// begin inline asm
	{
    .reg .pred p;
    and.b32 %r1606, %r1610, %r1608;    setp.ne.u32 p, %r1606, 0;
    vote.ballot.sync.b32 %r1606, p, 0xffffffff;
    @!p not.b32 %r1606, %r1606;
}

	// end inline asm
	and.b32  	%r1621, %r1606, %r1620;
	mov.b32 	%r1611, 128;
	// begin inline asm
	{
    .reg .pred p;
    and.b32 %r1609, %r1610, %r1611;    setp.ne.u32 p, %r1609, 0;
    vote.ballot.sync.b32 %r1609, p, 0xffffffff;
    @!p not.b32 %r1609, %r1609;
}

	// end inline asm
	and.b32  	%r1622, %r1609, %r1621;
	clz.b32 	%r1623, %r1622;
	sub.s32 	%r336, 31, %r1623;
	and.b32  	%r1624, %r931, %r1622;
	popc.b32 	%r337, %r1624;
	setp.ne.s32 	%p205, %r460, %r336;
	mov.b32 	%r2400, 0;
	@%p205 bra 	$L__BB14_213;
	shl.b32 	%r1629, %r1610, 2;
	add.s32 	%r1630, %r236, %r1629;
	atom.shared.add.u32 	%r2400, [%r1630], %r337;
$L__BB14_213:
	setp.gt.u32 	%p206, %r1, 255;
	shfl.sync.idx.b32	%r1631|%p207, %r2400, %r336, 31, -1;
	add.s32 	%r1632, %r337, %r1631;
	bar.sync 	0;
	shl.b32 	%r1633, %r244, 2;
	add.s32 	%r340, %r524, %r1633;
	st.shared.u32 	[%r340+-4], %r2383;
	shl.b32 	%r1635, %r250, 2;
	add.s32 	%r341, %r524, %r1635;
	st.shared.u32 	[%r341+-4], %r2382;
	shl.b32 	%r1636, %r256, 2;
	add.s32 	%r342, %r524, %r1636;
	st.shared.u32 	[%r342+-4], %r2381;
	shl.b32 	%r1637, %r262, 2;
	add.s32 	%r343, %r524, %r1637;
	st.shared.u32 	[%r343+-4], %r2380;
	shl.b32 	%r1638, %r268, 2;
	add.s32 	%r344, %r524, %r1638;
	st.shared.u32 	[%r344+-4], %r2379;
	shl.b32 	%r1639, %r274, 2;
	add.s32 	%r345, %r524, %r1639;
	st.shared.u32 	[%r345+-4], %r2378;
	shl.b32 	%r1640, %r280, 2;
	add.s32 	%r346, %r524, %r1640;
	st.shared.u32 	[%r346+-4], %r2377;
	shl.b32 	%r1641, %r286, 2;
	add.s32 	%r347, %r524, %r1641;
	st.shared.u32 	[%r347+-4], %r2376;
	shl.b32 	%r1642, %r292, 2;
	add.s32 	%r348, %r524, %r1642;
	st.shared.u32 	[%r348+-4], %r2375;
	shl.b32 	%r1643, %r298, 2;
	add.s32 	%r349, %r524, %r1643;
	st.shared.u32 	[%r349+-4], %r2374;
	shl.b32 	%r1644, %r304, 2;
	add.s32 	%r350, %r524, %r1644;
	st.shared.u32 	[%r350+-4], %r2373;
	shl.b32 	%r1645, %r310, 2;
	add.s32 	%r351, %r524, %r1645;
	st.shared.u32 	[%r351+-4], %r2372;
	shl.b32 	%r1646, %r316, 2;
	add.s32 	%r352, %r524, %r1646;
	st.shared.u32 	[%r352+-4], %r2371;
	shl.b32 	%r1647, %r322, 2;
	add.s32 	%r353, %r524, %r1647;
	st.shared.u32 	[%r353+-4], %r2370;
	shl.b32 	%r1648, %r328, 2;
	add.s32 	%r354, %r524, %r1648;
	st.shared.u32 	[%r354+-4], %r2369;
	shl.b32 	%r1649, %r334, 2;
	add.s32 	%r355, %r524, %r1649;
	st.shared.u32 	[%r355+-4], %r2368;
	shl.b32 	%r1650, %r1632, 2;
	add.s32 	%r356, %r524, %r1650;
	st.shared.u32 	[%r356+-4], %r2367;
	shl.b32 	%r1651, %r1, 3;
	add.s32 	%r1652, %r524, %r1651;
	add.s32 	%r357, %r1652, 26112;
	@%p206 bra 	$L__BB14_221;
	ld.param.u64 	%rd437, [_ZN3cub18CUB_300001_SM_10006detail10radix_sort29DeviceRadixSortOnesweepKernelINS1_5radix10policy_hubIfiyE10Policy1000ELNS0_9SortOrderE0EfiyiiNS1_21identity_decomposer_tEEEvPT5_SB_PT3_PKSC_PT1_PKSG_PT2_PKSK_T4_iiT6__param_3];
	cvta.to.global.u64 	%rd94, %rd437;
	shl.b64 	%rd95, %rd9, 3;
	add.s64 	%rd96, %rd94, %rd95;
	ld.global.u64 	%rd97, [%rd96];
	cvt.s64.s32 	%rd98, %r235;
	sub.s64 	%rd456, %rd97, %rd98;
	st.shared.u64 	[%r357], %rd456;
	setp.lt.s32 	%p208, %r4, 1;
	mov.u32 	%r2404, %r2329;
	@%p208 bra 	$L__BB14_220;
	mov.b32 	%r2402, -1;
	mov.u32 	%r2401, %r4;
	mov.u32 	%r2404, %r2329;
$L__BB14_216:
	ld.param.u64 	%rd430, [_ZN3cub18CUB_300001_SM_10006detail10radix_sort29DeviceRadixSortOnesweepKernelINS1_5radix10policy_hubIfiyE10Policy1000ELNS0_9SortOrderE0EfiyiiNS1_21identity_decomposer_tEEEvPT5_SB_PT3_PKSC_PT1_PKSG_PT2_PKSK_T4_iiT6__param_0];
	add.s32 	%r361, %r2401, -1;
	shl.b32 	%r1654, %r361, 8;
	add.s32 	%r1655, %r1654, %r1;
	cvta.to.global.u64 	%rd99, %rd430;
	mul.wide.s32 	%rd100, %r1655, 4;
	add.s64 	%rd19, %rd99, %rd100;
$L__BB14_217:
	membar.cta;
	ld.volatile.global.u32 	%r362, [%rd19];
	setp.eq.s32 	%p209, %r362, 0;
	@%p209 bra 	$L__BB14_217;
	and.b32  	%r1656, %r362, 1073741823;
	add.s32 	%r2404, %r1656, %r2404;
	setp.gt.s32 	%p210, %r362, -1;
	vote.sync.ballot.b32 	%r2402, %p210, %r2402;
	setp.gt.u32 	%p212, %r2401, 1;
	and.pred  	%p213, %p210, %p212;
	mov.u32 	%r2401, %r361;
	@%p213 bra 	$L__BB14_216;
	ld.shared.u64 	%rd456, [%r357];
$L__BB14_220:
	ld.param.u64 	%rd431, [_ZN3cub18CUB_300001_SM_10006detail10radix_sort29DeviceRadixSortOnesweepKernelINS1_5radix10policy_hubIfiyE10Policy1000ELNS0_9SortOrderE0EfiyiiNS1_21identity_decomposer_tEEEvPT5_SB_PT3_PKSC_PT1_PKSG_PT2_PKSK_T4_iiT6__param_0];
	or.b32  	%r1657, %r2404, -2147483648;
	cvta.to.global.u64 	%rd101, %rd431;
	add.s64 	%rd103, %rd101, %rd59;
	st.volatile.global.u32 	[%rd103], %r1657;
	sub.s32 	%r1660, %r2404, %r2329;
	cvt.s64.s32 	%rd104, %r1660;
	add.s64 	%rd105, %rd456, %rd104;
	st.shared.u64 	[%r357], %rd105;
$L__BB14_221:
	ld.param.u32 	%r2242, [_ZN3cub18CUB_300001_SM_10006detail10radix_sort29DeviceRadixSortOnesweepKernelINS1_5radix10policy_hubIfiyE10Policy1000ELNS0_9SortOrderE0EfiyiiNS1_21identity_decomposer_tEEEvPT5_SB_PT3_PKSC_PT1_PKSG_PT2_PKSK_T4_iiT6__param_8];
	ld.param.u64 	%rd434, [_ZN3cub18CUB_300001_SM_10006detail10radix_sort29DeviceRadixSortOnesweepKernelINS1_5radix10policy_hubIfiyE10Policy1000ELNS0_9SortOrderE0EfiyiiNS1_21identity_decomposer_tEEEvPT5_SB_PT3_PKSC_PT1_PKSG_PT2_PKSK_T4_iiT6__param_2];
	setp.gt.u32 	%p214, %r1, 255;
	mad.lo.s32 	%r366, %r4, 6528, 6528;
	setp.lt.s32 	%p215, %r366, %r2242;
	setp.eq.s64 	%p216, %rd434, 0;
	or.pred  	%p217, %p216, %p215;
	or.pred  	%p218, %p214, %p217;
	@%p218 bra 	$L__BB14_223;
	ld.param.u64 	%rd435, [_ZN3cub18CUB_300001_SM_10006detail10radix_sort29DeviceRadixSortOnesweepKernelINS1_5radix10policy_hubIfiyE10Policy1000ELNS0_9SortOrderE0EfiyiiNS1_21identity_decomposer_tEEEvPT5_SB_PT3_PKSC_PT1_PKSG_PT2_PKSK_T4_iiT6__param_2];
	ld.shared.u64 	%rd106, [%r357];
	cvt.s64.s32 	%rd107, %r2329;
	cvt.s64.s32 	%rd108, %r235;
	add.s64 	%rd109, %rd108, %rd107;
	add.s64 	%rd110, %rd109, %rd106;
	cvta.to.global.u64 	%rd111, %rd435;
	shl.b64 	%rd112, %rd9, 3;
	add.s64 	%rd113, %rd111, %rd112;
	st.global.u64 	[%rd113], %rd110;
$L__BB14_223:
	ld.param.u32 	%r2243, [_ZN3cub18CUB_300001_SM_10006detail10radix_sort29DeviceRadixSortOnesweepKernelINS1_5radix10policy_hubIfiyE10Policy1000ELNS0_9SortOrderE0EfiyiiNS1_21identity_decomposer_tEEEvPT5_SB_PT3_PKSC_PT1_PKSG_PT2_PKSK_T4_iiT6__param_8];
	ld.param.u64 	%rd438, [_ZN3cub18CUB_300001_SM_10006detail10radix_sort29DeviceRadixSortOnesweepKernelINS1_5radix10policy_hubIfiyE10Policy1000ELNS0_9SortOrderE0EfiyiiNS1_21identity_decomposer_tEEEvPT5_SB_PT3_PKSC_PT1_PKSG_PT2_PKSK_T4_iiT6__param_4];
	cvta.to.global.u64 	%rd22, %rd438;
	setp.gt.s32 	%p219, %r366, %r2243;
	bar.sync 	0;
	@%p219 bra 	$L__BB14_225;
	ld.param.u32 	%r2267, [_ZN3cub18CUB_300001_SM_10006detail10radix_sort29DeviceRadixSortOnesweepKernelINS1_5radix10policy_hubIfiyE10Policy1000ELNS0_9SortOrderE0EfiyiiNS1_21identity_decomposer_tEEEvPT5_SB_PT3_PKSC_PT1_PKSG_PT2_PKSK_T4_iiT6__param_9];
	ld.shared.u32 	%r1663, [%r118];
	setp.eq.s32 	%p220, %r1663, 2147483647;
	selp.b32 	%r1664, -2147483648, %r1663, %p220;
	shr.u32 	%r1665, %r1664, %r2267;
	and.b32  	%r1666, %r1665, %r238;
	shl.b32 	%r1667, %r1666, 3;
	add.s32 	%r1669, %r524, 26112;
	add.s32 	%r1670, %r1669, %r1667;
	ld.shared.u64 	%rd114, [%r1670];
	add.s64 	%rd115, %rd114, %rd9;
	setp.gt.s32 	%p221, %r1663, -1;
	selp.b32 	%r1671, -1, -2147483648, %p221;
	xor.b32  	%r1672, %r1671, %r1663;
	shl.b64 	%rd116, %rd115, 2;
	add.s64 	%rd117, %rd22, %rd116;
	st.global.u32 	[%rd117], %r1672;
	bar.warp.sync 	-1;
	ld.shared.u32 	%r1673, [%r118+1536];
	setp.eq.s32 	%p222, %r1673, 2147483647;
	selp.b32 	%r1674, -2147483648, %r1673, %p222;
	shr.u32 	%r1675, %r1674, %r2267;
	and.b32  	%r1676, %r1675, %r238;
	shl.b32 	%r1677, %r1676, 3;
	add.s32 	%r1678, %r1669, %r1677;
	ld.shared.u64 	%rd118, [%r1678];
	add.s64 	%rd119, %rd118, %rd9;
	setp.gt.s32 	%p223, %r1673, -1;
	selp.b32 	%r1679, -1, -2147483648, %p223;
	xor.b32  	%r1680, %r1679, %r1673;
	shl.b64 	%rd120, %rd119, 2;
	add.s64 	%rd121, %rd22, %rd120;
	st.global.u32 	[%rd121+1536], %r1680;
	bar.warp.sync 	-1;
	ld.shared.u32 	%r1681, [%r118+3072];
	setp.eq.s32 	%p224, %r1681, 2147483647;
	selp.b32 	%r1682, -2147483648, %r1681, %p224;
	shr.u32 	%r1683, %r1682, %r2267;
	and.b32  	%r1684, %r1683, %r238;
	shl.b32 	%r1685, %r1684, 3;
	add.s32 	%r1686, %r1669, %r1685;
	ld.shared.u64 	%rd122, [%r1686];
	add.s64 	%rd123, %rd122, %rd9;
	setp.gt.s32 	%p225, %r1681, -1;
	selp.b32 	%r1687, -1, -2147483648, %p225;
	xor.b32  	%r1688, %r1687, %r1681;
	shl.b64 	%rd124, %rd123, 2;
	add.s64 	%rd125, %rd22, %rd124;
	st.global.u32 	[%rd125+3072], %r1688;
	bar.warp.sync 	-1;
	ld.shared.u32 	%r1689, [%r118+4608];
	setp.eq.s32 	%p226, %r1689, 2147483647;
	selp.b32 	%r1690, -2147483648, %r1689, %p226;
	shr.u32 	%r1691, %r1690, %r2267;
	and.b32  	%r1692, %r1691, %r238;
	shl.b32 	%r1693, %r1692, 3;
	add.s32 	%r1694, %r1669, %r1693;
	ld.shared.u64 	%rd126, [%r1694];
	add.s64 	%rd127, %rd126, %rd9;
	setp.gt.s32 	%p227, %r1689, -1;
	selp.b32 	%r1695, -1, -2147483648, %p227;
	xor.b32  	%r1696, %r1695, %r1689;
	shl.b64 	%rd128, %rd127, 2;
	add.s64 	%rd129, %rd22, %rd128;
	st.global.u32 	[%rd129+4608], %r1696;
	bar.warp.sync 	-1;
	ld.shared.u32 	%r1697, [%r118+6144];
	setp.eq.s32 	%p228, %r1697, 2147483647;
	selp.b32 	%r1698, -2147483648, %r1697, %p228;
	shr.u32 	%r1699, %r1698, %r2267;
	and.b32  	%r1700, %r1699, %r238;
	shl.b32 	%r1701, %r1700, 3;
	add.s32 	%r1702, %r1669, %r1701;
	ld.shared.u64 	%rd130, [%r1702];
	add.s64 	%rd131, %rd130, %rd9;
	setp.gt.s32 	%p229, %r1697, -1;
	selp.b32 	%r1703, -1, -2147483648, %p229;
	xor.b32  	%r1704, %r1703, %r1697;
	shl.b64 	%rd132, %rd131, 2;
	add.s64 	%rd133, %rd22, %rd132;
	st.global.u32 	[%rd133+6144], %r1704;
	bar.warp.sync 	-1;
	ld.shared.u32 	%r1705, [%r118+7680];
	setp.eq.s32 	%p230, %r1705, 2147483647;
	selp.b32 	%r1706, -2147483648, %r1705, %p230;
	shr.u32 	%r1707, %r1706, %r2267;
	and.b32  	%r1708, %r1707, %r238;
	shl.b32 	%r1709, %r1708, 3;
	add.s32 	%r1710, %r1669, %r1709;
	ld.shared.u64 	%rd134, [%r1710];
	add.s64 	%rd135, %rd134, %rd9;
	setp.gt.s32 	%p231, %r1705, -1;
	selp.b32 	%r1711, -1, -2147483648, %p231;
	xor.b32  	%r1712, %r1711, %r1705;
	shl.b64 	%rd136, %rd135, 2;
	add.s64 	%rd137, %rd22, %rd136;
	st.global.u32 	[%rd137+7680], %r1712;
	bar.warp.sync 	-1;
	ld.shared.u32 	%r1713, [%r118+9216];
	setp.eq.s32 	%p232, %r1713, 2147483647;
	selp.b32 	%r1714, -2147483648, %r1713, %p232;
	shr.u32 	%r1715, %r1714, %r2267;
	and.b32  	%r1716, %r1715, %r238;
	shl.b32 	%r1717, %r1716, 3;
	add.s32 	%r1718, %r1669, %r1717;
	ld.shared.u64 	%rd138, [%r1718];
	add.s64 	%rd139, %rd138, %rd9;
	setp.gt.s32 	%p233, %r1713, -1;
	selp.b32 	%r1719, -1, -2147483648, %p233;
	xor.b32  	%r1720, %r1719, %r1713;
	shl.b64 	%rd140, %rd139, 2;
	add.s64 	%rd141, %rd22, %rd140;
	st.global.u32 	[%rd141+9216], %r1720;
	bar.warp.sync 	-1;
	ld.shared.u32 	%r1721, [%r118+10752];
	setp.eq.s32 	%p234, %r1721, 2147483647;
	selp.b32 	%r1722, -2147483648, %r1721, %p234;
	shr.u32 	%r1723, %r1722, %r2267;
	and.b32  	%r1724, %r1723, %r238;
	shl.b32 	%r1725, %r1724, 3;
	add.s32 	%r1726, %r1669, %r1725;
	ld.shared.u64 	%rd142, [%r1726];
	add.s64 	%rd143, %rd142, %rd9;
	setp.gt.s32 	%p235, %r1721, -1;
	selp.b32 	%r1727, -1, -2147483648, %p235;
	xor.b32  	%r1728, %r1727, %r1721;
	shl.b64 	%rd144, %rd143, 2;
	add.s64 	%rd145, %rd22, %rd144;
	st.global.u32 	[%rd145+10752], %r1728;
	bar.warp.sync 	-1;
	ld.shared.u32 	%r1729, [%r118+12288];
	setp.eq.s32 	%p236, %r1729, 2147483647;
	selp.b32 	%r1730, -2147483648, %r1729, %p236;
	shr.u32 	%r1731, %r1730, %r2267;
	and.b32  	%r1732, %r1731, %r238;
	shl.b32 	%r1733, %r1732, 3;
	add.s32 	%r1734, %r1669, %r1733;
	ld.shared.u64 	%rd146, [%r1734];
	add.s64 	%rd147, %rd146, %rd9;
	setp.gt.s32 	%p237, %r1729, -1;
	selp.b32 	%r1735, -1, -2147483648, %p237;
	xor.b32  	%r1736, %r1735, %r1729;
	shl.b64 	%rd148, %rd147, 2;
	add.s64 	%rd149, %rd22, %rd148;
	st.global.u32 	[%rd149+12288], %r1736;
	bar.warp.sync 	-1;
	ld.shared.u32 	%r1737, [%r118+13824];
	setp.eq.s32 	%p238, %r1737, 2147483647;
	selp.b32 	%r1738, -2147483648, %r1737, %p238;
	shr.u32 	%r1739, %r1738, %r2267;
	and.b32  	%r1740, %r1739, %r238;
	shl.b32 	%r1741, %r1740, 3;
	add.s32 	%r1742, %r1669, %r1741;
	ld.shared.u64 	%rd150, [%r1742];
	add.s64 	%rd151, %rd150, %rd9;
	setp.gt.s32 	%p239, %r1737, -1;
	selp.b32 	%r1743, -1, -2147483648, %p239;
	xor.b32  	%r1744, %r1743, %r1737;
	shl.b64 	%rd152, %rd151, 2;
	add.s64 	%rd153, %rd22, %rd152;
	st.global.u32 	[%rd153+13824], %r1744;
	bar.warp.sync 	-1;
	ld.shared.u32 	%r1745, [%r118+15360];
	setp.eq.s32 	%p240, %r1745, 2147483647;
	selp.b32 	%r1746, -2147483648, %r1745, %p240;
	shr.u32 	%r1747, %r1746, %r2267;
	and.b32  	%r1748, %r1747, %r238;
	shl.b32 	%r1749, %r1748, 3;
	add.s32 	%r1750, %r1669, %r1749;
	ld.shared.u64 	%rd154, [%r1750];
	add.s64 	%rd155, %rd154, %rd9;
	setp.gt.s32 	%p241, %r1745, -1;
	selp.b32 	%r1751, -1, -2147483648, %p241;
	xor.b32  	%r1752, %r1751, %r1745;
	shl.b64 	%rd156, %rd155, 2;
	add.s64 	%rd157, %rd22, %rd156;
	st.global.u32 	[%rd157+15360], %r1752;
	bar.warp.sync 	-1;
	ld.shared.u32 	%r1753, [%r118+16896];
	setp.eq.s32 	%p242, %r1753, 2147483647;
	selp.b32 	%r1754, -2147483648, %r1753, %p242;
	shr.u32 	%r1755, %r1754, %r2267;
	and.b32  	%r1756, %r1755, %r238;
	shl.b32 	%r1757, %r1756, 3;
	add.s32 	%r1758, %r1669, %r1757;
	ld.shared.u64 	%rd158, [%r1758];
	add.s64 	%rd159, %rd158, %rd9;
	setp.gt.s32 	%p243, %r1753, -1;
	selp.b32 	%r1759, -1, -2147483648, %p243;
	xor.b32  	%r1760, %r1759, %r1753;
	shl.b64 	%rd160, %rd159, 2;
	add.s64 	%rd161, %rd22, %rd160;
	st.global.u32 	[%rd161+16896], %r1760;
	bar.warp.sync 	-1;
	ld.shared.u32 	%r1761, [%r118+18432];
	setp.eq.s32 	%p244, %r1761, 2147483647;
	selp.b32 	%r1762, -2147483648, %r1761, %p244;
	shr.u32 	%r1763, %r1762, %r2267;
	and.b32  	%r1764, %r1763, %r238;
	shl.b32 	%r1765, %r1764, 3;
	add.s32 	%r1766, %r1669, %r1765;
	ld.shared.u64 	%rd162, [%r1766];
	add.s64 	%rd163, %rd162, %rd9;
	setp.gt.s32 	%p245, %r1761, -1;
	selp.b32 	%r1767, -1, -2147483648, %p245;
	xor.b32  	%r1768, %r1767, %r1761;
	shl.b64 	%rd164, %rd163, 2;
	add.s64 	%rd165, %rd22, %rd164;
	st.global.u32 	[%rd165+18432], %r1768;
	bar.warp.sync 	-1;
	ld.shared.u32 	%r1769, [%r118+19968];
	setp.eq.s32 	%p246, %r1769, 2147483647;
	selp.b32 	%r1770, -2147483648, %r1769, %p246;
	shr.u32 	%r1771, %r1770, %r2267;
	and.b32  	%r1772, %r1771, %r238;
	shl.b32 	%r1773, %r1772, 3;
	add.s32 	%r1774, %r1669, %r1773;
	ld.shared.u64 	%rd166, [%r1774];
	add.s64 	%rd167, %rd166, %rd9;
	setp.gt.s32 	%p247, %r1769, -1;
	selp.b32 	%r1775, -1, -2147483648, %p247;
	xor.b32  	%r1776, %r1775, %r1769;
	shl.b64 	%rd168, %rd167, 2;
	add.s64 	%rd169, %rd22, %rd168;
	st.global.u32 	[%rd169+19968], %r1776;
	bar.warp.sync 	-1;
	ld.shared.u32 	%r1777, [%r118+21504];
	setp.eq.s32 	%p248, %r1777, 2147483647;
	selp.b32 	%r1778, -2147483648, %r1777, %p248;
	shr.u32 	%r1779, %r1778, %r2267;
	and.b32  	%r1780, %r1779, %r238;
	shl.b32 	%r1781, %r1780, 3;
	add.s32 	%r1782, %r1669, %r1781;
	ld.shared.u64 	%rd170, [%r1782];
	add.s64 	%rd171, %rd170, %rd9;
	setp.gt.s32 	%p249, %r1777, -1;
	selp.b32 	%r1783, -1, -2147483648, %p249;
	xor.b32  	%r1784, %r1783, %r1777;
	shl.b64 	%rd172, %rd171, 2;
	add.s64 	%rd173, %rd22, %rd172;
	st.global.u32 	[%rd173+21504], %r1784;
	bar.warp.sync 	-1;
	ld.shared.u32 	%r1785, [%r118+23040];
	setp.eq.s32 	%p250, %r1785, 2147483647;
	selp.b32 	%r1786, -2147483648, %r1785, %p250;
	shr.u32 	%r1787, %r1786, %r2267;
	and.b32  	%r1788, %r1787, %r238;
	shl.b32 	%r1789, %r1788, 3;
	add.s32 	%r1790, %r1669, %r1789;
	ld.shared.u64 	%rd174, [%r1790];
	add.s64 	%rd175, %rd174, %rd9;
	setp.gt.s32 	%p251, %r1785, -1;
	selp.b32 	%r1791, -1, -2147483648, %p251;
	xor.b32  	%r1792, %r1791, %r1785;
	shl.b64 	%rd176, %rd175, 2;
	add.s64 	%rd177, %rd22, %rd176;
	st.global.u32 	[%rd177+23040], %r1792;
	bar.warp.sync 	-1;
	ld.shared.u32 	%r1793, [%r118+24576];
	setp.eq.s32 	%p252, %r1793, 2147483647;
	selp.b32 	%r1794, -2147483648, %r1793, %p252;
	shr.u32 	%r1795, %r1794, %r2267;
	and.b32  	%r1796, %r1795, %r238;
	shl.b32 	%r1797, %r1796, 3;
	add.s32 	%r1798, %r1669, %r1797;
	ld.shared.u64 	%rd178, [%r1798];
	add.s64 	%rd179, %rd178, %rd9;
	setp.gt.s32 	%p253, %r1793, -1;
	selp.b32 	%r1799, -1, -2147483648, %p253;
	xor.b32  	%r1800, %r1799, %r1793;
	shl.b64 	%rd180, %rd179, 2;
	add.s64 	%rd181, %rd22, %rd180;
	st.global.u32 	[%rd181+24576], %r1800;
	bar.warp.sync 	-1;
	bra.uni 	$L__BB14_260;
$L__BB14_225:
	ld.param.u32 	%r2244, [_ZN3cub18CUB_300001_SM_10006detail10radix_sort29DeviceRadixSortOnesweepKernelINS1_5radix10policy_hubIfiyE10Policy1000ELNS0_9SortOrderE0EfiyiiNS1_21identity_decomposer_tEEEvPT5_SB_PT3_PKSC_PT1_PKSG_PT2_PKSK_T4_iiT6__param_8];
	mad.lo.s32 	%r368, %r4, -6528, %r2244;
	setp.ge.s32 	%p254, %r1, %r368;
	@%p254 bra 	$L__BB14_227;
	ld.param.u32 	%r2268, [_ZN3cub18CUB_300001_SM_10006detail10radix_sort29DeviceRadixSortOnesweepKernelINS1_5radix10policy_hubIfiyE10Policy1000ELNS0_9SortOrderE0EfiyiiNS1_21identity_decomposer_tEEEvPT5_SB_PT3_PKSC_PT1_PKSG_PT2_PKSK_T4_iiT6__param_9];
	ld.shared.u32 	%r1801, [%r118];
	setp.eq.s32 	%p255, %r1801, 2147483647;
	selp.b32 	%r1802, -2147483648, %r1801, %p255;
	shr.u32 	%r1803, %r1802, %r2268;
	and.b32  	%r1804, %r1803, %r238;
	shl.b32 	%r1805, %r1804, 3;
	add.s32 	%r1807, %r524, %r1805;
	ld.shared.u64 	%rd182, [%r1807+26112];
	setp.gt.s32 	%p256, %r1801, -1;
	selp.b32 	%r1808, -1, -2147483648, %p256;
	xor.b32  	%r1809, %r1808, %r1801;
	add.s64 	%rd183, %rd182, %rd9;
	shl.b64 	%rd184, %rd183, 2;
	add.s64 	%rd185, %rd22, %rd184;
	st.global.u32 	[%rd185], %r1809;
$L__BB14_227:
	bar.warp.sync 	-1;
	add.s32 	%r1810, %r1, 384;
	setp.ge.s32 	%p257, %r1810, %r368;
	@%p257 bra 	$L__BB14_229;
	ld.param.u32 	%r2269, [_ZN3cub18CUB_300001_SM_10006detail10radix_sort29DeviceRadixSortOnesweepKernelINS1_5radix10policy_hubIfiyE10Policy1000ELNS0_9SortOrderE0EfiyiiNS1_21identity_decomposer_tEEEvPT5_SB_PT3_PKSC_PT1_PKSG_PT2_PKSK_T4_iiT6__param_9];
	ld.shared.u32 	%r1811, [%r118+1536];
	setp.eq.s32 	%p258, %r1811, 2147483647;
	selp.b32 	%r1812, -2147483648, %r1811, %p258;
	shr.u32 	%r1813, %r1812, %r2269;
	and.b32  	%r1814, %r1813, %r238;
	shl.b32 	%r1815, %r1814, 3;
	add.s32 	%r1817, %r524, %r1815;
	ld.shared.u64 	%rd186, [%r1817+26112];
	setp.gt.s32 	%p259, %r1811, -1;
	selp.b32 	%r1818, -1, -2147483648, %p259;
	xor.b32  	%r1819, %r1818, %r1811;
	add.s64 	%rd187, %rd186, %rd9;
	shl.b64 	%rd188, %rd187, 2;
	add.s64 	%rd189, %rd22, %rd188;
	st.global.u32 	[%rd189+1536], %r1819;
$L__BB14_229:
	bar.warp.sync 	-1;
	add.s32 	%r1820, %r1, 768;
	setp.ge.s32 	%p260, %r1820, %r368;
	@%p260 bra 	$L__BB14_231;
	ld.param.u32 	%r2270, [_ZN3cub18CUB_300001_SM_10006detail10radix_sort29DeviceRadixSortOnesweepKernelINS1_5radix10policy_hubIfiyE10Policy1000ELNS0_9SortOrderE0EfiyiiNS1_21identity_decomposer_tEEEvPT5_SB_PT3_PKSC_PT1_PKSG_PT2_PKSK_T4_iiT6__param_9];
	ld.shared.u32 	%r1821, [%r118+3072];
	setp.eq.s32 	%p261, %r1821, 2147483647;
	selp.b32 	%r1822, -2147483648, %r1821, %p261;
	shr.u32 	%r1823, %r1822, %r2270;
	and.b32  	%r1824, %r1823, %r238;
	shl.b32 	%r1825, %r1824, 3;
	add.s32 	%r1827, %r524, %r1825;
	ld.shared.u64 	%rd190, [%r1827+26112];
	setp.gt.s32 	%p262, %r1821, -1;
	selp.b32 	%r1828, -1, -2147483648, %p262;
	xor.b32  	%r1829, %r1828, %r1821;
	add.s64 	%rd191, %rd190, %rd9;
	shl.b64 	%rd192, %rd191, 2;
	add.s64 	%rd193, %rd22, %rd192;
	st.global.u32 	[%rd193+3072], %r1829;
$L__BB14_231:
	bar.warp.sync 	-1;
	add.s32 	%r1830, %r1, 1152;
	setp.ge.s32 	%p263, %r1830, %r368;
	@%p263 bra 	$L__BB14_233;
	ld.param.u32 	%r2271, [_ZN3cub18CUB_300001_SM_10006detail10radix_sort29DeviceRadixSortOnesweepKernelINS1_5radix10policy_hubIfiyE10Policy1000ELNS0_9SortOrderE0EfiyiiNS1_21identity_decomposer_tEEEvPT5_SB_PT3_PKSC_PT1_PKSG_PT2_PKSK_T4_iiT6__param_9];
	ld.shared.u32 	%r1831, [%r118+4608];
	setp.eq.s32 	%p264, %r1831, 2147483647;
	selp.b32 	%r1832, -2147483648, %r1831, %p264;
	shr.u32 	%r1833, %r1832, %r2271;
	and.b32  	%r1834, %r1833, %r238;
	shl.b32 	%r1835, %r1834, 3;
	add.s32 	%r1837, %r524, %r1835;
	ld.shared.u64 	%rd194, [%r1837+26112];
	setp.gt.s32 	%p265, %r1831, -1;
	selp.b32 	%r1838, -1, -2147483648, %p265;
	xor.b32  	%r1839, %r1838, %r1831;
	add.s64 	%rd195, %rd194, %rd9;
	shl.b64 	%rd196, %rd195, 2;
	add.s64 	%rd197, %rd22, %rd196;
	st.global.u32 	[%rd197+4608], %r1839;
$L__BB14_233:
	bar.warp.sync 	-1;
	add.s32 	%r1840, %r1, 1536;
	setp.ge.s32 	%p266, %r1840, %r368;
	@%p266 bra 	$L__BB14_235;
	ld.param.u32 	%r2272, [_ZN3cub18CUB_300001_SM_10006detail10radix_sort29DeviceRadixSortOnesweepKernelINS1_5radix10policy_hubIfiyE10Policy1000ELNS0_9SortOrderE0EfiyiiNS1_21identity_decomposer_tEEEvPT5_SB_PT3_PKSC_PT1_PKSG_PT2_PKSK_T4_iiT6__param_9];
	ld.shared.u32 	%r1841, [%r118+6144];
	setp.eq.s32 	%p267, %r1841, 2147483647;
	selp.b32 	%r1842, -2147483648, %r1841, %p267;
	shr.u32 	%r1843, %r1842, %r2272;
	and.b32  	%r1844, %r1843, %r238;
	shl.b32 	%r1845, %r1844, 3;
	add.s32 	%r1847, %r524, %r1845;
	ld.shared.u64 	%rd198, [%r1847+26112];
	setp.gt.s32 	%p268, %r1841, -1;
	selp.b32 	%r1848, -1, -2147483648, %p268;
	xor.b32  	%r1849, %r1848, %r1841;
	add.s64 	%rd199, %rd198, %rd9;
	shl.b64 	%rd200, %rd199, 2;
	add.s64 	%rd201, %rd22, %rd200;
	st.global.u32 	[%rd201+6144], %r1849;
$L__BB14_235:
	bar.warp.sync 	-1;
	add.s32 	%r1850, %r1, 1920;
	setp.ge.s32 	%p269, %r1850, %r368;
	@%p269 bra 	$L__BB14_237;
	ld.param.u32 	%r2273, [_ZN3cub18CUB_300001_SM_10006detail10radix_sort29DeviceRadixSortOnesweepKernelINS1_5radix10policy_hubIfiyE10Policy1000ELNS0_9SortOrderE0EfiyiiNS1_21identity_decomposer_tEEEvPT5_SB_PT3_PKSC_PT1_PKSG_PT2_PKSK_T4_iiT6__param_9];
	ld.shared.u32 	%r1851, [%r118+7680];
	setp.eq.s32 	%p270, %r1851, 2147483647;
	selp.b32 	%r1852, -2147483648, %r1851, %p270;
	shr.u32 	%r1853, %r1852, %r2273;
	and.b32  	%r1854, %r1853, %r238;
	shl.b32 	%r1855, %r1854, 3;
	add.s32 	%r1857, %r524, %r1855;
	ld.shared.u64 	%rd202, [%r1857+26112];
	setp.gt.s32 	%p271, %r1851, -1;
	selp.b32 	%r1858, -1, -2147483648, %p271;
	xor.b32  	%r1859, %r1858, %r1851;
	add.s64 	%rd203, %rd202, %rd9;
	shl.b64 	%rd204, %rd203, 2;
	add.s64 	%rd205, %rd22, %rd204;
	st.global.u32 	[%rd205+7680], %r1859;
$L__BB14_237:
	bar.warp.sync 	-1;
	add.s32 	%r1860, %r1, 2304;
	setp.ge.s32 	%p272, %r1860, %r368;
	@%p272 bra 	$L__BB14_239;
	ld.param.u32 	%r2274, [_ZN3cub18CUB_300001_SM_10006detail10radix_sort29DeviceRadixSortOnesweepKernelINS1_5radix10policy_hubIfiyE10Policy1000ELNS0_9SortOrderE0EfiyiiNS1_21identity_decomposer_tEEEvPT5_SB_PT3_PKSC_PT1_PKSG_PT2_PKSK_T4_iiT6__param_9];
	ld.shared.u32 	%r1861, [%r118+9216];
	setp.eq.s32 	%p273, %r1861, 2147483647;
	selp.b32 	%r1862, -2147483648, %r1861, %p273;
	shr.u32 	%r1863, %r1862, %r2274;
	and.b32  	%r1864, %r1863, %r238;
	shl.b32 	%r1865, %r1864, 3;
	add.s32 	%r1867, %r524, %r1865;
	ld.shared.u64 	%rd206, [%r1867+26112];
	setp.gt.s32 	%p274, %r1861, -1;
	selp.b32 	%r1868, -1, -2147483648, %p274;
	xor.b32  	%r1869, %r1868, %r1861;
	add.s64 	%rd207, %rd206, %rd9;
	shl.b64 	%rd208, %rd207, 2;
	add.s64 	%rd209, %rd22, %rd208;
	st.global.u32 	[%rd209+9216], %r1869;
$L__BB14_239:
	bar.warp.sync 	-1;
	add.s32 	%r1870, %r1, 2688;
	setp.ge.s32 	%p275, %r1870, %r368;
	@%p275 bra 	$L__BB14_241;
	ld.param.u32 	%r2275, [_ZN3cub18CUB_300001_SM_10006detail10radix_sort29DeviceRadixSortOnesweepKernelINS1_5radix10policy_hubIfiyE10Policy1000ELNS0_9SortOrderE0EfiyiiNS1_21identity_decomposer_tEEEvPT5_SB_PT3_PKSC_PT1_PKSG_PT2_PKSK_T4_iiT6__param_9];
	ld.shared.u32 	%r1871, [%r118+10752];
	setp.eq.s32 	%p276, %r1871, 2147483647;
	selp.b32 	%r1872, -2147483648, %r1871, %p276;
	shr.u32 	%r1873, %r1872, %r2275;
	and.b32  	%r1874, %r1873, %r238;
	shl.b32 	%r1875, %r1874, 3;
	add.s32 	%r1877, %r524, %r1875;
	ld.shared.u64 	%rd210, [%r1877+26112];
	setp.gt.s32 	%p277, %r1871, -1;
	selp.b32 	%r1878, -1, -2147483648, %p277;
	xor.b32  	%r1879, %r1878, %r1871;
	add.s64 	%rd211, %rd210, %rd9;
	shl.b64 	%rd212, %rd211, 2;
	add.s64 	%rd213, %rd22, %rd212;
	st.global.u32 	[%rd213+10752], %r1879;
$L__BB14_241:
	bar.warp.sync 	-1;
	or.b32  	%r1880, %r1, 3072;
	setp.ge.s32 	%p278, %r1880, %r368;
	@%p278 bra 	$L__BB14_243;
	ld.param.u32 	%r2276, [_ZN3cub18CUB_300001_SM_10006detail10radix_sort29DeviceRadixSortOnesweepKernelINS1_5radix10policy_hubIfiyE10Policy1000ELNS0_9SortOrderE0EfiyiiNS1_21identity_decomposer_tEEEvPT5_SB_PT3_PKSC_PT1_PKSG_PT2_PKSK_T4_iiT6__param_9];
	ld.shared.u32 	%r1881, [%r118+12288];
	setp.eq.s32 	%p279, %r1881, 2147483647;
	selp.b32 	%r1882, -2147483648, %r1881, %p279;
	shr.u32 	%r1883, %r1882, %r2276;
	and.b32  	%r1884, %r1883, %r238;
	shl.b32 	%r1885, %r1884, 3;
	add.s32 	%r1887, %r524, %r1885;
	ld.shared.u64 	%rd214, [%r1887+26112];
	setp.gt.s32 	%p280, %r1881, -1;
	selp.b32 	%r1888, -1, -2147483648, %p280;
	xor.b32  	%r1889, %r1888, %r1881;
	add.s64 	%rd215, %rd214, %rd9;
	shl.b64 	%rd216, %rd215, 2;
	add.s64 	%rd217, %rd22, %rd216;
	st.global.u32 	[%rd217+12288], %r1889;
$L__BB14_243:
	bar.warp.sync 	-1;
	add.s32 	%r1890, %r1, 3456;
	setp.ge.s32 	%p281, %r1890, %r368;
	@%p281 bra 	$L__BB14_245;
	ld.param.u32 	%r2277, [_ZN3cub18CUB_300001_SM_10006detail10radix_sort29DeviceRadixSortOnesweepKernelINS1_5radix10policy_hubIfiyE10Policy1000ELNS0_9SortOrderE0EfiyiiNS1_21identity_decomposer_tEEEvPT5_SB_PT3_PKSC_PT1_PKSG_PT2_PKSK_T4_iiT6__param_9];
	ld.shared.u32 	%r1891, [%r118+13824];
	setp.eq.s32 	%p282, %r1891, 2147483647;
	selp.b32 	%r1892, -2147483648, %r1891, %p282;
	shr.u32 	%r1893, %r1892, %r2277;
	and.b32  	%r1894, %r1893, %r238;
	shl.b32 	%r1895, %r1894, 3;
	add.s32 	%r1897, %r524, %r1895;
	ld.shared.u64 	%rd218, [%r1897+26112];
	setp.gt.s32 	%p283, %r1891, -1;
	selp.b32 	%r1898, -1, -2147483648, %p283;
	xor.b32  	%r1899, %r1898, %r1891;
	add.s64 	%rd219, %rd218, %rd9;
	shl.b64 	%rd220, %rd219, 2;
	add.s64 	%rd221, %rd22, %rd220;
	st.global.u32 	[%rd221+13824], %r1899;
$L__BB14_245:
	bar.warp.sync 	-1;
	add.s32 	%r1900, %r1, 3840;
	setp.ge.s32 	%p284, %r1900, %r368;
	@%p284 bra 	$L__BB14_247;
	ld.param.u32 	%r2278, [_ZN3cub18CUB_300001_SM_10006detail10radix_sort29DeviceRadixSortOnesweepKernelINS1_5radix10policy_hubIfiyE10Policy1000ELNS0_9SortOrderE0EfiyiiNS1_21identity_decomposer_tEEEvPT5_SB_PT3_PKSC_PT1_PKSG_PT2_PKSK_T4_iiT6__param_9];
	ld.shared.u32 	%r1901, [%r118+15360];
	setp.eq.s32 	%p285, %r1901, 2147483647;
	selp.b32 	%r1902, -2147483648, %r1901, %p285;
	shr.u32 	%r1903, %r1902, %r2278;
	and.b32  	%r1904, %r1903, %r238;
	shl.b32 	%r1905, %r1904, 3;
	add.s32 	%r1907, %r524, %r1905;
	ld.shared.u64 	%rd222, [%r1907+26112];
	setp.gt.s32 	%p286, %r1901, -1;
	selp.b32 	%r1908, -1, -2147483648, %p286;
	xor.b32  	%r1909, %r1908, %r1901;
	add.s64 	%rd223, %rd222, %rd9;
	shl.b64 	%rd224, %rd223, 2;
	add.s64 	%rd225, %rd22, %rd224;
	st.global.u32 	[%rd225+15360], %r1909;
$L__BB14_247:
	bar.warp.sync 	-1;
	add.s32 	%r1910, %r1, 4224;
	setp.ge.s32 	%p287, %r1910, %r368;
	@%p287 bra 	$L__BB14_249;
	ld.param.u32 	%r2279, [_ZN3cub18CUB_300001_SM_10006detail10radix_sort29DeviceRadixSortOnesweepKernelINS1_5radix10policy_hubIfiyE10Policy1000ELNS0_9SortOrderE0EfiyiiNS1_21identity_decomposer_tEEEvPT5_SB_PT3_PKSC_PT1_PKSG_PT2_PKSK_T4_iiT6__param_9];
	ld.shared.u32 	%r1911, [%r118+16896];
	setp.eq.s32 	%p288, %r1911, 2147483647;
	selp.b32 	%r1912, -2147483648, %r1911, %p288;
	shr.u32 	%r1913, %r1912, %r2279;
	and.b32  	%r1914, %r1913, %r238;
	shl.b32 	%r1915, %r1914, 3;
	add.s32 	%r1917, %r524, %r1915;
	ld.shared.u64 	%rd226, [%r1917+26112];
	setp.gt.s32 	%p289, %r1911, -1;
	selp.b32 	%r1918, -1, -2147483648, %p289;
	xor.b32  	%r1919, %r1918, %r1911;
	add.s64 	%rd227, %rd226, %rd9;
	shl.b64 	%rd228, %rd227, 2;
	add.s64 	%rd229, %rd22, %rd228;
	st.global.u32 	[%rd229+16896], %r1919;
$L__BB14_249:
	bar.warp.sync 	-1;
	add.s32 	%r1920, %r1, 4608;
	setp.ge.s32 	%p290, %r1920, %r368;
	@%p290 bra 	$L__BB14_251;
	ld.param.u32 	%r2280, [_ZN3cub18CUB_300001_SM_10006detail10radix_sort29DeviceRadixSortOnesweepKernelINS1_5radix10policy_hubIfiyE10Policy1000ELNS0_9SortOrderE0EfiyiiNS1_21identity_decomposer_tEEEvPT5_SB_PT3_PKSC_PT1_PKSG_PT2_PKSK_T4_iiT6__param_9];
	ld.shared.u32 	%r1921, [%r118+18432];
	setp.eq.s32 	%p291, %r1921, 2147483647;
	selp.b32 	%r1922, -2147483648, %r1921, %p291;
	shr.u32 	%r1923, %r1922, %r2280;
	and.b32  	%r1924, %r1923, %r238;
	shl.b32 	%r1925, %r1924, 3;
	add.s32 	%r1927, %r524, %r1925;
	ld.shared.u64 	%rd230, [%r1927+26112];
	setp.gt.s32 	%p292, %r1921, -1;
	selp.b32 	%r1928, -1, -2147483648, %p292;
	xor.b32  	%r1929, %r1928, %r1921;
	add.s64 	%rd231, %rd230, %rd9;
	shl.b64 	%rd232, %rd231, 2;
	add.s64 	%rd233, %rd22, %rd232;
	st.global.u32 	[%rd233+18432], %r1929;
$L__BB14_251:
	bar.warp.sync 	-1;
	add.s32 	%r1930, %r1, 4992;
	setp.ge.s32 	%p293, %r1930, %r368;
	@%p293 bra 	$L__BB14_253;
	ld.param.u32 	%r2281, [_ZN3cub18CUB_300001_SM_10006detail10radix_sort29DeviceRadixSortOnesweepKernelINS1_5radix10policy_hubIfiyE10Policy1000ELNS0_9SortOrderE0EfiyiiNS1_21identity_decomposer_tEEEvPT5_SB_PT3_PKSC_PT1_PKSG_PT2_PKSK_T4_iiT6__param_9];
	ld.shared.u32 	%r1931, [%r118+19968];
	setp.eq.s32 	%p294, %r1931, 2147483647;
	selp.b32 	%r1932, -2147483648, %r1931, %p294;
	shr.u32 	%r1933, %r1932, %r2281;
	and.b32  	%r1934, %r1933, %r238;
	shl.b32 	%r1935, %r1934, 3;
	add.s32 	%r1937, %r524, %r1935;
	ld.shared.u64 	%rd234, [%r1937+26112];
	setp.gt.s32 	%p295, %r1931, -1;
	selp.b32 	%r1938, -1, -2147483648, %p295;
	xor.b32  	%r1939, %r1938, %r1931;
	add.s64 	%rd235, %rd234, %rd9;
	shl.b64 	%rd236, %rd235, 2;
	add.s64 	%rd237, %rd22, %rd236;
	st.global.u32 	[%rd237+19968], %r1939;
$L__BB14_253:
	bar.warp.sync 	-1;
	add.s32 	%r1940, %r1, 5376;
	setp.ge.s32 	%p296, %r1940, %r368;
	@%p296 bra 	$L__BB14_255;
	ld.param.u32 	%r2282, [_ZN3cub18CUB_300001_SM_10006detail10radix_sort29DeviceRadixSortOnesweepKernelINS1_5radix10policy_hubIfiyE10Policy1000ELNS0_9SortOrderE0EfiyiiNS1_21identity_decomposer_tEEEvPT5_SB_PT3_PKSC_PT1_PKSG_PT2_PKSK_T4_iiT6__param_9];
	ld.shared.u32 	%r1941, [%r118+21504];
	setp.eq.s32 	%p297, %r1941, 2147483647;
	selp.b32 	%r1942, -2147483648, %r1941, %p297;
	shr.u32 	%r1943, %r1942, %r2282;
	and.b32  	%r1944, %r1943, %r238;
	shl.b32 	%r1945, %r1944, 3;
	add.s32 	%r1947, %r524, %r1945;
	ld.shared.u64 	%rd238, [%r1947+26112];
	setp.gt.s32 	%p298, %r1941, -1;
	selp.b32 	%r1948, -1, -2147483648, %p298;
	xor.b32  	%r1949, %r1948, %r1941;
	add.s64 	%rd239, %rd238, %rd9;
	shl.b64 	%rd240, %rd239, 2;
	add.s64 	%rd241, %rd22, %rd240;
	st.global.u32 	[%rd241+21504], %r1949;
$L__BB14_255:
	bar.warp.sync 	-1;
	add.s32 	%r1950, %r1, 5760;
	setp.ge.s32 	%p299, %r1950, %r368;
	@%p299 bra 	$L__BB14_257;
	ld.param.u32 	%r2283, [_ZN3cub18CUB_300001_SM_10006detail10radix_sort29DeviceRadixSortOnesweepKernelINS1_5radix10policy_hubIfiyE10Policy1000ELNS0_9SortOrderE0EfiyiiNS1_21identity_decomposer_tEEEvPT5_SB_PT3_PKSC_PT1_PKSG_PT2_PKSK_T4_iiT6__param_9];
	ld.shared.u32 	%r1951, [%r118+23040];
	setp.eq.s32 	%p300, %r1951, 2147483647;
	selp.b32 	%r1952, -2147483648, %r1951, %p300;
	shr.u32 	%r1953, %r1952, %r2283;
	and.b32  	%r1954, %r1953, %r238;
	shl.b32 	%r1955, %r1954, 3;
	add.s32 	%r1957, %r524, %r1955;
	ld.shared.u64 	%rd242, [%r1957+26112];
	setp.gt.s32 	%p301, %r1951, -1;
	selp.b32 	%r1958, -1, -2147483648, %p301;
	xor.b32  	%r1959, %r1958, %r1951;
	add.s64 	%rd243, %rd242, %rd9;
	shl.b64 	%rd244, %rd243, 2;
	add.s64 	%rd245, %rd22, %rd244;
	st.global.u32 	[%rd245+23040], %r1959;
$L__BB14_257:
	bar.warp.sync 	-1;
	or.b32  	%r1960, %r1, 6144;
	setp.ge.s32 	%p302, %r1960, %r368;
	@%p302 bra 	$L__BB14_259;
	ld.param.u32 	%r2284, [_ZN3cub18CUB_300001_SM_10006detail10radix_sort29DeviceRadixSortOnesweepKernelINS1_5radix10policy_hubIfiyE10Policy1000ELNS0_9SortOrderE0EfiyiiNS1_21identity_decomposer_tEEEvPT5_SB_PT3_PKSC_PT1_PKSG_PT2_PKSK_T4_iiT6__param_9];
	ld.shared.u32 	%r1961, [%r118+24576];
	setp.eq.s32 	%p303, %r1961, 2147483647;
	selp.b32 	%r1962, -2147483648, %r1961, %p303;
	shr.u32 	%r1963, %r1962, %r2284;
	and.b32  	%r1964, %r1963, %r238;
	shl.b32 	%r1965, %r1964, 3;
	add.s32 	%r1967, %r524, %r1965;
	ld.shared.u64 	%rd246, [%r1967+26112];
	setp.gt.s32 	%p304, %r1961, -1;
	selp.b32 	%r1968, -1, -2147483648, %p304;
	xor.b32  	%r1969, %r1968, %r1961;
	add.s64 	%rd247, %rd246, %rd9;
	shl.b64 	%rd248, %rd247, 2;
	add.s64 	%rd249, %rd22, %rd248;
	st.global.u32 	[%rd249+24576], %r1969;
$L__BB14_259:
	bar.warp.sync 	-1;
$L__BB14_260:
	ld.param.u32 	%r2285, [_ZN3cub18CUB_300001_SM_10006detail10radix_sort29DeviceRadixSortOnesweepKernelINS1_5radix10policy_hubIfiyE10Policy1000ELNS0_9SortOrderE0EfiyiiNS1_21identity_decomposer_tEEEvPT5_SB_PT3_PKSC_PT1_PKSG_PT2_PKSK_T4_iiT6__param_9];
	ld.param.u32 	%r2245, [_ZN3cub18CUB_300001_SM_10006detail10radix_sort29DeviceRadixSortOnesweepKernelINS1_5radix10policy_hubIfiyE10Policy1000ELNS0_9SortOrderE0EfiyiiNS1_21identity_decomposer_tEEEvPT5_SB_PT3_PKSC_PT1_PKSG_PT2_PKSK_T4_iiT6__param_8];
	setp.gt.s32 	%p305, %r366, %r2245;
	ld.shared.u32 	%r1970, [%r118];
	setp.eq.s32 	%p306, %r1970, 2147483647;
	selp.b32 	%r1971, -2147483648, %r1970, %p306;
	shr.u32 	%r1972, %r1971, %r2285;
	and.b32  	%r369, %r1972, %r238;
	ld.shared.u32 	%r1973, [%r118+1536];
	setp.eq.s32 	%p307, %r1973, 2147483647;
	selp.b32 	%r1974, -2147483648, %r1973, %p307;
	shr.u32 	%r1975, %r1974, %r2285;
	and.b32  	%r370, %r1975, %r238;
	ld.shared.u32 	%r1976, [%r118+3072];
	setp.eq.s32 	%p308, %r1976, 2147483647;
	selp.b32 	%r1977, -2147483648, %r1976, %p308;
	shr.u32 	%r1978, %r1977, %r2285;
	and.b32  	%r371, %r1978, %r238;
	ld.shared.u32 	%r1979, [%r118+4608];
	setp.eq.s32 	%p309, %r1979, 2147483647;
	selp.b32 	%r1980, -2147483648, %r1979, %p309;
	shr.u32 	%r1981, %r1980, %r2285;
	and.b32  	%r372, %r1981, %r238;
	ld.shared.u32 	%r1982, [%r118+6144];
	setp.eq.s32 	%p310, %r1982, 2147483647;
	selp.b32 	%r1983, -2147483648, %r1982, %p310;
	shr.u32 	%r1984, %r1983, %r2285;
	and.b32  	%r373, %r1984, %r238;
	ld.shared.u32 	%r1985, [%r118+7680];
	setp.eq.s32 	%p311, %r1985, 2147483647;
	selp.b32 	%r1986, -2147483648, %r1985, %p311;
	shr.u32 	%r1987, %r1986, %r2285;
	and.b32  	%r374, %r1987, %r238;
	ld.shared.u32 	%r1988, [%r118+9216];
	setp.eq.s32 	%p312, %r1988, 2147483647;
	selp.b32 	%r1989, -2147483648, %r1988, %p312;
	shr.u32 	%r1990, %r1989, %r2285;
	and.b32  	%r375, %r1990, %r238;
	ld.shared.u32 	%r1991, [%r118+10752];
	setp.eq.s32 	%p313, %r1991, 2147483647;
	selp.b32 	%r1992, -2147483648, %r1991, %p313;
	shr.u32 	%r1993, %r1992, %r2285;
	and.b32  	%r376, %r1993, %r238;
	ld.shared.u32 	%r1994, [%r118+12288];
	setp.eq.s32 	%p314, %r1994, 2147483647;
	selp.b32 	%r1995, -2147483648, %r1994, %p314;
	shr.u32 	%r1996, %r1995, %r2285;
	and.b32  	%r377, %r1996, %r238;
	ld.shared.u32 	%r1997, [%r118+13824];
	setp.eq.s32 	%p315, %r1997, 2147483647;
	selp.b32 	%r1998, -2147483648, %r1997, %p315;
	shr.u32 	%r1999, %r1998, %r2285;
	and.b32  	%r378, %r1999, %r238;
	ld.shared.u32 	%r2000, [%r118+15360];
	setp.eq.s32 	%p316, %r2000, 2147483647;
	selp.b32 	%r2001, -2147483648, %r2000, %p316;
	shr.u32 	%r2002, %r2001, %r2285;
	and.b32  	%r379, %r2002, %r238;
	ld.shared.u32 	%r2003, [%r118+16896];
	setp.eq.s32 	%p317, %r2003, 2147483647;
	selp.b32 	%r2004, -2147483648, %r2003, %p317;
	shr.u32 	%r2005, %r2004, %r2285;
	and.b32  	%r380, %r2005, %r238;
	ld.shared.u32 	%r2006, [%r118+18432];
	setp.eq.s32 	%p318, %r2006, 2147483647;
	selp.b32 	%r2007, -2147483648, %r2006, %p318;
	shr.u32 	%r2008, %r2007, %r2285;
	and.b32  	%r381, %r2008, %r238;
	ld.shared.u32 	%r2009, [%r118+19968];
	setp.eq.s32 	%p319, %r2009, 2147483647;
	selp.b32 	%r2010, -2147483648, %r2009, %p319;
	shr.u32 	%r2011, %r2010, %r2285;
	and.b32  	%r382, %r2011, %r238;
	ld.shared.u32 	%r2012, [%r118+21504];
	setp.eq.s32 	%p320, %r2012, 2147483647;
	selp.b32 	%r2013, -2147483648, %r2012, %p320;
	shr.u32 	%r2014, %r2013, %r2285;
	and.b32  	%r383, %r2014, %r238;
	ld.shared.u32 	%r2015, [%r118+23040];
	setp.eq.s32 	%p321, %r2015, 2147483647;
	selp.b32 	%r2016, -2147483648, %r2015, %p321;
	shr.u32 	%r2017, %r2016, %r2285;
	and.b32  	%r384, %r2017, %r238;
	ld.shared.u32 	%r2018, [%r118+24576];
	setp.eq.s32 	%p322, %r2018, 2147483647;
	selp.b32 	%r2019, -2147483648, %r2018, %p322;
	shr.u32 	%r2020, %r2019, %r2285;
	and.b32  	%r385, %r2020, %r238;
	@%p305 bra 	$L__BB14_262;
	ld.param.u64 	%rd443, [_ZN3cub18CUB_300001_SM_10006detail10radix_sort29DeviceRadixSortOnesweepKernelINS1_5radix10policy_hubIfiyE10Policy1000ELNS0_9SortOrderE0EfiyiiNS1_21identity_decomposer_tEEEvPT5_SB_PT3_PKSC_PT1_PKSG_PT2_PKSK_T4_iiT6__param_7];
	cvta.to.global.u64 	%rd250, %rd443;
	and.b32  	%r2024, %r1, 31;
	or.b32  	%r2025, %r681, %r2024;
	cvt.u64.u32 	%rd251, %r2025;
	mul.lo.s32 	%r2026, %r4, 6528;
	cvt.s64.s32 	%rd252, %r2026;
	add.s64 	%rd253, %rd251, %rd252;
	shl.b64 	%rd254, %rd253, 2;
	add.s64 	%rd255, %rd250, %rd254;
	ld.global.u32 	%r2421, [%rd255];
	ld.global.u32 	%r2422, [%rd255+128];
	ld.global.u32 	%r2423, [%rd255+256];
	ld.global.u32 	%r2424, [%rd255+384];
	ld.global.u32 	%r2425, [%rd255+512];
	ld.global.u32 	%r2426, [%rd255+640];
	ld.global.u32 	%r2427, [%rd255+768];
	ld.global.u32 	%r2428, [%rd255+896];
	ld.global.u32 	%r2429, [%rd255+1024];
	ld.global.u32 	%r2430, [%rd255+1152];
	ld.global.u32 	%r2431, [%rd255+1280];
	ld.global.u32 	%r2432, [%rd255+1408];
	ld.global.u32 	%r2433, [%rd255+1536];
	ld.global.u32 	%r2434, [%rd255+1664];
	ld.global.u32 	%r2435, [%rd255+1792];
	ld.global.u32 	%r2436, [%rd255+1920];
	ld.global.u32 	%r2437, [%rd255+2048];
	bra.uni 	$L__BB14_296;
$L__BB14_262:
	ld.param.u32 	%r2246, [_ZN3cub18CUB_300001_SM_10006detail10radix_sort29DeviceRadixSortOnesweepKernelINS1_5radix10policy_hubIfiyE10Policy1000ELNS0_9SortOrderE0EfiyiiNS1_21identity_decomposer_tEEEvPT5_SB_PT3_PKSC_PT1_PKSG_PT2_PKSK_T4_iiT6__param_8];
	ld.param.u64 	%rd444, [_ZN3cub18CUB_300001_SM_10006detail10radix_sort29DeviceRadixSortOnesweepKernelINS1_5radix10policy_hubIfiyE10Policy1000ELNS0_9SortOrderE0EfiyiiNS1_21identity_decomposer_tEEEvPT5_SB_PT3_PKSC_PT1_PKSG_PT2_PKSK_T4_iiT6__param_7];
	cvta.to.global.u64 	%rd256, %rd444;
	cvt.s64.s32 	%rd257, %r462;
	add.s64 	%rd258, %rd7, %rd257;
	shl.b64 	%rd259, %rd258, 2;
	add.s64 	%rd23, %rd256, %rd259;
	cvt.u32.u64 	%r2029, %rd7;
	sub.s32 	%r403, %r2246, %r462;
	setp.ge.s32 	%p323, %r2029, %r403;
	@%p323 bra 	$L__BB14_264;
	ld.global.u32 	%r2421, [%rd23];
$L__BB14_264:
	add.s32 	%r2032, %r2029, 32;
	setp.ge.s32 	%p324, %r2032, %r403;
	@%p324 bra 	$L__BB14_266;
	ld.global.u32 	%r2422, [%rd23+128];
$L__BB14_266:
	add.s32 	%r2035, %r2029, 64;
	setp.ge.s32 	%p325, %r2035, %r403;
	@%p325 bra 	$L__BB14_268;
	ld.global.u32 	%r2423, [%rd23+256];
$L__BB14_268:
	add.s32 	%r2038, %r2029, 96;
	setp.ge.s32 	%p326, %r2038, %r403;
	@%p326 bra 	$L__BB14_270;
	ld.global.u32 	%r2424, [%rd23+384];
$L__BB14_270:
	add.s32 	%r2041, %r2029, 128;
	setp.ge.s32 	%p327, %r2041, %r403;
	@%p327 bra 	$L__BB14_272;
	ld.global.u32 	%r2425, [%rd23+512];
$L__BB14_272:
	add.s32 	%r2044, %r2029, 160;
	setp.ge.s32 	%p328, %r2044, %r403;
	@%p328 bra 	$L__BB14_274;
	ld.global.u32 	%r2426, [%rd23+640];
$L__BB14_274:
	add.s32 	%r2047, %r2029, 192;
	setp.ge.s32 	%p329, %r2047, %r403;
	@%p329 bra 	$L__BB14_276;
	ld.global.u32 	%r2427, [%rd23+768];
$L__BB14_276:
	add.s32 	%r2050, %r2029, 224;
	setp.ge.s32 	%p330, %r2050, %r403;
	@%p330 bra 	$L__BB14_278;
	ld.param.u64 	%rd445, [_ZN3cub18CUB_300001_SM_10006detail10radix_sort29DeviceRadixSortOnesweepKernelINS1_5radix10policy_hubIfiyE10Policy1000ELNS0_9SortOrderE0EfiyiiNS1_21identity_decomposer_tEEEvPT5_SB_PT3_PKSC_PT1_PKSG_PT2_PKSK_T4_iiT6__param_7];
	cvta.to.global.u64 	%rd260, %rd445;
	add.s64 	%rd264, %rd260, %rd259;
	ld.global.u32 	%r2428, [%rd264+896];
$L__BB14_278:
	add.s32 	%r2054, %r2029, 256;
	setp.ge.s32 	%p331, %r2054, %r403;
	@%p331 bra 	$L__BB14_280;
	ld.param.u64 	%rd446, [_ZN3cub18CUB_300001_SM_10006detail10radix_sort29DeviceRadixSortOnesweepKernelINS1_5radix10policy_hubIfiyE10Policy1000ELNS0_9SortOrderE0EfiyiiNS1_21identity_decomposer_tEEEvPT5_SB_PT3_PKSC_PT1_PKSG_PT2_PKSK_T4_iiT6__param_7];
	cvta.to.global.u64 	%rd265, %rd446;
	cvt.s64.s32 	%rd266, %r462;
	add.s64 	%rd267, %rd7, %rd266;
	shl.b64 	%rd268, %rd267, 2;
	add.s64 	%rd269, %rd265, %rd268;
	ld.global.u32 	%r2429, [%rd269+1024];
$L__BB14_280:
	add.s32 	%r2058, %r2029, 288;
	setp.ge.s32 	%p332, %r2058, %r403;
	@%p332 bra 	$L__BB14_282;
	ld.param.u64 	%rd447, [_ZN3cub18CUB_300001_SM_10006detail10radix_sort29DeviceRadixSortOnesweepKernelINS1_5radix10policy_hubIfiyE10Policy1000ELNS0_9SortOrderE0EfiyiiNS1_21identity_decomposer_tEEEvPT5_SB_PT3_PKSC_PT1_PKSG_PT2_PKSK_T4_iiT6__param_7];
	cvta.to.global.u64 	%rd270, %rd447;
	cvt.s64.s32 	%rd271, %r462;
	add.s64 	%rd272, %rd7, %rd271;
	shl.b64 	%rd273, %rd272, 2;
	add.s64 	%rd274, %rd270, %rd273;
	ld.global.u32 	%r2430, [%rd274+1152];
$L__BB14_282:
	add.s32 	%r2062, %r2029, 320;
	setp.ge.s32 	%p333, %r2062, %r403;
	@%p333 bra 	$L__BB14_284;
	ld.param.u64 	%rd448, [_ZN3cub18CUB_300001_SM_10006detail10radix_sort29DeviceRadixSortOnesweepKernelINS1_5radix10policy_hubIfiyE10Policy1000ELNS0_9SortOrderE0EfiyiiNS1_21identity_decomposer_tEEEvPT5_SB_PT3_PKSC_PT1_PKSG_PT2_PKSK_T4_iiT6__param_7];
	cvta.to.global.u64 	%rd275, %rd448;
	cvt.s64.s32 	%rd276, %r462;
	add.s64 	%rd277, %rd7, %rd276;
	shl.b64 	%rd278, %rd277, 2;
	add.s64 	%rd279, %rd275, %rd278;
	ld.global.u32 	%r2431, [%rd279+1280];
$L__BB14_284:
	add.s32 	%r2066, %r2029, 352;
	setp.ge.s32 	%p334, %r2066, %r403;
	@%p334 bra 	$L__BB14_286;
	ld.param.u64 	%rd449, [_ZN3cub18CUB_300001_SM_10006detail10radix_sort29DeviceRadixSortOnesweepKernelINS1_5radix10policy_hubIfiyE10Policy1000ELNS0_9SortOrderE0EfiyiiNS1_21identity_decomposer_tEEEvPT5_SB_PT3_PKSC_PT1_PKSG_PT2_PKSK_T4_iiT6__param_7];
	cvta.to.global.u64 	%rd280, %rd449;
	mul.lo.s32 	%r2067, %r4, 6528;
	cvt.s64.s32 	%rd281, %r2067;
	add.s64 	%rd282, %rd7, %rd281;
	shl.b64 	%rd283, %rd282, 2;
	add.s64 	%rd284, %rd280, %rd283;
	ld.global.u32 	%r2432, [%rd284+1408];
$L__BB14_286:
	add.s32 	%r2070, %r2029, 384;
	setp.ge.s32 	%p335, %r2070, %r403;
	@%p335 bra 	$L__BB14_288;
	ld.param.u64 	%rd450, [_ZN3cub18CUB_300001_SM_10006detail10radix_sort29DeviceRadixSortOnesweepKernelINS1_5radix10policy_hubIfiyE10Policy1000ELNS0_9SortOrderE0EfiyiiNS1_21identity_decomposer_tEEEvPT5_SB_PT3_PKSC_PT1_PKSG_PT2_PKSK_T4_iiT6__param_7];
	cvta.to.global.u64 	%rd285, %rd450;
	mul.lo.s32 	%r2071, %r4, 6528;
	cvt.s64.s32 	%rd286, %r2071;
	add.s64 	%rd287, %rd7, %rd286;
	shl.b64 	%rd288, %rd287, 2;
	add.s64 	%rd289, %rd285, %rd288;
	ld.global.u32 	%r2433, [%rd289+1536];
$L__BB14_288:
	cvt.u32.u64 	%r2073, %rd7;
	add.s32 	%r2074, %r2073, 416;
	setp.ge.s32 	%p336, %r2074, %r403;
	@%p336 bra 	$L__BB14_290;
	ld.param.u64 	%rd451, [_ZN3cub18CUB_300001_SM_10006detail10radix_sort29DeviceRadixSortOnesweepKernelINS1_5radix10policy_hubIfiyE10Policy1000ELNS0_9SortOrderE0EfiyiiNS1_21identity_decomposer_tEEEvPT5_SB_PT3_PKSC_PT1_PKSG_PT2_PKSK_T4_iiT6__param_7];
	cvta.to.global.u64 	%rd290, %rd451;
	mul.lo.s32 	%r2075, %r4, 6528;
	cvt.s64.s32 	%rd291, %r2075;
	add.s64 	%rd292, %rd7, %rd291;
	shl.b64 	%rd293, %rd292, 2;
	add.s64 	%rd294, %rd290, %rd293;
	ld.global.u32 	%r2434, [%rd294+1664];
$L__BB14_290:
	cvt.u32.u64 	%r2077, %rd7;
	add.s32 	%r2078, %r2077, 448;
	setp.ge.s32 	%p337, %r2078, %r403;
	@%p337 bra 	$L__BB14_292;
	ld.param.u64 	%rd452, [_ZN3cub18CUB_300001_SM_10006detail10radix_sort29DeviceRadixSortOnesweepKernelINS1_5radix10policy_hubIfiyE10Policy1000ELNS0_9SortOrderE0EfiyiiNS1_21identity_decomposer_tEEEvPT5_SB_PT3_PKSC_PT1_PKSG_PT2_PKSK_T4_iiT6__param_7];
	cvta.to.global.u64 	%rd295, %rd452;
	mul.lo.s32 	%r2079, %r4, 6528;
	cvt.s64.s32 	%rd296, %r2079;
	add.s64 	%rd297, %rd7, %rd296;
	shl.b64 	%rd298, %rd297, 2;
	add.s64 	%rd299, %rd295, %rd298;
	ld.global.u32 	%r2435, [%rd299+1792];
$L__BB14_292:
	cvt.u32.u64 	%r2081, %rd7;
	add.s32 	%r2082, %r2081, 480;
	setp.ge.s32 	%p338, %r2082, %r403;
	@%p338 bra 	$L__BB14_294;
	ld.param.u64 	%rd453, [_ZN3cub18CUB_300001_SM_10006detail10radix_sort29DeviceRadixSortOnesweepKernelINS1_5radix10policy_hubIfiyE10Policy1000ELNS0_9SortOrderE0EfiyiiNS1_21identity_decomposer_tEEEvPT5_SB_PT3_PKSC_PT1_PKSG_PT2_PKSK_T4_iiT6__param_7];
	cvta.to.global.u64 	%rd300, %rd453;
	mul.lo.s32 	%r2083, %r4, 6528;
	cvt.s64.s32 	%rd301, %r2083;
	add.s64 	%rd302, %rd7, %rd301;
	shl.b64 	%rd303, %rd302, 2;
	add.s64 	%rd304, %rd300, %rd303;
	ld.global.u32 	%r2436, [%rd304+1920];
$L__BB14_294:
	cvt.u32.u64 	%r2085, %rd7;
	add.s32 	%r2086, %r2085, 512;
	setp.ge.s32 	%p339, %r2086, %r403;
	@%p339 bra 	$L__BB14_296;
	ld.param.u64 	%rd454, [_ZN3cub18CUB_300001_SM_10006detail10radix_sort29DeviceRadixSortOnesweepKernelINS1_5radix10policy_hubIfiyE10Policy1000ELNS0_9SortOrderE0EfiyiiNS1_21identity_decomposer_tEEEvPT5_SB_PT3_PKSC_PT1_PKSG_PT2_PKSK_T4_iiT6__param_7];
	cvta.to.global.u64 	%rd305, %rd454;
	mov.u32 	%r2087, %tid.x;
	and.b32  	%r2088, %r2087, 992;
	mul.lo.s32 	%r2089, %r2088, 17;
	and.b32  	%r2090, %r2087, 31;
	or.b32  	%r2091, %r2089, %r2090;
	cvt.u64.u32 	%rd306, %r2091;
	mul.lo.s32 	%r2092, %r4, 6528;
	cvt.s64.s32 	%rd307, %r2092;
	add.s64 	%rd308, %rd306, %rd307;
	shl.b64 	%rd309, %rd308, 2;
	add.s64 	%rd310, %rd305, %rd309;
	ld.global.u32 	%r2437, [%rd310+2048];
$L__BB14_296:
	ld.param.u32 	%r2247, [_ZN3cub18CUB_300001_SM_10006detail10radix_sort29DeviceRadixSortOnesweepKernelINS1_5radix10policy_hubIfiyE10Policy1000ELNS0_9SortOrderE0EfiyiiNS1_21identity_decomposer_tEEEvPT5_SB_PT3_PKSC_PT1_PKSG_PT2_PKSK_T4_iiT6__param_8];
	ld.param.u64 	%rd441, [_ZN3cub18CUB_300001_SM_10006detail10radix_sort29DeviceRadixSortOnesweepKernelINS1_5radix10policy_hubIfiyE10Policy1000ELNS0_9SortOrderE0EfiyiiNS1_21identity_decomposer_tEEEvPT5_SB_PT3_PKSC_PT1_PKSG_PT2_PKSK_T4_iiT6__param_6];
	cvta.to.global.u64 	%rd24, %rd441;
	mov.u32 	%r454, %tid.x;
	shl.b32 	%r2093, %r454, 2;
	mov.u32 	%r2094, _ZZN3cub18CUB_300001_SM_10006detail10radix_sort29DeviceRadixSortOnesweepKernelINS1_5radix10policy_hubIfiyE10Policy1000ELNS0_9SortOrderE0EfiyiiNS1_21identity_decomposer_tEEEvPT5_SB_PT3_PKSC_PT1_PKSG_PT2_PKSK_T4_iiT6_E1s;
	add.s32 	%r455, %r2094, %r2093;
	cvt.u64.u32 	%rd25, %r454;
	mad.lo.s32 	%r2095, %r4, 6528, 6528;
	setp.gt.s32 	%p340, %r2095, %r2247;
	bar.sync 	0;
	st.shared.u32 	[%r340+-4], %r2421;
	st.shared.u32 	[%r341+-4], %r2422;
	st.shared.u32 	[%r342+-4], %r2423;
	st.shared.u32 	[%r343+-4], %r2424;
	st.shared.u32 	[%r344+-4], %r2425;
	st.shared.u32 	[%r345+-4], %r2426;
	st.shared.u32 	[%r346+-4], %r2427;
	st.shared.u32 	[%r347+-4], %r2428;
	st.shared.u32 	[%r348+-4], %r2429;
	st.shared.u32 	[%r349+-4], %r2430;
	st.shared.u32 	[%r350+-4], %r2431;
	st.shared.u32 	[%r351+-4], %r2432;
	st.shared.u32 	[%r352+-4], %r2433;
	st.shared.u32 	[%r353+-4], %r2434;
	st.shared.u32 	[%r354+-4], %r2435;
	st.shared.u32 	[%r355+-4], %r2436;
	st.shared.u32 	[%r356+-4], %r2437;
	bar.sync 	0;
	@%p340 bra 	$L__BB14_298;
	ld.shared.u32 	%r2096, [%r455];
	shl.b32 	%r2097, %r369, 3;
	add.s32 	%r2099, %r2094, 26112;
	add.s32 	%r2100, %r2099, %r2097;
	ld.shared.u64 	%rd311, [%r2100];
	add.s64 	%rd312, %rd311, %rd25;
	shl.b64 	%rd313, %rd312, 2;
	add.s64 	%rd314, %rd24, %rd313;
	st.global.u32 	[%rd314], %r2096;
	bar.warp.sync 	-1;
	ld.shared.u32 	%r2101, [%r455+1536];
	shl.b32 	%r2102, %r370, 3;
	add.s32 	%r2103, %r2099, %r2102;
	ld.shared.u64 	%rd315, [%r2103];
	add.s64 	%rd316, %rd315, %rd25;
	shl.b64 	%rd317, %rd316, 2;
	add.s64 	%rd318, %rd24, %rd317;
	st.global.u32 	[%rd318+1536], %r2101;
	bar.warp.sync 	-1;
	ld.shared.u32 	%r2104, [%r455+3072];
	shl.b32 	%r2105, %r371, 3;
	add.s32 	%r2106, %r2099, %r2105;
	ld.shared.u64 	%rd319, [%r2106];
	add.s64 	%rd320, %rd319, %rd25;
	shl.b64 	%rd321, %rd320, 2;
	add.s64 	%rd322, %rd24, %rd321;
	st.global.u32 	[%rd322+3072], %r2104;
	bar.warp.sync 	-1;
	ld.shared.u32 	%r2107, [%r455+4608];
	shl.b32 	%r2108, %r372, 3;
	add.s32 	%r2109, %r2099, %r2108;
	ld.shared.u64 	%rd323, [%r2109];
	add.s64 	%rd324, %rd323, %rd25;
	shl.b64 	%rd325, %rd324, 2;
	add.s64 	%rd326, %rd24, %rd325;
	st.global.u32 	[%rd326+4608], %r2107;
	bar.warp.sync 	-1;
	ld.shared.u32 	%r2110, [%r455+6144];
	shl.b32 	%r2111, %r373, 3;
	add.s32 	%r2112, %r2099, %r2111;
	ld.shared.u64 	%rd327, [%r2112];
	add.s64 	%rd328, %rd327, %rd25;
	shl.b64 	%rd329, %rd328, 2;
	add.s64 	%rd330, %rd24, %rd329;
	st.global.u32 	[%rd330+6144], %r2110;
	bar.warp.sync 	-1;
	ld.shared.u32 	%r2113, [%r455+7680];
	shl.b32 	%r2114, %r374, 3;
	add.s32 	%r2115, %r2099, %r2114;
	ld.shared.u64 	%rd331, [%r2115];
	add.s64 	%rd332, %rd331, %rd25;
	shl.b64 	%rd333, %rd332, 2;
	add.s64 	%rd334, %rd24, %rd333;
	st.global.u32 	[%rd334+7680], %r2113;
	bar.warp.sync 	-1;
	ld.shared.u32 	%r2116, [%r455+9216];
	shl.b32 	%r2117, %r375, 3;
	add.s32 	%r2118, %r2099, %r2117;
	ld.shared.u64 	%rd335, [%r2118];
	add.s64 	%rd336, %rd335, %rd25;
	shl.b64 	%rd337, %rd336, 2;
	add.s64 	%rd338, %rd24, %rd337;
	st.global.u32 	[%rd338+9216], %r2116;
	bar.warp.sync 	-1;
	ld.shared.u32 	%r2119, [%r455+10752];
	shl.b32 	%r2120, %r376, 3;
	add.s32 	%r2121, %r2099, %r2120;
	ld.shared.u64 	%rd339, [%r2121];
	add.s64 	%rd340, %rd339, %rd25;
	shl.b64 	%rd341, %rd340, 2;
	add.s64 	%rd342, %rd24, %rd341;
	st.global.u32 	[%rd342+10752], %r2119;
	bar.warp.sync 	-1;
	ld.shared.u32 	%r2122, [%r455+12288];
	shl.b32 	%r2123, %r377, 3;
	add.s32 	%r2124, %r2099, %r2123;
	ld.shared.u64 	%rd343, [%r2124];
	add.s64 	%rd344, %rd343, %rd25;
	shl.b64 	%rd345, %rd344, 2;
	add.s64 	%rd346, %rd24, %rd345;
	st.global.u32 	[%rd346+12288], %r2122;
	bar.warp.sync 	-1;
	ld.shared.u32 	%r2125, [%r455+13824];
	shl.b32 	%r2126, %r378, 3;
	add.s32 	%r2127, %r2099, %r2126;
	ld.shared.u64 	%rd347, [%r2127];
	add.s64 	%rd348, %rd347, %rd25;
	shl.b64 	%rd349, %rd348, 2;
	add.s64 	%rd350, %rd24, %rd349;
	st.global.u32 	[%rd350+13824], %r2125;
	bar.warp.sync 	-1;
	ld.shared.u32 	%r2128, [%r455+15360];
	shl.b32 	%r2129, %r379, 3;
	add.s32 	%r2130, %r2099, %r2129;
	ld.shared.u64 	%rd351, [%r2130];
	add.s64 	%rd352, %rd351, %rd25;
	shl.b64 	%rd353, %rd352, 2;
	add.s64 	%rd354, %rd24, %rd353;
	st.global.u32 	[%rd354+15360], %r2128;
	bar.warp.sync 	-1;
	ld.shared.u32 	%r2131, [%r455+16896];
	shl.b32 	%r2132, %r380, 3;
	add.s32 	%r2133, %r2099, %r2132;
	ld.shared.u64 	%rd355, [%r2133];
	add.s64 	%rd356, %rd355, %rd25;
	shl.b64 	%rd357, %rd356, 2;
	add.s64 	%rd358, %rd24, %rd357;
	st.global.u32 	[%rd358+16896], %r2131;
	bar.warp.sync 	-1;
	ld.shared.u32 	%r2134, [%r455+18432];
	shl.b32 	%r2135, %r381, 3;
	add.s32 	%r2136, %r2099, %r2135;
	ld.shared.u64 	%rd359, [%r2136];
	add.s64 	%rd360, %rd359, %rd25;
	shl.b64 	%rd361, %rd360, 2;
	add.s64 	%rd362, %rd24, %rd361;
	st.global.u32 	[%rd362+18432], %r2134;
	bar.warp.sync 	-1;
	ld.shared.u32 	%r2137, [%r455+19968];
	shl.b32 	%r2138, %r382, 3;
	add.s32 	%r2139, %r2099, %r2138;
	ld.shared.u64 	%rd363, [%r2139];
	add.s64 	%rd364, %rd363, %rd25;
	shl.b64 	%rd365, %rd364, 2;
	add.s64 	%rd366, %rd24, %rd365;
	st.global.u32 	[%rd366+19968], %r2137;
	bar.warp.sync 	-1;
	ld.shared.u32 	%r2140, [%r455+21504];
	shl.b32 	%r2141, %r383, 3;
	add.s32 	%r2142, %r2099, %r2141;
	ld.shared.u64 	%rd367, [%r2142];
	add.s64 	%rd368, %rd367, %rd25;
	shl.b64 	%rd369, %rd368, 2;
	add.s64 	%rd370, %rd24, %rd369;
	st.global.u32 	[%rd370+21504], %r2140;
	bar.warp.sync 	-1;
	ld.shared.u32 	%r2143, [%r455+23040];
	shl.b32 	%r2144, %r384, 3;
	add.s32 	%r2145, %r2099, %r2144;
	ld.shared.u64 	%rd371, [%r2145];
	add.s64 	%rd372, %rd371, %rd25;
	shl.b64 	%rd373, %rd372, 2;
	add.s64 	%rd374, %rd24, %rd373;
	st.global.u32 	[%rd374+23040], %r2143;
	bar.warp.sync 	-1;
	ld.shared.u32 	%r2146, [%r455+24576];
	shl.b32 	%r2147, %r385, 3;
	add.s32 	%r2148, %r2099, %r2147;
	ld.shared.u64 	%rd375, [%r2148];
	add.s64 	%rd376, %rd375, %rd25;
	shl.b64 	%rd377, %rd376, 2;
	add.s64 	%rd378, %rd24, %rd377;
	st.global.u32 	[%rd378+24576], %r2146;
	bar.warp.sync 	-1;
	bra.uni 	$L__BB14_333;
$L__BB14_298:
	ld.param.u32 	%r2248, [_ZN3cub18CUB_300001_SM_10006detail10radix_sort29DeviceRadixSortOnesweepKernelINS1_5radix10policy_hubIfiyE10Policy1000ELNS0_9SortOrderE0EfiyiiNS1_21identity_decomposer_tEEEvPT5_SB_PT3_PKSC_PT1_PKSG_PT2_PKSK_T4_iiT6__param_8];
	mad.lo.s32 	%r456, %r4, -6528, %r2248;
	shl.b32 	%r2149, %r369, 3;
	add.s32 	%r2151, %r2094, %r2149;
	ld.shared.u64 	%rd26, [%r2151+26112];
	setp.ge.s32 	%p341, %r454, %r456;
	@%p341 bra 	$L__BB14_300;
	ld.shared.u32 	%r2152, [%r455];
	add.s64 	%rd379, %rd26, %rd25;
	shl.b64 	%rd380, %rd379, 2;
	add.s64 	%rd381, %rd24, %rd380;
	st.global.u32 	[%rd381], %r2152;
$L__BB14_300:
	bar.warp.sync 	-1;
	shl.b32 	%r2153, %r370, 3;
	add.s32 	%r2155, %r2094, %r2153;
	ld.shared.u64 	%rd27, [%r2155+26112];
	add.s32 	%r2156, %r454, 384;
	setp.ge.s32 	%p342, %r2156, %r456;
	@%p342 bra 	$L__BB14_302;
	ld.shared.u32 	%r2157, [%r455+1536];
	add.s64 	%rd382, %rd27, %rd25;
	shl.b64 	%rd383, %rd382, 2;
	add.s64 	%rd384, %rd24, %rd383;
	st.global.u32 	[%rd384+1536], %r2157;
$L__BB14_302:
	bar.warp.sync 	-1;
	shl.b32 	%r2158, %r371, 3;
	add.s32 	%r2160, %r2094, %r2158;
	ld.shared.u64 	%rd28, [%r2160+26112];
	add.s32 	%r2161, %r454, 768;
	setp.ge.s32 	%p343, %r2161, %r456;
	@%p343 bra 	$L__BB14_304;
	ld.shared.u32 	%r2162, [%r455+3072];
	add.s64 	%rd385, %rd28, %rd25;
	shl.b64 	%rd386, %rd385, 2;
	add.s64 	%rd387, %rd24, %rd386;
	st.global.u32 	[%rd387+3072], %r2162;
$L__BB14_304:
	bar.warp.sync 	-1;
	shl.b32 	%r2163, %r372, 3;
	add.s32 	%r2165, %r2094, %r2163;
	ld.shared.u64 	%rd29, [%r2165+26112];
	add.s32 	%r2166, %r454, 1152;
	setp.ge.s32 	%p344, %r2166, %r456;
	@%p344 bra 	$L__BB14_306;
	ld.shared.u32 	%r2167, [%r455+4608];
	add.s64 	%rd388, %rd29, %rd25;
	shl.b64 	%rd389, %rd388, 2;
	add.s64 	%rd390, %rd24, %rd389;
	st.global.u32 	[%rd390+4608], %r2167;
$L__BB14_306:
	bar.warp.sync 	-1;
	shl.b32 	%r2168, %r373, 3;
	add.s32 	%r2170, %r2094, %r2168;
	ld.shared.u64 	%rd30, [%r2170+26112];
	add.s32 	%r2171, %r454, 1536;
	setp.ge.s32 	%p345, %r2171, %r456;
	@%p345 bra 	$L__BB14_308;
	ld.shared.u32 	%r2172, [%r455+6144];
	add.s64 	%rd391, %rd30, %rd25;
	shl.b64 	%rd392, %rd391, 2;
	add.s64 	%rd393, %rd24, %rd392;
	st.global.u32 	[%rd393+6144], %r2172;
$L__BB14_308:
	bar.warp.sync 	-1;
	shl.b32 	%r2173, %r374, 3;
	add.s32 	%r2175, %r2094, %r2173;
	ld.shared.u64 	%rd31, [%r2175+26112];
	add.s32 	%r2176, %r454, 1920;
	setp.ge.s32 	%p346, %r2176, %r456;
	@%p346 bra 	$L__BB14_310;
	ld.shared.u32 	%r2177, [%r455+7680];
	add.s64 	%rd394, %rd31, %rd25;
	shl.b64 	%rd395, %rd394, 2;
	add.s64 	%rd396, %rd24, %rd395;
	st.global.u32 	[%rd396+7680], %r2177;
$L__BB14_310:
	bar.warp.sync 	-1;
	shl.b32 	%r2178, %r375, 3;
	add.s32 	%r2180, %r2094, %r2178;
	ld.shared.u64 	%rd32, [%r2180+26112];
	add.s32 	%r2181, %r454, 2304;
	setp.ge.s32 	%p347, %r2181, %r456;
	@%p347 bra 	$L__BB14_312;
	ld.shared.u32 	%r2182, [%r455+9216];
	add.s64 	%rd397, %rd32, %rd25;
	shl.b64 	%rd398, %rd397, 2;
	add.s64 	%rd399, %rd24, %rd398;
	st.global.u32 	[%rd399+9216], %r2182;
$L__BB14_312:
	bar.warp.sync 	-1;
	shl.b32 	%r2183, %r376, 3;
	add.s32 	%r2185, %r2094, %r2183;
	ld.shared.u64 	%rd33, [%r2185+26112];
	add.s32 	%r2186, %r454, 2688;
	setp.ge.s32 	%p348, %r2186, %r456;
	@%p348 bra 	$L__BB14_314;
	ld.shared.u32 	%r2187, [%r455+10752];
	add.s64 	%rd400, %rd33, %rd25;
	shl.b64 	%rd401, %rd400, 2;
	add.s64 	%rd402, %rd24, %rd401;
	st.global.u32 	[%rd402+10752], %r2187;
$L__BB14_314:
	bar.warp.sync 	-1;
	shl.b32 	%r2188, %r377, 3;
	add.s32 	%r2190, %r2094, %r2188;
	ld.shared.u64 	%rd34, [%r2190+26112];
	or.b32  	%r2191, %r454, 3072;
	setp.ge.s32 	%p349, %r2191, %r456;
	@%p349 bra 	$L__BB14_316;
	ld.shared.u32 	%r2192, [%r455+12288];
	add.s64 	%rd403, %rd34, %rd25;
	shl.b64 	%rd404, %rd403, 2;
	add.s64 	%rd405, %rd24, %rd404;
	st.global.u32 	[%rd405+12288], %r2192;
$L__BB14_316:
	bar.warp.sync 	-1;
	shl.b32 	%r2193, %r378, 3;
	add.s32 	%r2195, %r2094, %r2193;
	ld.shared.u64 	%rd35, [%r2195+26112];
	add.s32 	%r2196, %r454, 3456;
	setp.ge.s32 	%p350, %r2196, %r456;
	@%p350 bra 	$L__BB14_318;
	ld.shared.u32 	%r2197, [%r455+13824];
	add.s64 	%rd406, %rd35, %rd25;
	shl.b64 	%rd407, %rd406, 2;
	add.s64 	%rd408, %rd24, %rd407;
	st.global.u32 	[%rd408+13824], %r2197;
$L__BB14_318:
	bar.warp.sync 	-1;
	shl.b32 	%r2198, %r379, 3;
	add.s32 	%r2200, %r2094, %r2198;
	ld.shared.u64 	%rd36, [%r2200+26112];
	add.s32 	%r2201, %r454, 3840;
	setp.ge.s32 	%p351, %r2201, %r456;
	@%p351 bra 	$L__BB14_320;
	ld.shared.u32 	%r2202, [%r455+15360];
	add.s64 	%rd409, %rd36, %rd25;
	shl.b64 	%rd410, %rd409, 2;
	add.s64 	%rd411, %rd24, %rd410;
	st.global.u32 	[%rd411+15360], %r2202;
$L__BB14_320:
	bar.warp.sync 	-1;
	shl.b32 	%r2203, %r380, 3;
	add.s32 	%r2205, %r2094, %r2203;
	ld.shared.u64 	%rd37, [%r2205+26112];
	add.s32 	%r2206, %r454, 4224;
	setp.ge.s32 	%p352, %r2206, %r456;
	@%p352 bra 	$L__BB14_322;
	ld.shared.u32 	%r2207, [%r455+16896];
	add.s64 	%rd412, %rd37, %rd25;
	shl.b64 	%rd413, %rd412, 2;
	add.s64 	%rd414, %rd24, %rd413;
	st.global.u32 	[%rd414+16896], %r2207;
$L__BB14_322:
	bar.warp.sync 	-1;
	shl.b32 	%r2208, %r381, 3;
	add.s32 	%r2210, %r2094, %r2208;
	ld.shared.u64 	%rd38, [%r2210+26112];
	add.s32 	%r2211, %r454, 4608;
	setp.ge.s32 	%p353, %r2211, %r456;
	@%p353 bra 	$L__BB14_324;
	ld.shared.u32 	%r2212, [%r455+18432];
	add.s64 	%rd415, %rd38, %rd25;
	shl.b64 	%rd416, %rd415, 2;
	add.s64 	%rd417, %rd24, %rd416;
	st.global.u32 	[%rd417+18432], %r2212;
$L__BB14_324:
	bar.warp.sync 	-1;
	shl.b32 	%r2213, %r382, 3;
	add.s32 	%r2215, %r2094, %r2213;
	ld.shared.u64 	%rd39, [%r2215+26112];
	add.s32 	%r2216, %r454, 4992;
	setp.ge.s32 	%p354, %r2216, %r456;
	@%p354 bra 	$L__BB14_326;
	ld.shared.u32 	%r2217, [%r455+19968];
	add.s64 	%rd418, %rd39, %rd25;
	shl.b64 	%rd419, %rd418, 2;
	add.s64 	%rd420, %rd24, %rd419;
	st.global.u32 	[%rd420+19968], %r2217;
$L__BB14_326:
	bar.warp.sync 	-1;
	shl.b32 	%r2218, %r383, 3;
	add.s32 	%r2220, %r2094, %r2218;
	ld.shared.u64 	%rd40, [%r2220+26112];
	add.s32 	%r2221, %r454, 5376;
	setp.ge.s32 	%p355, %r2221, %r456;
	@%p355 bra 	$L__BB14_328;
	ld.shared.u32 	%r2222, [%r455+21504];
	add.s64 	%rd421, %rd40, %rd25;
	shl.b64 	%rd422, %rd421, 2;
	add.s64 	%rd423, %rd24, %rd422;
	st.global.u32 	[%rd423+21504], %r2222;
$L__BB14_328:
	bar.warp.sync 	-1;
	shl.b32 	%r2223, %r384, 3;
	add.s32 	%r2225, %r2094, %r2223;
	ld.shared.u64 	%rd41, [%r2225+26112];
	add.s32 	%r2226, %r454, 5760;
	setp.ge.s32 	%p356, %r2226, %r456;
	@%p356 bra 	$L__BB14_330;
	ld.shared.u32 	%r2227, [%r455+23040];
	add.s64 	%rd424, %rd41, %rd25;
	shl.b64 	%rd425, %rd424, 2;
	add.s64 	%rd426, %rd24, %rd425;
	st.global.u32 	[%rd426+23040], %r2227;
$L__BB14_330:
	bar.warp.sync 	-1;
	shl.b32 	%r2228, %r385, 3;
	add.s32 	%r2230, %r2094, %r2228;
	ld.shared.u64 	%rd427, [%r2230+26112];
	add.s64 	%rd42, %rd427, %rd25;
	or.b32  	%r2231, %r454, 6144;
	setp.ge.s32 	%p357, %r2231, %r456;
	@%p357 bra 	$L__BB14_332;
	ld.shared.u32 	%r2232, [%r455+24576];
	shl.b64 	%rd428, %rd42, 2;
	add.s64 	%rd429, %rd24, %rd428;
	st.global.u32 	[%rd429+24576], %r2232;
$L__BB14_332:
	bar.warp.sync 	-1;
$L__BB14_333:
	ret;

}
	// .globl	_ZN3cub18CUB_300001_SM_10006detail10radix_sort31DeviceRadixSortSingleTileKernelINS1_5radix10policy_hubIffyE10Policy1000ELNS0_9SortOrderE0EffyNS1_21identity_decomposer_tEEEvPKT1_PSA_PKT2_PSE_T3_iiT4_
.visible .entry _ZN3cub18CUB_300001_SM_10006detail10radix_sort31DeviceRadixSortSingleTileKernelINS1_5radix10policy_hubIffyE10Policy1000ELNS0_9SortOrderE0EffyNS1_21identity_decomposer_tEEEvPKT1_PSA_PKT2_PSE_T3_iiT4_(
	.param .u64 .ptr .align 1 _ZN3cub18CUB_300001_SM_10006detail10radix_sort31DeviceRadixSortSingleTileKernelINS1_5radix10policy_hubIffyE10Policy1000ELNS0_9SortOrderE0EffyNS1_21identity_decomposer_tEEEvPKT1_PSA_PKT2_PSE_T3_iiT4__param_0,
	.param .u64 .ptr .align 1 _ZN3cub18CUB_300001_SM_10006detail10radix_sort31DeviceRadixSortSingleTileKernelINS1_5radix10policy_hubIffyE10Policy1000ELNS0_9SortOrderE0EffyNS1_21identity_decomposer_tEEEvPKT1_PSA_PKT2_PSE_T3_iiT4__param_1,
	.param .u64 .ptr .align 1 _ZN3cub18CUB_300001_SM_10006detail10radix_sort31DeviceRadixSortSingleTileKernelINS1_5radix10policy_hubIffyE10Policy1000ELNS0_9SortOrderE0EffyNS1_21identity_decomposer_tEEEvPKT1_PSA_PKT2_PSE_T3_iiT4__param_2,
	.param .u64 .ptr .align 1 _ZN3cub18CUB_300001_SM_10006detail10radix_sort31DeviceRadixSortSingleTileKernelINS1_5radix10policy_hubIffyE10Policy1000ELNS0_9SortOrderE0EffyNS1_21identity_decomposer_tEEEvPKT1_PSA_PKT2_PSE_T3_iiT4__param_3,
	.param .u64 _ZN3cub18CUB_300001_SM_10006detail10radix_sort31DeviceRadixSortSingleTileKernelINS1_5radix10policy_hubIffyE10Policy1000ELNS0_9SortOrderE0EffyNS1_21identity_decomposer_tEEEvPKT1_PSA_PKT2_PSE_T3_iiT4__param_4,
	.param .u32 _ZN3cub18CUB_300001_SM_10006detail10radix_sort31DeviceRadixSortSingleTileKernelINS1_5radix10policy_hubIffyE10Policy1000ELNS0_9SortOrderE0EffyNS1_21identity_decomposer_tEEEvPKT1_PSA_PKT2_PSE_T3_iiT4__param_5,
	.param .u32 _ZN3cub18CUB_300001_SM_10006detail10radix_sort31DeviceRadixSortSingleTileKernelINS1_5radix10policy_hubIffyE10Policy1000ELNS0_9SortOrderE0EffyNS1_21identity_decomposer_tEEEvPKT1_PSA_PKT2_PSE_T3_iiT4__param_6,
	.param .align 1 .b8 _ZN3cub18CUB_300001_SM_10006detail10radix_sort31DeviceRadixSortSingleTileKernelINS1_5radix10policy_hubIffyE10Policy1000ELNS0_9SortOrderE0EffyNS1_21identity_decomposer_tEEEvPKT1_PSA_PKT2_PSE_T3_iiT4__param_7[1]
)
.maxntid 256
.minnctapersm 1
{
	.reg .pred 	%p<130>;
	.reg .b16 	%rs<39>;
	.reg .b32 	%r<786>;
	.reg .b32 	%f<153>;
	.reg .b64 	%rd<37>;
	// demoted variable
	.shared .align 16 .b8 _ZZN3cub18CUB_300001_SM_10006detail10radix_sort31DeviceRadixSortSingleTileKernelINS1_5radix10policy_hubIffyE10Policy1000ELNS0_9SortOrderE0EffyNS1_21identity_decomposer_tEEEvPKT1_PSA_PKT2_PSE_T3_iiT4_E12temp_storage[33856];
	ld.param.u64 	%rd10, [_ZN3cub18CUB_300001_SM_10006detail10radix_sort31DeviceRadixSortSingleTileKernelINS1_5radix10policy_hubIffyE10Policy1000ELNS0_9SortOrderE0EffyNS1_21identity_decomposer_tEEEvPKT1_PSA_PKT2_PSE_T3_iiT4__param_0];
	ld.param.u64 	%rd6, [_ZN3cub18CUB_300001_SM_10006detail10radix_sort31DeviceRadixSortSingleTileKernelINS1_5radix10policy_hubIffyE10Policy1000ELNS0_9SortOrderE0EffyNS1_21identity_decomposer_tEEEvPKT1_PSA_PKT2_PSE_T3_iiT4__param_1];
	ld.param.u64 	%rd7, [_ZN3cub18CUB_300001_SM_10006detail10radix_sort31DeviceRadixSortSingleTileKernelINS1_5radix10policy_hubIffyE10Policy1000ELNS0_9SortOrderE0EffyNS1_21identity_decomposer_tEEEvPKT1_PSA_PKT2_PSE_T3_iiT4__param_2];
	ld.param.u64 	%rd8, [_ZN3cub18CUB_300001_SM_10006detail10radix_sort31DeviceRadixSortSingleTileKernelINS1_5radix10policy_hubIffyE10Policy1000ELNS0_9SortOrderE0EffyNS1_21identity_decomposer_tEEEvPKT1_PSA_PKT2_PSE_T3_iiT4__param_3];
	ld.param.u64 	%rd9, [_ZN3cub18CUB_300001_SM_10006detail10radix_sort31DeviceRadixSortSingleTileKernelINS1_5radix10policy_hubIffyE10Policy1000ELNS0_9SortOrderE0EffyNS1_21identity_decomposer_tEEEvPKT1_PSA_PKT2_PSE_T3_iiT4__param_4];
	ld.param.u32 	%r228, [_ZN3cub18CUB_300001_SM_10006detail10radix_sort31DeviceRadixSortSingleTileKernelINS1_5radix10policy_hubIffyE10Policy1000ELNS0_9SortOrderE0EffyNS1_21identity_decomposer_tEEEvPKT1_PSA_PKT2_PSE_T3_iiT4__param_5];
	ld.param.u32 	%r229, [_ZN3cub18CUB_300001_SM_10006detail10radix_sort31DeviceRadixSortSingleTileKernelINS1_5radix10policy_hubIffyE10Policy1000ELNS0_9SortOrderE0EffyNS1_21identity_decomposer_tEEEvPKT1_PSA_PKT2_PSE_T3_iiT4__param_6];
	cvta.to.global.u64 	%rd11, %rd10;
	cvt.u32.u64 	%r1, %rd9;
	mov.u32 	%r2, %tid.x;
	mul.lo.s32 	%r3, %r2, 19;
	setp.ge.s32 	%p1, %r3, %r1;
	mul.wide.u32 	%rd12, %r3, 4;
	add.s64 	%rd1, %rd11, %rd12;
	mov.b32 	%r744, 2147483647;
	@%p1 bra 	$L__BB15_2;
	ld.global.u32 	%r744, [%rd1];
$L__BB15_2:
	add.s32 	%r6, %r3, 1;
	setp.ge.s32 	%p2, %r6, %r1;
	mov.b32 	%r745, 2147483647;
	@%p2 bra 	$L__BB15_4;
	ld.global.u32 	%r745, [%rd1+4];
$L__BB15_4:
	add.s32 	%r9, %r3, 2;
	setp.ge.s32 	%p3, %r9, %r1;
	mov.b32 	%r746, 2147483647;
	@%p3 bra 	$L__BB15_6;
	ld.global.u32 	%r746, [%rd1+8];
$L__BB15_6:
	add.s32 	%r12, %r3, 3;
	setp.ge.s32 	%p4, %r12, %r1;
	mov.b32 	%r747, 2147483647;
	@%p4 bra 	$L__BB15_8;
	ld.global.u32 	%r747, [%rd1+12];
$L__BB15_8:
	add.s32 	%r15, %r3, 4;
	setp.ge.s32 	%p5, %r15, %r1;
	mov.b32 	%r748, 2147483647;
	@%p5 bra 	$L__BB15_10;
	ld.global.u32 	%r748, [%rd1+16];
$L__BB15_10:
	add.s32 	%r18, %r3, 5;
	setp.ge.s32 	%p6, %r18, %r1;
	mov.b32 	%r749, 2147483647;
	@%p6 bra 	$L__BB15_12;
	ld.global.u32 	%r749, [%rd1+20];
$L__BB15_12:
	add.s32 	%r21, %r3, 6;
	setp.ge.s32 	%p7, %r21, %r1;
	mov.b32 	%r750, 2147483647;
	@%p7 bra 	$L__BB15_14;
	ld.global.u32 	%r750, [%rd1+24];
$L__BB15_14:
	add.s32 	%r24, %r3, 7;
	setp.ge.s32 	%p8, %r24, %r1;
	mov.b32 	%r751, 2147483647;
	@%p8 bra 	$L__BB15_16;
	ld.global.u32 	%r751, [%rd1+28];
$L__BB15_16:
	add.s32 	%r27, %r3, 8;
	setp.ge.s32 	%p9, %r27, %r1;
	mov.b32 	%r752, 2147483647;
	@%p9 bra 	$L__BB15_18;
	ld.global.u32 	%r752, [%rd1+32];
$L__BB15_18:
	add.s32 	%r30, %r3, 9;
	setp.ge.s32 	%p10, %r30, %r1;
	mov.b32 	%r753, 2147483647;
	@%p10 bra 	$L__BB15_20;
	ld.global.u32 	%r753, [%rd1+36];
$L__BB15_20:
	add.s32 	%r33, %r3, 10;
	setp.ge.s32 	%p11, %r33, %r1;
	mov.b32 	%r754, 2147483647;
	@%p11 bra 	$L__BB15_22;
	ld.global.u32 	%r754, [%rd1+40];
$L__BB15_22:
	add.s32 	%r36, %r3, 11;
	setp.ge.s32 	%p12, %r36, %r1;
	mov.b32 	%r755, 2147483647;
	@%p12 bra 	$L__BB15_24;
	ld.global.u32 	%r755, [%rd1+44];
$L__BB15_24:
	add.s32 	%r39, %r3, 12;
	setp.ge.s32 	%p13, %r39, %r1;
	mov.b32 	%r756, 2147483647;
	@%p13 bra 	$L__BB15_26;
	ld.global.u32 	%r756, [%rd1+48];
$L__BB15_26:
	add.s32 	%r42, %r3, 13;
	setp.ge.s32 	%p14, %r42, %r1;
	mov.b32 	%r757, 2147483647;
	@%p14 bra 	$L__BB15_28;
	ld.global.u32 	%r757, [%rd1+52];
$L__BB15_28:
	add.s32 	%r45, %r3, 14;
	setp.ge.s32 	%p15, %r45, %r1;
	mov.b32 	%r758, 2147483647;
	@%p15 bra 	$L__BB15_30;
	ld.global.u32 	%r758, [%rd1+56];
$L__BB15_30:
	add.s32 	%r48, %r3, 15;
	setp.ge.s32 	%p16, %r48, %r1;
	mov.b32 	%r759, 2147483647;
	@%p16 bra 	$L__BB15_32;
	ld.global.u32 	%r759, [%rd1+60];
$L__BB15_32:
	add.s32 	%r51, %r3, 16;
	setp.ge.s32 	%p17, %r51, %r1;
	mov.b32 	%r760, 2147483647;
	@%p17 bra 	$L__BB15_34;
	ld.global.u32 	%r760, [%rd1+64];
$L__BB15_34:
	add.s32 	%r54, %r3, 17;
	setp.ge.s32 	%p18, %r54, %r1;
	mov.b32 	%r761, 2147483647;
	@%p18 bra 	$L__BB15_36;
	ld.global.u32 	%r761, [%rd1+68];
$L__BB15_36:
	add.s32 	%r57, %r3, 18;
	setp.ge.s32 	%p19, %r57, %r1;
	mov.b32 	%r762, 2147483647;
	@%p19 bra 	$L__BB15_38;
	ld.global.u32 	%r762, [%rd1+72];
$L__BB15_38:
	bar.sync 	0;
	mov.b64 	{%r249, %r250}, %rd9;
	shfl.sync.idx.b32	%r60|%p20, %r249, 0, 31, -1;
	shfl.sync.idx.b32	%r251|%p21, %r250, 0, 31, -1;
	mov.b64 	%rd2, {%r60, %r251};
	setp.ge.s32 	%p22, %r3, %r60;
	cvta.to.global.u64 	%rd13, %rd7;
	add.s64 	%rd3, %rd13, %rd12;
	@%p22 bra 	$L__BB15_40;
	ld.global.f32 	%f152, [%rd3];
$L__BB15_40:
	setp.ge.s32 	%p23, %r6, %r60;
	@%p23 bra 	$L__BB15_42;
	ld.global.f32 	%f151, [%rd3+4];
$L__BB15_42:
	setp.ge.s32 	%p24, %r9, %r60;
	@%p24 bra 	$L__BB15_44;
	ld.global.f32 	%f150, [%rd3+8];
$L__BB15_44:
	setp.ge.s32 	%p25, %r12, %r60;
	@%p25 bra 	$L__BB15_46;
	ld.global.f32 	%f149, [%rd3+12];
$L__BB15_46:
	setp.ge.s32 	%p26, %r15, %r60;
	@%p26 bra 	$L__BB15_48;
	ld.global.f32 	%f148, [%rd3+16];
$L__BB15_48:
	setp.ge.s32 	%p27, %r18, %r60;
	@%p27 bra 	$L__BB15_50;
	ld.global.f32 	%f147, [%rd3+20];
$L__BB15_50:
	setp.ge.s32 	%p28, %r21, %r60;
	@%p28 bra 	$L__BB15_52;
	ld.global.f32 	%f146, [%rd3+24];
$L__BB15_52:
	setp.ge.s32 	%p29, %r24, %r60;
	@%p29 bra 	$L__BB15_54;
	ld.global.f32 	%f145, [%rd3+28];
$L__BB15_54:
	setp.ge.s32 	%p30, %r27, %r60;
	@%p30 bra 	$L__BB15_56;
	ld.global.f32 	%f144, [%rd3+32];
$L__BB15_56:
	setp.ge.s32 	%p31, %r30, %r60;
	@%p31 bra 	$L__BB15_58;
	ld.global.f32 	%f143, [%rd3+36];
$L__BB15_58:
	setp.ge.s32 	%p32, %r33, %r60;
	@%p32 bra 	$L__BB15_60;
	ld.global.f32 	%f142, [%rd3+40];
$L__BB15_60:
	setp.ge.s32 	%p33, %r36, %r60;
	@%p33 bra 	$L__BB15_62;
	ld.global.f32 	%f141, [%rd3+44];
$L__BB15_62:
	setp.ge.s32 	%p34, %r39, %r60;
	@%p34 bra 	$L__BB15_64;
	ld.global.f32 	%f140, [%rd3+48];
$L__BB15_64:
	setp.ge.s32 	%p35, %r42, %r60;
	@%p35 bra 	$L__BB15_66;
	ld.global.f32 	%f139, [%rd3+52];
$L__BB15_66:
	setp.ge.s32 	%p36, %r45, %r60;
	@%p36 bra 	$L__BB15_68;
	ld.global.f32 	%f138, [%rd3+56];
$L__BB15_68:
	setp.ge.s32 	%p37, %r48, %r60;
	@%p37 bra 	$L__BB15_70;
	ld.global.f32 	%f137, [%rd3+60];
$L__BB15_70:
	setp.ge.s32 	%p38, %r51, %r60;
	@%p38 bra 	$L__BB15_72;
	ld.global.f32 	%f136, [%rd3+64];
$L__BB15_72:
	setp.ge.s32 	%p39, %r54, %r60;
	@%p39 bra 	$L__BB15_74;
	ld.global.f32 	%f135, [%rd3+68];
$L__BB15_74:
	setp.ge.s32 	%p40, %r57, %r60;
	@%p40 bra 	$L__BB15_76;
	ld.global.f32 	%f134, [%rd3+72];
$L__BB15_76:
	bar.sync 	0;
	setp.gt.s32 	%p41, %r744, -1;
	selp.b32 	%r253, -2147483648, -1, %p41;
	xor.b32  	%r783, %r253, %r744;
	setp.gt.s32 	%p42, %r745, -1;
	selp.b32 	%r254, -2147483648, -1, %p42;
	xor.b32  	%r782, %r254, %r745;
	setp.gt.s32 	%p43, %r746, -1;
	selp.b32 	%r255, -2147483648, -1, %p43;
	xor.b32  	%r781, %r255, %r746;
	setp.gt.s32 	%p44, %r747, -1;
	selp.b32 	%r256, -2147483648, -1, %p44;
	xor.b32  	%r780, %r256, %r747;
	setp.gt.s32 	%p45, %r748, -1;
	selp.b32 	%r257, -2147483648, -1, %p45;
	xor.b32  	%r779, %r257, %r748;
	setp.gt.s32 	%p46, %r749, -1;
	selp.b32 	%r258, -2147483648, -1, %p46;
	xor.b32  	%r778, %r258, %r749;
	setp.gt.s32 	%p47, %r750, -1;
	selp.b32 	%r259, -2147483648, -1, %p47;
	xor.b32  	%r777, %r259, %r750;
	setp.gt.s32 	%p48, %r751, -1;
	selp.b32 	%r260, -2147483648, -1, %p48;
	xor.b32  	%r776, %r260, %r751;
	setp.gt.s32 	%p49, %r752, -1;
	selp.b32 	%r261, -2147483648, -1, %p49;
	xor.b32  	%r775, %r261, %r752;
	setp.gt.s32 	%p50, %r753, -1;
	selp.b32 	%r262, -2147483648, -1, %p50;
	xor.b32  	%r774, %r262, %r753;
	setp.gt.s32 	%p51, %r754, -1;
	selp.b32 	%r263, -2147483648, -1, %p51;
	xor.b32  	%r773, %r263, %r754;
	setp.gt.s32 	%p52, %r755, -1;
	selp.b32 	%r264, -2147483648, -1, %p52;
	xor.b32  	%r772, %r264, %r755;
	setp.gt.s32 	%p53, %r756, -1;
	selp.b32 	%r265, -2147483648, -1, %p53;
	xor.b32  	%r771, %r265, %r756;
	setp.gt.s32 	%p54, %r757, -1;
	selp.b32 	%r266, -2147483648, -1, %p54;
	xor.b32  	%r770, %r266, %r757;
	setp.gt.s32 	%p55, %r758, -1;
	selp.b32 	%r267, -2147483648, -1, %p55;
	xor.b32  	%r769, %r267, %r758;
	setp.gt.s32 	%p56, %r759, -1;
	selp.b32 	%r268, -2147483648, -1, %p56;
	xor.b32  	%r768, %r268, %r759;
	setp.gt.s32 	%p57, %r760, -1;
	selp.b32 	%r269, -2147483648, -1, %p57;
	xor.b32  	%r767, %r269, %r760;
	setp.gt.s32 	%p58, %r761, -1;
	selp.b32 	%r270, -2147483648, -1, %p58;
	xor.b32  	%r766, %r270, %r761;
	setp.gt.s32 	%p59, %r762, -1;
	selp.b32 	%r271, -2147483648, -1, %p59;
	xor.b32  	%r765, %r271, %r762;
	shr.u32 	%r80, %r2, 5;
	shl.b32 	%r272, %r2, 2;
	mov.u32 	%r273, _ZZN3cub18CUB_300001_SM_10006detail10radix_sort31DeviceRadixSortSingleTileKernelINS1_5radix10policy_hubIffyE10Policy1000ELNS0_9SortOrderE0EffyNS1_21identity_decomposer_tEEEvPKT1_PSA_PKT2_PSE_T3_iiT4_E12temp_storage;
	add.s32 	%r81, %r273, %r272;
	shl.b32 	%r274, %r2, 7;
	add.s32 	%r82, %r81, %r274;
	shl.b32 	%r275, %r80, 2;
	add.s32 	%r276, %r273, %r275;
	add.s32 	%r83, %r276, 33792;
	mad.lo.s32 	%r84, %r2, -56, %r82;
	add.s32 	%r764, %r228, 6;
	sub.s32 	%r763, %r229, %r228;
$L__BB15_77:
	add.s32 	%r336, %r764, -6;
	min.s32 	%r279, %r763, 6;
	mov.b32 	%r365, 0;
	st.shared.u32 	[%r81], %r365;
	st.shared.u32 	[%r81+1024], %r365;
	st.shared.u32 	[%r81+2048], %r365;
	st.shared.u32 	[%r81+3072], %r365;
	st.shared.u32 	[%r81+4096], %r365;
	st.shared.u32 	[%r81+5120], %r365;
	st.shared.u32 	[%r81+6144], %r365;
	st.shared.u32 	[%r81+7168], %r365;
	st.shared.u32 	[%r81+8192], %r365;
	st.shared.u32 	[%r81+9216], %r365;
	st.shared.u32 	[%r81+10240], %r365;
	st.shared.u32 	[%r81+11264], %r365;
	st.shared.u32 	[%r81+12288], %r365;
	st.shared.u32 	[%r81+13312], %r365;
	st.shared.u32 	[%r81+14336], %r365;
	st.shared.u32 	[%r81+15360], %r365;
	st.shared.u32 	[%r81+16384], %r365;
	st.shared.u32 	[%r81+17408], %r365;
	st.shared.u32 	[%r81+18432], %r365;
	st.shared.u32 	[%r81+19456], %r365;
	st.shared.u32 	[%r81+20480], %r365;
	st.shared.u32 	[%r81+21504], %r365;
	st.shared.u32 	[%r81+22528], %r365;
	st.shared.u32 	[%r81+23552], %r365;
	st.shared.u32 	[%r81+24576], %r365;
	st.shared.u32 	[%r81+25600], %r365;
	st.shared.u32 	[%r81+26624], %r365;
	st.shared.u32 	[%r81+27648], %r365;
	st.shared.u32 	[%r81+28672], %r365;
	st.shared.u32 	[%r81+29696], %r365;
	st.shared.u32 	[%r81+30720], %r365;
	st.shared.u32 	[%r81+31744], %r365;
	st.shared.u32 	[%r81+32768], %r365;
	// begin inline asm
	bmsk.clamp.b32 %r277, %r365, %r279;
	// end inline asm
	setp.eq.s32 	%p60, %r783, 2147483647;
	selp.b32 	%r281, -2147483648, %r783, %p60;
	// begin inline asm
	shr.b32 %r280, %r281, %r336;
	// end inline asm
	and.b32  	%r368, %r277, %r280;
	shl.b32 	%r369, %r368, 10;
	and.b32  	%r370, %r369, 31744;
	add.s32 	%r371, %r81, %r370;
	shr.u32 	%r372, %r368, 4;
	and.b32  	%r373, %r372, 268435454;
	add.s32 	%r109, %r371, %r373;
	ld.shared.u16 	%rs1, [%r109];
	add.s16 	%rs20, %rs1, 1;
	st.shared.u16 	[%r109], %rs20;
	setp.eq.s32 	%p61, %r782, 2147483647;
	selp.b32 	%r284, -2147483648, %r782, %p61;
	// begin inline asm
	shr.b32 %r283, %r284, %r336;
	// end inline asm
	and.b32  	%r374, %r277, %r283;
	shl.b32 	%r375, %r374, 10;
	and.b32  	%r376, %r375, 31744;
	add.s32 	%r377, %r81, %r376;
	shr.u32 	%r378, %r374, 4;
	and.b32  	%r379, %r378, 268435454;
	add.s32 	%r110, %r377, %r379;
	ld.shared.u16 	%rs2, [%r110];
	add.s16 	%rs21, %rs2, 1;
	st.shared.u16 	[%r110], %rs21;
	setp.eq.s32 	%p62, %r781, 2147483647;
	selp.b32 	%r287, -2147483648, %r781, %p62;
	// begin inline asm
	shr.b32 %r286, %r287, %r336;
	// end inline asm
	and.b32  	%r380, %r277, %r286;
	shl.b32 	%r381, %r380, 10;
	and.b32  	%r382, %r381, 31744;
	add.s32 	%r383, %r81, %r382;
	shr.u32 	%r384, %r380, 4;
	and.b32  	%r385, %r384, 268435454;
	add.s32 	%r111, %r383, %r385;
	ld.shared.u16 	%rs3, [%r111];
	add.s16 	%rs22, %rs3, 1;
	st.shared.u16 	[%r111], %rs22;
	setp.eq.s32 	%p63, %r780, 2147483647;
	selp.b32 	%r290, -2147483648, %r780, %p63;
	// begin inline asm
	shr.b32 %r289, %r290, %r336;
	// end inline asm
	and.b32  	%r386, %r277, %r289;
	shl.b32 	%r387, %r386, 10;
	and.b32  	%r388, %r387, 31744;
	add.s32 	%r389, %r81, %r388;
	shr.u32 	%r390, %r386, 4;
	and.b32  	%r391, %r390, 268435454;
	add.s32 	%r112, %r389, %r391;
	ld.shared.u16 	%rs4, [%r112];
	add.s16 	%rs23, %rs4, 1;
	st.shared.u16 	[%r112], %rs23;
	setp.eq.s32 	%p64, %r779, 2147483647;
	selp.b32 	%r293, -2147483648, %r779, %p64;
	// begin inline asm
	shr.b32 %r292, %r293, %r336;
	// end inline asm
	and.b32  	%r392, %r277, %r292;
	shl.b32 	%r393, %r392, 10;
	and.b32  	%r394, %r393, 31744;
	add.s32 	%r395, %r81, %r394;
	shr.u32 	%r396, %r392, 4;
	and.b32  	%r397, %r396, 268435454;
	add.s32 	%r113, %r395, %r397;
	ld.shared.u16 	%rs5, [%r113];
	add.s16 	%rs24, %rs5, 1;
	st.shared.u16 	[%r113], %rs24;
	setp.eq.s32 	%p65, %r778, 2147483647;
	selp.b32 	%r296, -2147483648, %r778, %p65;
	// begin inline asm
	shr.b32 %r295, %r296, %r336;
	// end inline asm
	and.b32  	%r398, %r277, %r295;
	shl.b32 	%r399, %r398, 10;
	and.b32  	%r400, %r399, 31744;
	add.s32 	%r401, %r81, %r400;
	shr.u32 	%r402, %r398, 4;
	and.b32  	%r403, %r402, 268435454;
	add.s32 	%r114, %r401, %r403;
	ld.shared.u16 	%rs6, [%r114];
	add.s16 	%rs25, %rs6, 1;
	st.shared.u16 	[%r114], %rs25;
	setp.eq.s32 	%p66, %r777, 2147483647;
	selp.b32 	%r299, -2147483648, %r777, %p66;
	// begin inline asm
	shr.b32 %r298, %r299, %r336;
	// end inline asm
	and.b32  	%r404, %r277, %r298;
	shl.b32 	%r405, %r404, 10;
	and.b32  	%r406, %r405, 31744;
	add.s32 	%r407, %r81, %r406;
	shr.u32 	%r408, %r404, 4;
	and.b32  	%r409, %r408, 268435454;
	add.s32 	%r115, %r407, %r409;
	ld.shared.u16 	%rs7, [%r115];
	add.s16 	%rs26, %rs7, 1;
	st.shared.u16 	[%r115], %rs26;
	setp.eq.s32 	%p67, %r776, 2147483647;
	selp.b32 	%r302, -2147483648, %r776, %p67;
	// begin inline asm
	shr.b32 %r301, %r302, %r336;
	// end inline asm
	and.b32  	%r410, %r277, %r301;
	shl.b32 	%r411, %r410, 10;
	and.b32  	%r412, %r411, 31744;
	add.s32 	%r413, %r81, %r412;
	shr.u32 	%r414, %r410, 4;
	and.b32  	%r415, %r414, 268435454;
	add.s32 	%r116, %r413, %r415;
	ld.shared.u16 	%rs8, [%r116];
	add.s16 	%rs27, %rs8, 1;
	st.shared.u16 	[%r116], %rs27;
	setp.eq.s32 	%p68, %r775, 2147483647;
	selp.b32 	%r305, -2147483648, %r775, %p68;
	// begin inline asm
	shr.b32 %r304, %r305, %r336;
	// end inline asm
	and.b32  	%r416, %r277, %r304;
	shl.b32 	%r417, %r416, 10;
	and.b32  	%r418, %r417, 31744;
	add.s32 	%r419, %r81, %r418;
	shr.u32 	%r420, %r416, 4;
	and.b32  	%r421, %r420, 268435454;
	add.s32 	%r117, %r419, %r421;
	ld.shared.u16 	%rs9, [%r117];
	add.s16 	%rs28, %rs9, 1;
	st.shared.u16 	[%r117], %rs28;
	setp.eq.s32 	%p69, %r774, 2147483647;
	selp.b32 	%r308, -2147483648, %r774, %p69;
	// begin inline asm
	shr.b32 %r307, %r308, %r336;
	// end inline asm
	and.b32  	%r422, %r277, %r307;
	shl.b32 	%r423, %r422, 10;
	and.b32  	%r424, %r423, 31744;
	add.s32 	%r425, %r81, %r424;
	shr.u32 	%r426, %r422, 4;
	and.b32  	%r427, %r426, 268435454;
	add.s32 	%r118, %r425, %r427;
	ld.shared.u16 	%rs10, [%r118];
	add.s16 	%rs29, %rs10, 1;
	st.shared.u16 	[%r118], %rs29;
	setp.eq.s32 	%p70, %r773, 2147483647;
	selp.b32 	%r311, -2147483648, %r773, %p70;
	// begin inline asm
	shr.b32 %r310, %r311, %r336;
	// end inline asm
	and.b32  	%r428, %r277, %r310;
	shl.b32 	%r429, %r428, 10;
	and.b32  	%r430, %r429, 31744;
	add.s32 	%r431, %r81, %r430;
	shr.u32 	%r432, %r428, 4;
	and.b32  	%r433, %r432, 268435454;
	add.s32 	%r119, %r431, %r433;
	ld.shared.u16 	%rs11, [%r119];
	add.s16 	%rs30, %rs11, 1;
	st.shared.u16 	[%r119], %rs30;
	setp.eq.s32 	%p71, %r772, 2147483647;
	selp.b32 	%r314, -2147483648, %r772, %p71;
	// begin inline asm
	shr.b32 %r313, %r314, %r336;
	// end inline asm
	and.b32  	%r434, %r277, %r313;
	shl.b32 	%r435, %r434, 10;
	and.b32  	%r436, %r435, 31744;
	add.s32 	%r437, %r81, %r436;
	shr.u32 	%r438, %r434, 4;
	and.b32  	%r439, %r438, 268435454;
	add.s32 	%r120, %r437, %r439;
	ld.shared.u16 	%rs12, [%r120];
	add.s16 	%rs31, %rs12, 1;
	st.shared.u16 	[%r120], %rs31;
	setp.eq.s32 	%p72, %r771, 2147483647;
	selp.b32 	%r317, -2147483648, %r771, %p72;
	// begin inline asm
	shr.b32 %r316, %r317, %r336;
	// end inline asm
	and.b32  	%r440, %r277, %r316;
	shl.b32 	%r441, %r440, 10;
	and.b32  	%r442, %r441, 31744;
	add.s32 	%r443, %r81, %r442;
	shr.u32 	%r444, %r440, 4;
	and.b32  	%r445, %r444, 268435454;
	add.s32 	%r121, %r443, %r445;
	ld.shared.u16 	%rs13, [%r121];
	add.s16 	%rs32, %rs13, 1;
	st.shared.u16 	[%r121], %rs32;
	setp.eq.s32 	%p73, %r770, 2147483647;
	selp.b32 	%r320, -2147483648, %r770, %p73;
	// begin inline asm
	shr.b32 %r319, %r320, %r336;
	// end inline asm
	and.b32  	%r446, %r277, %r319;
	shl.b32 	%r447, %r446, 10;
	and.b32  	%r448, %r447, 31744;
	add.s32 	%r449, %r81, %r448;
	shr.u32 	%r450, %r446, 4;
	and.b32  	%r451, %r450, 268435454;
	add.s32 	%r122, %r449, %r451;
	ld.shared.u16 	%rs14, [%r122];
	add.s16 	%rs33, %rs14, 1;
	st.shared.u16 	[%r122], %rs33;
	setp.eq.s32 	%p74, %r769, 2147483647;
	selp.b32 	%r323, -2147483648, %r769, %p74;
	// begin inline asm
	shr.b32 %r322, %r323, %r336;
	// end inline asm
	and.b32  	%r452, %r277, %r322;
	shl.b32 	%r453, %r452, 10;
	and.b32  	%r454, %r453, 31744;
	add.s32 	%r455, %r81, %r454;
	shr.u32 	%r456, %r452, 4;
	and.b32  	%r457, %r456, 268435454;
	add.s32 	%r123, %r455, %r457;
	ld.shared.u16 	%rs15, [%r123];
	add.s16 	%rs34, %rs15, 1;
	st.shared.u16 	[%r123], %rs34;
	setp.eq.s32 	%p75, %r768, 2147483647;
	selp.b32 	%r326, -2147483648, %r768, %p75;
	// begin inline asm
	shr.b32 %r325, %r326, %r336;
	// end inline asm
	and.b32  	%r458, %r277, %r325;
	shl.b32 	%r459, %r458, 10;
	and.b32  	%r460, %r459, 31744;
	add.s32 	%r461, %r81, %r460;
	shr.u32 	%r462, %r458, 4;
	and.b32  	%r463, %r462, 268435454;
	add.s32 	%r124, %r461, %r463;
	ld.shared.u16 	%rs16, [%r124];
	add.s16 	%rs35, %rs16, 1;
	st.shared.u16 	[%r124], %rs35;
	setp.eq.s32 	%p76, %r767, 2147483647;
	selp.b32 	%r329, -2147483648, %r767, %p76;
	// begin inline asm
	shr.b32 %r328, %r329, %r336;
	// end inline asm
	and.b32  	%r464, %r277, %r328;
	shl.b32 	%r465, %r464, 10;
	and.b32  	%r466, %r465, 31744;
	add.s32 	%r467, %r81, %r466;
	shr.u32 	%r468, %r464, 4;
	and.b32  	%r469, %r468, 268435454;
	add.s32 	%r125, %r467, %r469;
	ld.shared.u16 	%rs17, [%r125];
	add.s16 	%rs36, %rs17, 1;
	st.shared.u16 	[%r125], %rs36;
	setp.eq.s32 	%p77, %r766, 2147483647;
	selp.b32 	%r332, -2147483648, %r766, %p77;
	// begin inline asm
	shr.b32 %r331, %r332, %r336;
	// end inline asm
	and.b32  	%r470, %r277, %r331;
	shl.b32 	%r471, %r470, 10;
	and.b32  	%r472, %r471, 31744;
	add.s32 	%r473, %r81, %r472;
	shr.u32 	%r474, %r470, 4;
	and.b32  	%r475, %r474, 268435454;
	add.s32 	%r126, %r473, %r475;
	ld.shared.u16 	%rs18, [%r126];
	add.s16 	%rs37, %rs18, 1;
	st.shared.u16 	[%r126], %rs37;
	setp.eq.s32 	%p78, %r765, 2147483647;
	selp.b32 	%r335, -2147483648, %r765, %p78;
	// begin inline asm
	shr.b32 %r334, %r335, %r336;
	// end inline asm
	and.b32  	%r476, %r277, %r334;
	shl.b32 	%r477, %r476, 10;
	and.b32  	%r478, %r477, 31744;
	add.s32 	%r479, %r81, %r478;
	shr.u32 	%r480, %r476, 4;
	and.b32  	%r481, %r480, 268435454;
	add.s32 	%r127, %r479, %r481;
	ld.shared.u16 	%rs19, [%r127];
	add.s16 	%rs38, %rs19, 1;
	st.shared.u16 	[%r127], %rs38;
	bar.sync 	0;
	ld.shared.u32 	%r128, [%r82];
	ld.shared.u32 	%r482, [%r82+4];
	ld.shared.u32 	%r483, [%r82+8];
	ld.shared.u32 	%r484, [%r82+12];
	ld.shared.u32 	%r485, [%r82+16];
	ld.shared.u32 	%r486, [%r82+20];
	ld.shared.u32 	%r487, [%r82+24];
	ld.shared.u32 	%r488, [%r82+28];
	ld.shared.u32 	%r489, [%r82+32];
	ld.shared.u32 	%r490, [%r82+36];
	ld.shared.u32 	%r491, [%r82+40];
	ld.shared.u32 	%r492, [%r82+44];
	ld.shared.u32 	%r493, [%r82+48];
	ld.shared.u32 	%r494, [%r82+52];
	ld.shared.u32 	%r495, [%r82+56];
	ld.shared.u32 	%r496, [%r82+60];
	ld.shared.u32 	%r497, [%r82+64];
	ld.shared.u32 	%r498, [%r82+68];
	ld.shared.u32 	%r499, [%r82+72];
	ld.shared.u32 	%r500, [%r82+76];
	ld.shared.u32 	%r501, [%r82+80];
	ld.shared.u32 	%r502, [%r82+84];
	ld.shared.u32 	%r503, [%r82+88];
	ld.shared.u32 	%r504, [%r82+92];
	ld.shared.u32 	%r505, [%r82+96];
	ld.shared.u32 	%r506, [%r82+100];
	ld.shared.u32 	%r507, [%r82+104];
	ld.shared.u32 	%r508, [%r82+108];
	ld.shared.u32 	%r509, [%r82+112];
	ld.shared.u32 	%r510, [%r82+116];
	ld.shared.u32 	%r511, [%r82+120];
	ld.shared.u32 	%r512, [%r82+124];
	ld.shared.u32 	%r513, [%r82+128];
	add.s32 	%r129, %r482, %r128;
	add.s32 	%r130, %r483, %r129;
	add.s32 	%r131, %r484, %r130;
	add.s32 	%r132, %r485, %r131;
	add.s32 	%r133, %r486, %r132;
	add.s32 	%r134, %r487, %r133;
	add.s32 	%r135, %r488, %r134;
	add.s32 	%r136, %r489, %r135;
	add.s32 	%r137, %r490, %r136;
	add.s32 	%r138, %r491, %r137;
	add.s32 	%r139, %r492, %r138;
	add.s32 	%r140, %r493, %r139;
	add.s32 	%r141, %r494, %r140;
	add.s32 	%r142, %r495, %r141;
	add.s32 	%r143, %r496, %r142;
	add.s32 	%r144, %r497, %r143;
	add.s32 	%r145, %r498, %r144;
	add.s32 	%r146, %r499, %r145;
	add.s32 	%r147, %r500, %r146;
	add.s32 	%r148, %r501, %r147;
	add.s32 	%r149, %r502, %r148;
	add.s32 	%r150, %r503, %r149;
	add.s32 	%r151, %r504, %r150;
	add.s32 	%r152, %r505, %r151;
	add.s32 	%r153, %r506, %r152;
	add.s32 	%r154, %r507, %r153;
	add.s32 	%r155, %r508, %r154;
	add.s32 	%r156, %r509, %r155;
	add.s32 	%r157, %r510, %r156;
	add.s32 	%r158, %r511, %r157;
	add.s32 	%r159, %r512, %r158;
	add.s32 	%r342, %r513, %r159;
	// begin inline asm
	mov.u32 %r337, %laneid;
	// end inline asm
	mov.b32 	%r340, 1;
	mov.b32 	%r367, -1;
	// begin inline asm
	{  .reg .u32 r0;  .reg .pred p;  shfl.sync.up.b32 r0|p, %r342, %r340, %r365, %r367;  @p add.u32 r0, r0, %r342;  mov.u32 %r338, r0;}
	// end inline asm
	mov.b32 	%r346, 2;
	// begin inline asm
	{  .reg .u32 r0;  .reg .pred p;  shfl.sync.up.b32 r0|p, %r338, %r346, %r365, %r367;  @p add.u32 r0, r0, %r338;  mov.u32 %r344, r0;}
	// end inline asm
	mov.b32 	%r352, 4;
	// begin inline asm
	{  .reg .u32 r0;  .reg .pred p;  shfl.sync.up.b32 r0|p, %r344, %r352, %r365, %r367;  @p add.u32 r0, r0, %r344;  mov.u32 %r350, r0;}
	// end inline asm
	mov.b32 	%r358, 8;
	// begin inline asm
	{  .reg .u32 r0;  .reg .pred p;  shfl.sync.up.b32 r0|p, %r350, %r358, %r365, %r367;  @p add.u32 r0, r0, %r350;  mov.u32 %r356, r0;}
	// end inline asm
	mov.b32 	%r364, 16;
	// begin inline asm
	{  .reg .u32 r0;  .reg .pred p;  shfl.sync.up.b32 r0|p, %r356, %r364, %r365, %r367;  @p add.u32 r0, r0, %r356;  mov.u32 %r362, r0;}
	// end inline asm
	setp.ne.s32 	%p79, %r337, 31;
	@%p79 bra 	$L__BB15_79;
	st.shared.u32 	[%r83], %r362;
$L__BB15_79:
	sub.s32 	%r514, %r362, %r342;
	setp.gt.u32 	%p80, %r2, 31;
	setp.eq.s32 	%p81, %r80, 7;
	setp.eq.s32 	%p82, %r80, 6;
	setp.eq.s32 	%p83, %r80, 5;
	setp.eq.s32 	%p84, %r80, 4;
	setp.eq.s32 	%p85, %r80, 3;
	setp.eq.s32 	%p86, %r80, 2;
	setp.eq.s32 	%p87, %r80, 1;
	bar.sync 	0;
	ld.shared.v4.u32 	{%r515, %r516, %r517, %r518}, [_ZZN3cub18CUB_300001_SM_10006detail10radix_sort31DeviceRadixSortSingleTileKernelINS1_5radix10policy_hubIffyE10Policy1000ELNS0_9SortOrderE0EffyNS1_21identity_decomposer_tEEEvPKT1_PSA_PKT2_PSE_T3_iiT4_E12temp_storage+33792];
	selp.b32 	%r519, %r515, %r784, %p87;
	add.s32 	%r520, %r516, %r515;
	selp.b32 	%r521, %r520, %r519, %p86;
	add.s32 	%r522, %r520, %r517;
	selp.b32 	%r523, %r522, %r521, %p85;
	add.s32 	%r524, %r522, %r518;
	selp.b32 	%r525, %r524, %r523, %p84;
	ld.shared.v4.u32 	{%r526, %r527, %r528, %r529}, [_ZZN3cub18CUB_300001_SM_10006detail10radix_sort31DeviceRadixSortSingleTileKernelINS1_5radix10policy_hubIffyE10Policy1000ELNS0_9SortOrderE0EffyNS1_21identity_decomposer_tEEEvPKT1_PSA_PKT2_PSE_T3_iiT4_E12temp_storage+33808];
	add.s32 	%r530, %r524, %r526;
	selp.b32 	%r531, %r530, %r525, %p83;
	add.s32 	%r532, %r530, %r527;
	selp.b32 	%r533, %r532, %r531, %p82;
	add.s32 	%r534, %r532, %r528;
	selp.b32 	%r784, %r534, %r533, %p81;
	add.s32 	%r164, %r534, %r529;
	setp.ne.s32 	%p88, %r337, 0;
	selp.b32 	%r535, %r514, 0, %p88;
	add.s32 	%r536, %r784, %r535;
	or.pred  	%p89, %p80, %p88;
	selp.b32 	%r785, %r536, %r514, %p80;
	@%p89 bra 	$L__BB15_81;
	shl.b32 	%r785, %r164, 16;
	st.shared.u32 	[_ZZN3cub18CUB_300001_SM_10006detail10radix_sort31DeviceRadixSortSingleTileKernelINS1_5radix10policy_hubIffyE10Policy1000ELNS0_9SortOrderE0EffyNS1_21identity_decomposer_tEEEvPKT1_PSA_PKT2_PSE_T3_iiT4_E12temp_storage+33832], %r785;
$L__BB15_81:
	setp.eq.s32 	%p90, %r2, 0;
	bar.sync 	0;
	ld.shared.u32 	%r537, [_ZZN3cub18CUB_300001_SM_10006detail10radix_sort31DeviceRadixSortSingleTileKernelINS1_5radix10policy_hubIffyE10Policy1000ELNS0_9SortOrderE0EffyNS1_21identity_decomposer_tEEEvPKT1_PSA_PKT2_PSE_T3_iiT4_E12temp_storage+33832];
	selp.b32 	%r538, 0, %r537, %p90;
	add.s32 	%r539, %r785, %r538;
	add.s32 	%r540, %r128, %r539;
	add.s32 	%r541, %r129, %r539;
	add.s32 	%r542, %r130, %r539;
	add.s32 	%r543, %r131, %r539;
	add.s32 	%r544, %r132, %r539;
	add.s32 	%r545, %r133, %r539;
	add.s32 	%r546, %r134, %r539;
	add.s32 	%r547, %r135, %r539;
	add.s32 	%r548, %r136, %r539;
	add.s32 	%r549, %r137, %r539;
	add.s32 	%r550, %r138, %r539;
	add.s32 	%r551, %r139, %r539;
	add.s32 	%r552, %r140, %r539;
	add.s32 	%r553, %r141, %r539;
	add.s32 	%r554, %r142, %r539;
	add.s32 	%r555, %r143, %r539;
	add.s32 	%r556, %r144, %r539;
	add.s32 	%r557, %r145, %r539;
	add.s32 	%r558, %r146, %r539;
	add.s32 	%r559, %r147, %r539;
	add.s32 	%r560, %r148, %r539;
	add.s32 	%r561, %r149, %r539;
	add.s32 	%r562, %r150, %r539;
	add.s32 	%r563, %r151, %r539;
	add.s32 	%r564, %r152, %r539;
	add.s32 	%r565, %r153, %r539;
	add.s32 	%r566, %r154, %r539;
	add.s32 	%r567, %r155, %r539;
	add.s32 	%r568, %r156, %r539;
	add.s32 	%r569, %r157, %r539;
	add.s32 	%r570, %r158, %r539;
	add.s32 	%r571, %r159, %r539;
	st.shared.u32 	[%r82], %r539;
	st.shared.u32 	[%r82+4], %r540;
	st.shared.u32 	[%r82+8], %r541;
	st.shared.u32 	[%r82+12], %r542;
	st.shared.u32 	[%r82+16], %r543;
	st.shared.u32 	[%r82+20], %r544;
	st.shared.u32 	[%r82+24], %r545;
	st.shared.u32 	[%r82+28], %r546;
	st.shared.u32 	[%r82+32], %r547;
	st.shared.u32 	[%r82+36], %r548;
	st.shared.u32 	[%r82+40], %r549;
	st.shared.u32 	[%r82+44], %r550;
	st.shared.u32 	[%r82+48], %r551;
	st.shared.u32 	[%r82+52], %r552;
	st.shared.u32 	[%r82+56], %r553;
	st.shared.u32 	[%r82+60], %r554;
	st.shared.u32 	[%r82+64], %r555;
	st.shared.u32 	[%r82+68], %r556;
	st.shared.u32 	[%r82+72], %r557;
	st.shared.u32 	[%r82+76], %r558;
	st.shared.u32 	[%r82+80], %r559;
	st.shared.u32 	[%r82+84], %r560;
	st.shared.u32 	[%r82+88], %r561;
	st.shared.u32 	[%r82+92], %r562;
	st.shared.u32 	[%r82+96], %r563;
	st.shared.u32 	[%r82+100], %r564;
	st.shared.u32 	[%r82+104], %r565;
	st.shared.u32 	[%r82+108], %r566;
	st.shared.u32 	[%r82+112], %r567;
	st.shared.u32 	[%r82+116], %r568;
	st.shared.u32 	[%r82+120], %r569;
	st.shared.u32 	[%r82+124], %r570;
	st.shared.u32 	[%r82+128], %r571;
	bar.sync 	0;
	cvt.u32.u16 	%r572, %rs1;
	ld.shared.u16 	%r573, [%r109];
	add.s32 	%r168, %r573, %r572;
	cvt.u32.u16 	%r574, %rs2;
	ld.shared.u16 	%r575, [%r110];
	add.s32 	%r169, %r575, %r574;
	cvt.u32.u16 	%r576, %rs3;
	ld.shared.u16 	%r577, [%r111];
	add.s32 	%r170, %r577, %r576;
	cvt.u32.u16 	%r578, %rs4;
	ld.shared.u16 	%r579, [%r112];
	add.s32 	%r171, %r579, %r578;
	cvt.u32.u16 	%r580, %rs5;
	ld.shared.u16 	%r581, [%r113];
	add.s32 	%r172, %r581, %r580;
	cvt.u32.u16 	%r582, %rs6;
	ld.shared.u16 	%r583, [%r114];
	add.s32 	%r173, %r583, %r582;
	cvt.u32.u16 	%r584, %rs7;
	ld.shared.u16 	%r585, [%r115];
	add.s32 	%r174, %r585, %r584;
	cvt.u32.u16 	%r586, %rs8;
	ld.shared.u16 	%r587, [%r116];
	add.s32 	%r175, %r587, %r586;
	cvt.u32.u16 	%r588, %rs9;
	ld.shared.u16 	%r589, [%r117];
	add.s32 	%r176, %r589, %r588;
	cvt.u32.u16 	%r590, %rs10;
	ld.shared.u16 	%r591, [%r118];
	add.s32 	%r177, %r591, %r590;
	cvt.u32.u16 	%r592, %rs11;
	ld.shared.u16 	%r593, [%r119];
	add.s32 	%r178, %r593, %r592;
	cvt.u32.u16 	%r594, %rs12;
	ld.shared.u16 	%r595, [%r120];
	add.s32 	%r179, %r595, %r594;
	cvt.u32.u16 	%r596, %rs13;
	ld.shared.u16 	%r597, [%r121];
	add.s32 	%r180, %r597, %r596;
	cvt.u32.u16 	%r598, %rs14;
	ld.shared.u16 	%r599, [%r122];
	add.s32 	%r181, %r599, %r598;
	cvt.u32.u16 	%r600, %rs15;
	ld.shared.u16 	%r601, [%r123];
	add.s32 	%r182, %r601, %r600;
	cvt.u32.u16 	%r602, %rs16;
	ld.shared.u16 	%r603, [%r124];
	add.s32 	%r183, %r603, %r602;
	cvt.u32.u16 	%r604, %rs17;
	ld.shared.u16 	%r605, [%r125];
	add.s32 	%r184, %r605, %r604;
	cvt.u32.u16 	%r606, %rs18;
	ld.shared.u16 	%r607, [%r126];
	add.s32 	%r185, %r607, %r606;
	cvt.u32.u16 	%r608, %rs19;
	ld.shared.u16 	%r609, [%r127];
	add.s32 	%r186, %r609, %r608;
	bar.sync 	0;
	setp.lt.s32 	%p91, %r764, %r229;
	@%p91 bra 	$L__BB15_121;
	cvt.u64.u32 	%rd15, %r2;
	shl.b32 	%r610, %r168, 2;
	mov.u32 	%r611, _ZZN3cub18CUB_300001_SM_10006detail10radix_sort31DeviceRadixSortSingleTileKernelINS1_5radix10policy_hubIffyE10Policy1000ELNS0_9SortOrderE0EffyNS1_21identity_decomposer_tEEEvPKT1_PSA_PKT2_PSE_T3_iiT4_E12temp_storage;
	add.s32 	%r612, %r611, %r610;
	st.shared.u32 	[%r612], %r783;
	shl.b32 	%r613, %r169, 2;
	add.s32 	%r614, %r611, %r613;
	st.shared.u32 	[%r614], %r782;
	shl.b32 	%r615, %r170, 2;
	add.s32 	%r616, %r611, %r615;
	st.shared.u32 	[%r616], %r781;
	shl.b32 	%r617, %r171, 2;
	add.s32 	%r618, %r611, %r617;
	st.shared.u32 	[%r618], %r780;
	shl.b32 	%r619, %r172, 2;
	add.s32 	%r620, %r611, %r619;
	st.shared.u32 	[%r620], %r779;
	shl.b32 	%r621, %r173, 2;
	add.s32 	%r622, %r611, %r621;
	st.shared.u32 	[%r622], %r778;
	shl.b32 	%r623, %r174, 2;
	add.s32 	%r624, %r611, %r623;
	st.shared.u32 	[%r624], %r777;
	shl.b32 	%r625, %r175, 2;
	add.s32 	%r626, %r611, %r625;
	st.shared.u32 	[%r626], %r776;
	shl.b32 	%r627, %r176, 2;
	add.s32 	%r628, %r611, %r627;
	st.shared.u32 	[%r628], %r775;
	shl.b32 	%r629, %r177, 2;
	add.s32 	%r630, %r611, %r629;
	st.shared.u32 	[%r630], %r774;
	shl.b32 	%r631, %r178, 2;
	add.s32 	%r632, %r611, %r631;
	st.shared.u32 	[%r632], %r773;
	shl.b32 	%r633, %r179, 2;
	add.s32 	%r634, %r611, %r633;
	st.shared.u32 	[%r634], %r772;
	shl.b32 	%r635, %r180, 2;
	add.s32 	%r636, %r611, %r635;
	st.shared.u32 	[%r636], %r771;
	shl.b32 	%r637, %r181, 2;
	add.s32 	%r638, %r611, %r637;
	st.shared.u32 	[%r638], %r770;
	shl.b32 	%r639, %r182, 2;
	add.s32 	%r640, %r611, %r639;
	st.shared.u32 	[%r640], %r769;
	shl.b32 	%r641, %r183, 2;
	add.s32 	%r642, %r611, %r641;
	st.shared.u32 	[%r642], %r768;
	shl.b32 	%r643, %r184, 2;
	add.s32 	%r644, %r611, %r643;
	st.shared.u32 	[%r644], %r767;
	shl.b32 	%r645, %r185, 2;
	add.s32 	%r646, %r611, %r645;
	st.shared.u32 	[%r646], %r766;
	shl.b32 	%r647, %r186, 2;
	add.s32 	%r648, %r611, %r647;
	st.shared.u32 	[%r648], %r765;
	bar.sync 	0;
	mad.lo.s32 	%r187, %r2, -72, %r84;
	ld.shared.u32 	%r188, [%r187];
	ld.shared.u32 	%r189, [%r187+1024];
	ld.shared.u32 	%r190, [%r187+2048];
	ld.shared.u32 	%r191, [%r187+3072];
	ld.shared.u32 	%r192, [%r187+4096];
	ld.shared.u32 	%r193, [%r187+5120];
	ld.shared.u32 	%r194, [%r187+6144];
	ld.shared.u32 	%r195, [%r187+7168];
	ld.shared.u32 	%r196, [%r187+8192];
	ld.shared.u32 	%r197, [%r187+9216];
	ld.shared.u32 	%r198, [%r187+10240];
	ld.shared.u32 	%r199, [%r187+11264];
	ld.shared.u32 	%r200, [%r187+12288];
	ld.shared.u32 	%r201, [%r187+13312];
	ld.shared.u32 	%r202, [%r187+14336];
	ld.shared.u32 	%r203, [%r187+15360];
	ld.shared.u32 	%r204, [%r187+16384];
	ld.shared.u32 	%r205, [%r187+17408];
	ld.shared.u32 	%r206, [%r187+18432];
	bar.sync 	0;
	st.shared.f32 	[%r612], %f152;
	st.shared.f32 	[%r614], %f151;
	st.shared.f32 	[%r616], %f150;
	st.shared.f32 	[%r618], %f149;
	st.shared.f32 	[%r620], %f148;
	st.shared.f32 	[%r622], %f147;
	st.shared.f32 	[%r624], %f146;
	st.shared.f32 	[%r626], %f145;
	st.shared.f32 	[%r628], %f144;
	st.shared.f32 	[%r630], %f143;
	st.shared.f32 	[%r632], %f142;
	st.shared.f32 	[%r634], %f141;
	st.shared.f32 	[%r636], %f140;
	st.shared.f32 	[%r638], %f139;
	st.shared.f32 	[%r640], %f138;
	st.shared.f32 	[%r642], %f137;
	st.shared.f32 	[%r644], %f136;
	st.shared.f32 	[%r646], %f135;
	st.shared.f32 	[%r648], %f134;
	bar.sync 	0;
	ld.shared.f32 	%f58, [%r187+1024];
	ld.shared.f32 	%f59, [%r187+2048];
	ld.shared.f32 	%f60, [%r187+3072];
	ld.shared.f32 	%f61, [%r187+4096];
	ld.shared.f32 	%f62, [%r187+5120];
	ld.shared.f32 	%f63, [%r187+6144];
	ld.shared.f32 	%f64, [%r187+7168];
	ld.shared.f32 	%f65, [%r187+8192];
	ld.shared.f32 	%f66, [%r187+9216];
	ld.shared.f32 	%f67, [%r187+10240];
	ld.shared.f32 	%f68, [%r187+11264];
	ld.shared.f32 	%f69, [%r187+12288];
	ld.shared.f32 	%f70, [%r187+13312];
	ld.shared.f32 	%f71, [%r187+14336];
	ld.shared.f32 	%f72, [%r187+15360];
	ld.shared.f32 	%f73, [%r187+16384];
	ld.shared.f32 	%f74, [%r187+17408];
	ld.shared.f32 	%f75, [%r187+18432];
	setp.gt.u64 	%p92, %rd2, %rd15;
	cvta.to.global.u64 	%rd16, %rd6;
	mul.wide.u32 	%rd17, %r2, 4;
	add.s64 	%rd4, %rd16, %rd17;
	cvta.to.global.u64 	%rd18, %rd8;
	add.s64 	%rd5, %rd18, %rd17;
	@%p92 bra 	$L__BB15_83;
	bra.uni 	$L__BB15_84;
$L__BB15_83:
	ld.shared.f32 	%f114, [%r187];
	setp.gt.s32 	%p93, %r188, -1;
	selp.b32 	%r649, -1, -2147483648, %p93;
	xor.b32  	%r650, %r649, %r188;
	st.global.u32 	[%rd4], %r650;
	st.global.f32 	[%rd5], %f114;
$L__BB15_84:
	add.s32 	%r651, %r2, 256;
	cvt.u64.u32 	%rd19, %r651;
	setp.le.u64 	%p94, %rd2, %rd19;
	@%p94 bra 	$L__BB15_86;
	setp.gt.s32 	%p95, %r189, -1;
	selp.b32 	%r652, -1, -2147483648, %p95;
	xor.b32  	%r653, %r652, %r189;
	st.global.u32 	[%rd4+1024], %r653;
	st.global.f32 	[%rd5+1024], %f58;
$L__BB15_86:
	add.s32 	%r654, %r2, 512;
	cvt.u64.u32 	%rd20, %r654;
	setp.le.u64 	%p96, %rd2, %rd20;
	@%p96 bra 	$L__BB15_88;
	setp.gt.s32 	%p97, %r190, -1;
	selp.b32 	%r655, -1, -2147483648, %p97;
	xor.b32  	%r656, %r655, %r190;
	st.global.u32 	[%rd4+2048], %r656;
	st.global.f32 	[%rd5+2048], %f59;
$L__BB15_88:
	add.s32 	%r657, %r2, 768;
	cvt.u64.u32 	%rd21, %r657;
	setp.le.u64 	%p98, %rd2, %rd21;
	@%p98 bra 	$L__BB15_90;
	setp.gt.s32 	%p99, %r191, -1;
	selp.b32 	%r658, -1, -2147483648, %p99;
	xor.b32  	%r659, %r658, %r191;
	st.global.u32 	[%rd4+3072], %r659;
	st.global.f32 	[%rd5+3072], %f60;
$L__BB15_90:
	or.b32  	%r660, %r2, 1024;
	cvt.u64.u32 	%rd22, %r660;
	setp.le.u64 	%p100, %rd2, %rd22;
	@%p100 bra 	$L__BB15_92;
	setp.gt.s32 	%p101, %r192, -1;
	selp.b32 	%r661, -1, -2147483648, %p101;
	xor.b32  	%r662, %r661, %r192;
	st.global.u32 	[%rd4+4096], %r662;
	st.global.f32 	[%rd5+4096], %f61;
$L__BB15_92:
	add.s32 	%r663, %r2, 1280;
	cvt.u64.u32 	%rd23, %r663;
	setp.le.u64 	%p102, %rd2, %rd23;
	@%p102 bra 	$L__BB15_94;
	setp.gt.s32 	%p103, %r193, -1;
	selp.b32 	%r664, -1, -2147483648, %p103;
	xor.b32  	%r665, %r664, %r193;
	st.global.u32 	[%rd4+5120], %r665;
	st.global.f32 	[%rd5+5120], %f62;
$L__BB15_94:
	add.s32 	%r666, %r2, 1536;
	cvt.u64.u32 	%rd24, %r666;
	setp.le.u64 	%p104, %rd2, %rd24;
	@%p104 bra 	$L__BB15_96;
	setp.gt.s32 	%p105, %r194, -1;
	selp.b32 	%r667, -1, -2147483648, %p105;
	xor.b32  	%r668, %r667, %r194;
	st.global.u32 	[%rd4+6144], %r668;
	st.global.f32 	[%rd5+6144], %f63;
$L__BB15_96:
	add.s32 	%r669, %r2, 1792;
	cvt.u64.u32 	%rd25, %r669;
	setp.le.u64 	%p106, %rd2, %rd25;
	@%p106 bra 	$L__BB15_98;
	setp.gt.s32 	%p107, %r195, -1;
	selp.b32 	%r670, -1, -2147483648, %p107;
	xor.b32  	%r671, %r670, %r195;
	st.global.u32 	[%rd4+7168], %r671;
	st.global.f32 	[%rd5+7168], %f64;
$L__BB15_98:
	or.b32  	%r672, %r2, 2048;
	cvt.u64.u32 	%rd26, %r672;
	setp.le.u64 	%p108, %rd2, %rd26;
	@%p108 bra 	$L__BB15_100;
	setp.gt.s32 	%p109, %r196, -1;
	selp.b32 	%r673, -1, -2147483648, %p109;
	xor.b32  	%r674, %r673, %r196;
	st.global.u32 	[%rd4+8192], %r674;
	st.global.f32 	[%rd5+8192], %f65;
$L__BB15_100:
	add.s32 	%r675, %r2, 2304;
	cvt.u64.u32 	%rd27, %r675;
	setp.le.u64 	%p110, %rd2, %rd27;
	@%p110 bra 	$L__BB15_102;
	setp.gt.s32 	%p111, %r197, -1;
	selp.b32 	%r676, -1, -2147483648, %p111;
	xor.b32  	%r677, %r676, %r197;
	st.global.u32 	[%rd4+9216], %r677;
	st.global.f32 	[%rd5+9216], %f66;
$L__BB15_102:
	add.s32 	%r678, %r2, 2560;
	cvt.u64.u32 	%rd28, %r678;
	setp.le.u64 	%p112, %rd2, %rd28;
	@%p112 bra 	$L__BB15_104;
	setp.gt.s32 	%p113, %r198, -1;
	selp.b32 	%r679, -1, -2147483648, %p113;
	xor.b32  	%r680, %r679, %r198;
	st.global.u32 	[%rd4+10240], %r680;
	st.global.f32 	[%rd5+10240], %f67;
$L__BB15_104:
	add.s32 	%r681, %r2, 2816;
	cvt.u64.u32 	%rd29, %r681;
	setp.le.u64 	%p114, %rd2, %rd29;
	@%p114 bra 	$L__BB15_106;
	setp.gt.s32 	%p115, %r199, -1;
	selp.b32 	%r682, -1, -2147483648, %p115;
	xor.b32  	%r683, %r682, %r199;
	st.global.u32 	[%rd4+11264], %r683;
	st.global.f32 	[%rd5+11264], %f68;
$L__BB15_106:
	or.b32  	%r684, %r2, 3072;
	cvt.u64.u32 	%rd30, %r684;
	setp.le.u64 	%p116, %rd2, %rd30;
	@%p116 bra 	$L__BB15_108;
	setp.gt.s32 	%p117, %r200, -1;
	selp.b32 	%r685, -1, -2147483648, %p117;
	xor.b32  	%r686, %r685, %r200;
	st.global.u32 	[%rd4+12288], %r686;
	st.global.f32 	[%rd5+12288], %f69;
$L__BB15_108:
	add.s32 	%r687, %r2, 3328;
	cvt.u64.u32 	%rd31, %r687;
	setp.le.u64 	%p118, %rd2, %rd31;
	@%p118 bra 	$L__BB15_110;
	setp.gt.s32 	%p119, %r201, -1;
	selp.b32 	%r688, -1, -2147483648, %p119;
	xor.b32  	%r689, %r688, %r201;
	st.global.u32 	[%rd4+13312], %r689;
	st.global.f32 	[%rd5+13312], %f70;
$L__BB15_110:
	add.s32 	%r690, %r2, 3584;
	cvt.u64.u32 	%rd32, %r690;
	setp.le.u64 	%p120, %rd2, %rd32;
	@%p120 bra 	$L__BB15_112;
	setp.gt.s32 	%p121, %r202, -1;
	selp.b32 	%r691, -1, -2147483648, %p121;
	xor.b32  	%r692, %r691, %r202;
	st.global.u32 	[%rd4+14336], %r692;
	st.global.f32 	[%rd5+14336], %f71;
$L__BB15_112:
	add.s32 	%r693, %r2, 3840;
	cvt.u64.u32 	%rd33, %r693;
	setp.le.u64 	%p122, %rd2, %rd33;
	@%p122 bra 	$L__BB15_114;
	setp.gt.s32 	%p123, %r203, -1;
	selp.b32 	%r694, -1, -2147483648, %p123;
	xor.b32  	%r695, %r694, %r203;
	st.global.u32 	[%rd4+15360], %r695;
	st.global.f32 	[%rd5+15360], %f72;
$L__BB15_114:
	or.b32  	%r696, %r2, 4096;
	cvt.u64.u32 	%rd34, %r696;
	setp.le.u64 	%p124, %rd2, %rd34;
	@%p124 bra 	$L__BB15_116;
	setp.gt.s32 	%p125, %r204, -1;
	selp.b32 	%r697, -1, -2147483648, %p125;
	xor.b32  	%r698, %r697, %r204;
	st.global.u32 	[%rd4+16384], %r698;
	st.global.f32 	[%rd5+16384], %f73;
$L__BB15_116:
	add.s32 	%r699, %r2, 4352;
	cvt.u64.u32 	%rd35, %r699;
	setp.le.u64 	%p126, %rd2, %rd35;
	@%p126 bra 	$L__BB15_118;
	setp.gt.s32 	%p127, %r205, -1;
	selp.b32 	%r700, -1, -2147483648, %p127;
	xor.b32  	%r701, %r700, %r205;
	st.global.u32 	[%rd4+17408], %r701;
	st.global.f32 	[%rd5+17408], %f74;
$L__BB15_118:
	add.s32 	%r702, %r2, 4608;
	cvt.u64.u32 	%rd36, %r702;
	setp.le.u64 	%p128, %rd2, %rd36;
	@%p128 bra 	$L__BB15_120;
	setp.gt.s32 	%p129, %r206, -1;
	selp.b32 	%r703, -1, -2147483648, %p129;
	xor.b32  	%r704, %r703, %r206;
	st.global.u32 	[%rd4+18432], %r704;
	st.global.f32 	[%rd5+18432], %f75;
$L__BB15_120:
	ret;
$L__BB15_121:
	shl.b32 	%r705, %r168, 2;
	mov.u32 	%r706, _ZZN3cub18CUB_300001_SM_10006detail10radix_sort31DeviceRadixSortSingleTileKernelINS1_5radix10policy_hubIffyE10Policy1000ELNS0_9SortOrderE0EffyNS1_21identity_decomposer_tEEEvPKT1_PSA_PKT2_PSE_T3_iiT4_E12temp_storage;
	add.s32 	%r707, %r706, %r705;
	st.shared.u32 	[%r707], %r783;
	shl.b32 	%r708, %r169, 2;
	add.s32 	%r709, %r706, %r708;
	st.shared.u32 	[%r709], %r782;
	shl.b32 	%r710, %r170, 2;
	add.s32 	%r711, %r706, %r710;
	st.shared.u32 	[%r711], %r781;
	shl.b32 	%r712, %r171, 2;
	add.s32 	%r713, %r706, %r712;
	st.shared.u32 	[%r713], %r780;
	shl.b32 	%r714, %r172, 2;
	add.s32 	%r715, %r706, %r714;
	st.shared.u32 	[%r715], %r779;
	shl.b32 	%r716, %r173, 2;
	add.s32 	%r717, %r706, %r716;
	st.shared.u32 	[%r717], %r778;
	shl.b32 	%r718, %r174, 2;
	add.s32 	%r719, %r706, %r718;
	st.shared.u32 	[%r719], %r777;
	shl.b32 	%r720, %r175, 2;
	add.s32 	%r721, %r706, %r720;
	st.shared.u32 	[%r721], %r776;
	shl.b32 	%r722, %r176, 2;
	add.s32 	%r723, %r706, %r722;
	st.shared.u32 	[%r723], %r775;
	shl.b32 	%r724, %r177, 2;
	add.s32 	%r725, %r706, %r724;
	st.shared.u32 	[%r725], %r774;
	shl.b32 	%r726, %r178, 2;
	add.s32 	%r727, %r706, %r726;
	st.shared.u32 	[%r727], %r773;
	shl.b32 	%r728, %r179, 2;
	add.s32 	%r729, %r706, %r728;
	st.shared.u32 	[%r729], %r772;
	shl.b32 	%r730, %r180, 2;
	add.s32 	%r731, %r706, %r730;
	st.shared.u32 	[%r731], %r771;
	shl.b32 	%r732, %r181, 2;
	add.s32 	%r733, %r706, %r732;
	st.shared.u32 	[%r733], %r770;
	shl.b32 	%r734, %r182, 2;
	add.s32 	%r735, %r706, %r734;
	st.shared.u32 	[%r735], %r769;
	shl.b32 	%r736, %r183, 2;
	add.s32 	%r737, %r706, %r736;
	st.shared.u32 	[%r737], %r768;
	shl.b32 	%r738, %r184, 2;
	add.s32 	%r739, %r706, %r738;
	st.shared.u32 	[%r739], %r767;
	shl.b32 	%r740, %r185, 2;
	add.s32 	%r741, %r706, %r740;
	st.shared.u32 	[%r741], %r766;
	shl.b32 	%r742, %r186, 2;
	add.s32 	%r743, %r706, %r742;
	st.shared.u32 	[%r743], %r765;
	bar.sync 	0;
	ld.shared.u32 	%r783, [%r84];
	ld.shared.u32 	%r782, [%r84+4];
	ld.shared.u32 	%r781, [%r84+8];
	ld.shared.u32 	%r780, [%r84+12];
	ld.shared.u32 	%r779, [%r84+16];
	ld.shared.u32 	%r778, [%r84+20];
	ld.shared.u32 	%r777, [%r84+24];
	ld.shared.u32 	%r776, [%r84+28];
	ld.shared.u32 	%r775, [%r84+32];
	ld.shared.u32 	%r774, [%r84+36];
	ld.shared.u32 	%r773, [%r84+40];
	ld.shared.u32 	%r772, [%r84+44];
	ld.shared.u32 	%r771, [%r84+48];
	ld.shared.u32 	%r770, [%r84+52];
	ld.shared.u32 	%r769, [%r84+56];
	ld.shared.u32 	%r768, [%r84+60];
	ld.shared.u32 	%r767, [%r84+64];
	ld.shared.u32 	%r766, [%r84+68];
	ld.shared.u32 	%r765, [%r84+72];
	bar.sync 	0;
	st.shared.f32 	[%r707], %f152;
	st.shared.f32 	[%r709], %f151;
	st.shared.f32 	[%r711], %f150;
	st.shared.f32 	[%r713], %f149;
	st.shared.f32 	[%r715], %f148;
	st.shared.f32 	[%r717], %f147;
	st.shared.f32 	[%r719], %f146;
	st.shared.f32 	[%r721], %f145;
	st.shared.f32 	[%r723], %f144;
	st.shared.f32 	[%r725], %f143;
	st.shared.f32 	[%r727], %f142;
	st.shared.f32 	[%r729], %f141;
	st.shared.f32 	[%r731], %f140;
	st.shared.f32 	[%r733], %f139;
	st.shared.f32 	[%r735], %f138;
	st.shared.f32 	[%r737], %f137;
	st.shared.f32 	[%r739], %f136;
	st.shared.f32 	[%r741], %f135;
	st.shared.f32 	[%r743], %f134;
	bar.sync 	0;
	ld.shared.f32 	%f152, [%r84];
	ld.shared.f32 	%f151, [%r84+4];
	ld.shared.f32 	%f150, [%r84+8];
	ld.shared.f32 	%f149, [%r84+12];
	ld.shared.f32 	%f148, [%r84+16];
	ld.shared.f32 	%f147, [%r84+20];
	ld.shared.f32 	%f146, [%r84+24];
	ld.shared.f32 	%f145, [%r84+28];
	ld.shared.f32 	%f144, [%r84+32];
	ld.shared.f32 	%f143, [%r84+36];
	ld.shared.f32 	%f142, [%r84+40];
	ld.shared.f32 	%f141, [%r84+44];
	ld.shared.f32 	%f140, [%r84+48];
	ld.shared.f32 	%f139, [%r84+52];
	ld.shared.f32 	%f138, [%r84+56];
	ld.shared.f32 	%f137, [%r84+60];
	ld.shared.f32 	%f136, [%r84+64];
	ld.shared.f32 	%f135, [%r84+68];
	ld.shared.f32 	%f134, [%r84+72];
	bar.sync 	0;
	add.s32 	%r764, %r764, 6;
	add.s32 	%r763, %r763, -6;
	bra.uni 	$L__BB15_77;

}
	// .globl	_ZN3cub18CUB_300001_SM_10006detail10radix_sort30DeviceRadixSortHistogramKernelINS1_5radix10policy_hubIffyE10Policy1000ELNS0_9SortOrderE0EfyNS1_21identity_decomposer_tEEEvPT2_PKT1_SA_iiT3_
.visible .entry _ZN3cub18CUB_300001_SM_10006detail10radix_sort30DeviceRadixSortHistogramKernelINS1_5radix10policy_hubIffyE10Policy1000ELNS0_9SortOrderE0EfyNS1_21identity_decomposer_tEEEvPT2_PKT1_SA_iiT3_(
	.param .u64 .ptr .align 1 _ZN3cub18CUB_300001_SM_10006detail10radix_sort30DeviceRadixSortHistogramKernelINS1_5radix10policy_hubIffyE10Policy1000ELNS0_9SortOrderE0EfyNS1_21identity_decomposer_tEEEvPT2_PKT1_SA_iiT3__param_0,
	.param .u64 .ptr .align 1 _ZN3cub18CUB_300001_SM_10006detail10radix_sort30DeviceRadixSortHistogramKernelINS1_5radix10policy_hubIffyE10Policy1000ELNS0_9SortOrderE0EfyNS1_21identity_decomposer_tEEEvPT2_PKT1_SA_iiT3__param_1,
	.param .u64 _ZN3cub18CUB_300001_SM_10006detail10radix_sort30DeviceRadixSortHistogramKernelINS1_5radix10policy_hubIffyE10Policy1000ELNS0_9SortOrderE0EfyNS1_21identity_decomposer_tEEEvPT2_PKT1_SA_iiT3__param_2,
	.param .u32 _ZN3cub18CUB_300001_SM_10006detail10radix_sort30DeviceRadixSortHistogramKernelINS1_5radix10policy_hubIffyE10Policy1000ELNS0_9SortOrderE0EfyNS1_21identity_decomposer_tEEEvPT2_PKT1_SA_iiT3__param_3,
	.param .u32 _ZN3cub18CUB_300001_SM_10006detail10radix_sort30DeviceRadixSortHistogramKernelINS1_5radix10policy_hubIffyE10Policy1000ELNS0_9SortOrderE0EfyNS1_21identity_decomposer_tEEEvPT2_PKT1_SA_iiT3__param_4,
	.param .align 1 .b8 _ZN3cub18CUB_300001_SM_10006detail10radix_sort30DeviceRadixSortHistogramKernelINS1_5radix10policy_hubIffyE10Policy1000ELNS0_9SortOrderE0EfyNS1_21identity_decomposer_tEEEvPT2_PKT1_SA_iiT3__param_5[1]
)
.maxntid 128
{
	.reg .pred 	%p<123>;
	.reg .b32 	%r<518>;
	.reg .b64 	%rd<137>;
	// demoted variable
	.shared .align 4 .b8 _ZZN3cub18CUB_300001_SM_10006detail10radix_sort30DeviceRadixSortHistogramKernelINS1_5radix10policy_hubIffyE10Policy1000ELNS0_9SortOrderE0EfyNS1_21identity_decomposer_tEEEvPT2_PKT1_SA_iiT3_E12temp_storage[4096];
	ld.param.u64 	%rd18, [_ZN3cub18CUB_300001_SM_10006detail10radix_sort30DeviceRadixSortHistogramKernelINS1_5radix10policy_hubIffyE10Policy1000ELNS0_9SortOrderE0EfyNS1_21identity_decomposer_tEEEvPT2_PKT1_SA_iiT3__param_0];
	ld.param.u64 	%rd19, [_ZN3cub18CUB_300001_SM_10006detail10radix_sort30DeviceRadixSortHistogramKernelINS1_5radix10policy_hubIffyE10Policy1000ELNS0_9SortOrderE0EfyNS1_21identity_decomposer_tEEEvPT2_PKT1_SA_iiT3__param_1];
	ld.param.u64 	%rd17, [_ZN3cub18CUB_300001_SM_10006detail10radix_sort30DeviceRadixSortHistogramKernelINS1_5radix10policy_hubIffyE10Policy1000ELNS0_9SortOrderE0EfyNS1_21identity_decomposer_tEEEvPT2_PKT1_SA_iiT3__param_2];
	ld.param.u32 	%r174, [_ZN3cub18CUB_300001_SM_10006detail10radix_sort30DeviceRadixSortHistogramKernelINS1_5radix10policy_hubIffyE10Policy1000ELNS0_9SortOrderE0EfyNS1_21identity_decomposer_tEEEvPT2_PKT1_SA_iiT3__param_3];
	ld.param.u32 	%r175, [_ZN3cub18CUB_300001_SM_10006detail10radix_sort30DeviceRadixSortHistogramKernelINS1_5radix10policy_hubIffyE10Policy1000ELNS0_9SortOrderE0EfyNS1_21identity_decomposer_tEEEvPT2_PKT1_SA_iiT3__param_4];
	cvta.to.global.u64 	%rd1, %rd19;
	cvta.to.global.u64 	%rd2, %rd18;
	setp.eq.s64 	%p2, %rd17, 0;
	@%p2 bra 	$L__BB16_153;
	sub.s32 	%r176, %r175, %r174;
	add.s32 	%r177, %r176, 7;
	shr.s32 	%r178, %r177, 31;
	shr.u32 	%r179, %r178, 29;
	add.s32 	%r180, %r177, %r179;
	shr.s32 	%r181, %r180, 3;
	mov.u32 	%r182, %tid.x;
	setp.gt.u32 	%p3, %r182, 255;
	setp.lt.s32 	%p4, %r177, 8;
	mov.u32 	%r183, %ctaid.x;
	shl.b32 	%r184, %r183, 11;
	cvt.u64.u32 	%rd3, %r184;
	mov.u32 	%r185, %nctaid.x;
	shl.b32 	%r186, %r185, 11;
	cvt.u64.u32 	%rd4, %r186;
	add.s32 	%r1, %r181, -1;
	and.b32  	%r2, %r181, 15;
	and.b32  	%r3, %r181, 7;
	add.s32 	%r4, %r3, -1;
	and.b32  	%r5, %r181, 3;
	or.pred  	%p1, %p3, %p4;
	shl.b32 	%r187, %r182, 2;
	mov.u32 	%r188, _ZZN3cub18CUB_300001_SM_10006detail10radix_sort30DeviceRadixSortHistogramKernelINS1_5radix10policy_hubIffyE10Policy1000ELNS0_9SortOrderE0EfyNS1_21identity_decomposer_tEEEvPT2_PKT1_SA_iiT3_E12temp_storage;
	add.s32 	%r6, %r188, %r187;
	and.b32  	%r7, %r181, 268435440;
	cvt.u64.u32 	%rd5, %r182;
	add.s32 	%r8, %r182, 128;
	add.s32 	%r9, %r182, 256;
	add.s32 	%r10, %r182, 384;
	add.s32 	%r11, %r182, 512;
	add.s32 	%r12, %r182, 640;
	add.s32 	%r13, %r182, 768;
	or.b32  	%r14, %r182, 1024;
	add.s32 	%r15, %r182, 1920;
	and.b32  	%r16, %r181, 268435448;
	and.b32  	%r17, %r181, 1;
	neg.s32 	%r18, %r7;
	add.s32 	%r19, %r6, 8192;
	add.s64 	%rd21, %rd17, -1;
	shr.u64 	%rd22, %rd21, 30;
	add.s64 	%rd23, %rd22, 1;
	min.u64 	%rd6, %rd23, %rd17;
	mov.b64 	%rd135, 0;
$L__BB16_2:
	@%p1 bra 	$L__BB16_30;
	setp.lt.u32 	%p5, %r1, 15;
	mov.b32 	%r471, 0;
	@%p5 bra 	$L__BB16_6;
	mov.u32 	%r468, %r19;
	mov.u32 	%r469, %r18;
$L__BB16_5:
	.pragma "nounroll";
	mov.b32 	%r190, 0;
	st.shared.u32 	[%r468+-8192], %r190;
	st.shared.u32 	[%r468+-7168], %r190;
	st.shared.u32 	[%r468+-6144], %r190;
	st.shared.u32 	[%r468+-5120], %r190;
	st.shared.u32 	[%r468+-4096], %r190;
	st.shared.u32 	[%r468+-3072], %r190;
	st.shared.u32 	[%r468+-2048], %r190;
	st.shared.u32 	[%r468+-1024], %r190;
	st.shared.u32 	[%r468], %r190;
	st.shared.u32 	[%r468+1024], %r190;
	st.shared.u32 	[%r468+2048], %r190;
	st.shared.u32 	[%r468+3072], %r190;
	st.shared.u32 	[%r468+4096], %r190;
	st.shared.u32 	[%r468+5120], %r190;
	st.shared.u32 	[%r468+6144], %r190;
	st.shared.u32 	[%r468+7168], %r190;
	add.s32 	%r469, %r469, 16;
	add.s32 	%r468, %r468, 16384;
	setp.ne.s32 	%p6, %r469, 0;
	mov.u32 	%r471, %r7;
	@%p6 bra 	$L__BB16_5;
$L__BB16_6:
	add.s32 	%r25, %r2, -1;
	setp.eq.s32 	%p7, %r2, 0;
	@%p7 bra 	$L__BB16_16;
	setp.lt.u32 	%p8, %r25, 7;
	@%p8 bra 	$L__BB16_9;
	shl.b32 	%r191, %r471, 10;
	add.s32 	%r192, %r6, %r191;
	mov.b32 	%r193, 0;
	st.shared.u32 	[%r192], %r193;
	st.shared.u32 	[%r192+1024], %r193;
	st.shared.u32 	[%r192+2048], %r193;
	st.shared.u32 	[%r192+3072], %r193;
	st.shared.u32 	[%r192+4096], %r193;
	st.shared.u32 	[%r192+5120], %r193;
	st.shared.u32 	[%r192+6144], %r193;
	st.shared.u32 	[%r192+7168], %r193;
	add.s32 	%r471, %r471, 8;
$L__BB16_9:
	setp.eq.s32 	%p9, %r3, 0;
	@%p9 bra 	$L__BB16_16;
	setp.lt.u32 	%p10, %r4, 3;
	@%p10 bra 	$L__BB16_12;
	shl.b32 	%r194, %r471, 10;
	add.s32 	%r195, %r6, %r194;
	mov.b32 	%r196, 0;
	st.shared.u32 	[%r195], %r196;
	st.shared.u32 	[%r195+1024], %r196;
	st.shared.u32 	[%r195+2048], %r196;
	st.shared.u32 	[%r195+3072], %r196;
	add.s32 	%r471, %r471, 4;
$L__BB16_12:
	setp.eq.s32 	%p11, %r5, 0;
	@%p11 bra 	$L__BB16_16;
	setp.eq.s32 	%p12, %r5, 1;
	shl.b32 	%r197, %r471, 10;
	add.s32 	%r30, %r6, %r197;
	mov.b32 	%r198, 0;
	st.shared.u32 	[%r30], %r198;
	@%p12 bra 	$L__BB16_16;
	setp.eq.s32 	%p13, %r5, 2;
	mov.b32 	%r199, 0;
	st.shared.u32 	[%r30+1024], %r199;
	@%p13 bra 	$L__BB16_16;
	mov.b32 	%r200, 0;
	st.shared.u32 	[%r30+2048], %r200;
$L__BB16_16:
	cvt.u32.u64 	%r201, %rd5;
	setp.gt.u32 	%p14, %r201, 127;
	@%p14 bra 	$L__BB16_30;
	setp.lt.u32 	%p15, %r1, 15;
	mov.b32 	%r475, 0;
	@%p15 bra 	$L__BB16_20;
	mov.b32 	%r473, 0;
$L__BB16_19:
	.pragma "nounroll";
	shl.b32 	%r204, %r473, 10;
	add.s32 	%r205, %r6, %r204;
	mov.b32 	%r206, 0;
	st.shared.u32 	[%r205+512], %r206;
	st.shared.u32 	[%r205+1536], %r206;
	st.shared.u32 	[%r205+2560], %r206;
	st.shared.u32 	[%r205+3584], %r206;
	st.shared.u32 	[%r205+4608], %r206;
	st.shared.u32 	[%r205+5632], %r206;
	st.shared.u32 	[%r205+6656], %r206;
	st.shared.u32 	[%r205+7680], %r206;
	st.shared.u32 	[%r205+8704], %r206;
	st.shared.u32 	[%r205+9728], %r206;
	st.shared.u32 	[%r205+10752], %r206;
	st.shared.u32 	[%r205+11776], %r206;
	st.shared.u32 	[%r205+12800], %r206;
	st.shared.u32 	[%r205+13824], %r206;
	st.shared.u32 	[%r205+14848], %r206;
	st.shared.u32 	[%r205+15872], %r206;
	add.s32 	%r473, %r473, 16;
	setp.ne.s32 	%p16, %r473, %r7;
	mov.u32 	%r475, %r7;
	@%p16 bra 	$L__BB16_19;
$L__BB16_20:
	setp.eq.s32 	%p17, %r2, 0;
	@%p17 bra 	$L__BB16_30;
	setp.lt.u32 	%p18, %r25, 7;
	@%p18 bra 	$L__BB16_23;
	shl.b32 	%r207, %r475, 10;
	add.s32 	%r208, %r6, %r207;
	mov.b32 	%r209, 0;
	st.shared.u32 	[%r208+512], %r209;
	st.shared.u32 	[%r208+1536], %r209;
	st.shared.u32 	[%r208+2560], %r209;
	st.shared.u32 	[%r208+3584], %r209;
	st.shared.u32 	[%r208+4608], %r209;
	st.shared.u32 	[%r208+5632], %r209;
	st.shared.u32 	[%r208+6656], %r209;
	st.shared.u32 	[%r208+7680], %r209;
	add.s32 	%r475, %r475, 8;
$L__BB16_23:
	setp.eq.s32 	%p19, %r3, 0;
	@%p19 bra 	$L__BB16_30;
	setp.lt.u32 	%p20, %r4, 3;
	@%p20 bra 	$L__BB16_26;
	shl.b32 	%r210, %r475, 10;
	add.s32 	%r211, %r6, %r210;
	mov.b32 	%r212, 0;
	st.shared.u32 	[%r211+512], %r212;
	st.shared.u32 	[%r211+1536], %r212;
	st.shared.u32 	[%r211+2560], %r212;
	st.shared.u32 	[%r211+3584], %r212;
	add.s32 	%r475, %r475, 4;
$L__BB16_26:
	setp.eq.s32 	%p21, %r5, 0;
	@%p21 bra 	$L__BB16_30;
	setp.eq.s32 	%p22, %r5, 1;
	shl.b32 	%r213, %r475, 10;
	add.s32 	%r38, %r6, %r213;
	mov.b32 	%r214, 0;
	st.shared.u32 	[%r38+512], %r214;
	@%p22 bra 	$L__BB16_30;
	setp.eq.s32 	%p23, %r5, 2;
	mov.b32 	%r215, 0;
	st.shared.u32 	[%r38+1536], %r215;
	@%p23 bra 	$L__BB16_30;
	mov.b32 	%r216, 0;
	st.shared.u32 	[%r38+2560], %r216;
$L__BB16_30:
	bar.sync 	0;
	bar.sync 	0;
	shl.b64 	%rd8, %rd135, 30;
	sub.s64 	%rd24, %rd17, %rd8;
	min.u64 	%rd9, %rd24, 1073741824;
	setp.le.u64 	%p24, %rd9, %rd3;
	@%p24 bra 	$L__BB16_70;
	mov.u64 	%rd136, %rd3;
$L__BB16_32:
	add.s64 	%rd11, %rd136, %rd8;
	sub.s64 	%rd12, %rd17, %rd11;
	setp.lt.u64 	%p25, %rd12, 2048;
	@%p25 bra 	$L__BB16_34;
	add.s64 	%rd27, %rd11, %rd5;
	shl.b64 	%rd28, %rd27, 2;
	add.s64 	%rd29, %rd1, %rd28;
	ld.global.u32 	%r507, [%rd29];
	ld.global.u32 	%r506, [%rd29+512];
	ld.global.u32 	%r505, [%rd29+1024];
	ld.global.u32 	%r504, [%rd29+1536];
	ld.global.u32 	%r503, [%rd29+2048];
	ld.global.u32 	%r502, [%rd29+2560];
	ld.global.u32 	%r501, [%rd29+3072];
	ld.global.u32 	%r500, [%rd29+3584];
	ld.global.u32 	%r499, [%rd29+4096];
	ld.global.u32 	%r498, [%rd29+4608];
	ld.global.u32 	%r497, [%rd29+5120];
	ld.global.u32 	%r496, [%rd29+5632];
	ld.global.u32 	%r495, [%rd29+6144];
	ld.global.u32 	%r494, [%rd29+6656];
	ld.global.u32 	%r493, [%rd29+7168];
	ld.global.u32 	%r492, [%rd29+7680];
	bra.uni 	$L__BB16_66;
$L__BB16_34:
	cvt.u32.u64 	%r218, %rd5;
	cvt.u32.u64 	%r55, %rd12;
	setp.ge.s32 	%p26, %r218, %r55;
	add.s64 	%rd25, %rd11, %rd5;
	shl.b64 	%rd26, %rd25, 2;
	add.s64 	%rd13, %rd1, %rd26;
	mov.b32 	%r507, 2147483647;
	@%p26 bra 	$L__BB16_36;
	ld.global.u32 	%r507, [%rd13];
$L__BB16_36:
	setp.ge.s32 	%p27, %r8, %r55;
	mov.b32 	%r506, 2147483647;
	@%p27 bra 	$L__BB16_38;
	ld.global.u32 	%r506, [%rd13+512];
$L__BB16_38:
	setp.ge.s32 	%p28, %r9, %r55;
	mov.b32 	%r505, 2147483647;
	@%p28 bra 	$L__BB16_40;
	ld.global.u32 	%r505, [%rd13+1024];
$L__BB16_40:
	setp.ge.s32 	%p29, %r10, %r55;
	mov.b32 	%r504, 2147483647;
	@%p29 bra 	$L__BB16_42;
	ld.global.u32 	%r504, [%rd13+1536];
$L__BB16_42:
	setp.ge.s32 	%p30, %r11, %r55;
	mov.b32 	%r503, 2147483647;
	@%p30 bra 	$L__BB16_44;
	ld.global.u32 	%r503, [%rd13+2048];
$L__BB16_44:
	setp.ge.s32 	%p31, %r12, %r55;
	mov.b32 	%r502, 2147483647;
	@%p31 bra 	$L__BB16_46;
	ld.global.u32 	%r502, [%rd13+2560];
$L__BB16_46:
	setp.ge.s32 	%p32, %r13, %r55;
	mov.b32 	%r501, 2147483647;
	@%p32 bra 	$L__BB16_48;
	ld.global.u32 	%r501, [%rd13+3072];
$L__BB16_48:
	mov.u32 	%r226, %tid.x;
	add.s32 	%r227, %r226, 896;
	setp.ge.s32 	%p33, %r227, %r55;
	mov.b32 	%r500, 2147483647;
	@%p33 bra 	$L__BB16_50;
	ld.global.u32 	%r500, [%rd13+3584];
$L__BB16_50:
	setp.ge.s32 	%p34, %r14, %r55;
	mov.b32 	%r499, 2147483647;
	@%p34 bra 	$L__BB16_52;
	ld.global.u32 	%r499, [%rd13+4096];
$L__BB16_52:
	add.s32 	%r231, %r226, 1152;
	setp.ge.s32 	%p35, %r231, %r55;
	mov.b32 	%r498, 2147483647;
	@%p35 bra 	$L__BB16_54;
	ld.global.u32 	%r498, [%rd13+4608];
$L__BB16_54:
	add.s32 	%r234, %r226, 1280;
	setp.ge.s32 	%p36, %r234, %r55;
	mov.b32 	%r497, 2147483647;
	@%p36 bra 	$L__BB16_56;
	ld.global.u32 	%r497, [%rd13+5120];
$L__BB16_56:
	add.s32 	%r237, %r226, 1408;
	setp.ge.s32 	%p37, %r237, %r55;
	mov.b32 	%r496, 2147483647;
	@%p37 bra 	$L__BB16_58;
	ld.global.u32 	%r496, [%rd13+5632];
$L__BB16_58:
	add.s32 	%r240, %r226, 1536;
	setp.ge.s32 	%p38, %r240, %r55;
	mov.b32 	%r495, 2147483647;
	@%p38 bra 	$L__BB16_60;
	ld.global.u32 	%r495, [%rd13+6144];
$L__BB16_60:
	add.s32 	%r243, %r226, 1664;
	setp.ge.s32 	%p39, %r243, %r55;
	mov.b32 	%r494, 2147483647;
	@%p39 bra 	$L__BB16_62;
	ld.global.u32 	%r494, [%rd13+6656];
$L__BB16_62:
	add.s32 	%r246, %r226, 1792;
	setp.ge.s32 	%p40, %r246, %r55;
	mov.b32 	%r493, 2147483647;
	@%p40 bra 	$L__BB16_64;
	ld.global.u32 	%r493, [%rd13+7168];
$L__BB16_64:
	setp.ge.s32 	%p41, %r15, %r55;
	mov.b32 	%r492, 2147483647;
	@%p41 bra 	$L__BB16_66;
	ld.global.u32 	%r492, [%rd13+7680];
$L__BB16_66:
	setp.le.s32 	%p42, %r175, %r174;
	@%p42 bra 	$L__BB16_69;
	setp.gt.s32 	%p43, %r507, -1;
	selp.b32 	%r249, -2147483648, -1, %p43;
	xor.b32  	%r250, %r249, %r507;
	setp.gt.s32 	%p44, %r506, -1;
	selp.b32 	%r251, -2147483648, -1, %p44;
	xor.b32  	%r252, %r251, %r506;
	setp.gt.s32 	%p45, %r505, -1;
	selp.b32 	%r253, -2147483648, -1, %p45;
	xor.b32  	%r254, %r253, %r505;
	setp.gt.s32 	%p46, %r504, -1;
	selp.b32 	%r255, -2147483648, -1, %p46;
	xor.b32  	%r256, %r255, %r504;
	setp.gt.s32 	%p47, %r503, -1;
	selp.b32 	%r257, -2147483648, -1, %p47;
	xor.b32  	%r258, %r257, %r503;
	setp.gt.s32 	%p48, %r502, -1;
	selp.b32 	%r259, -2147483648, -1, %p48;
	xor.b32  	%r260, %r259, %r502;
	setp.gt.s32 	%p49, %r501, -1;
	selp.b32 	%r261, -2147483648, -1, %p49;
	xor.b32  	%r262, %r261, %r501;
	setp.gt.s32 	%p50, %r500, -1;
	selp.b32 	%r263, -2147483648, -1, %p50;
	xor.b32  	%r264, %r263, %r500;
	setp.gt.s32 	%p51, %r499, -1;
	selp.b32 	%r265, -2147483648, -1, %p51;
	xor.b32  	%r266, %r265, %r499;
	setp.gt.s32 	%p52, %r498, -1;
	selp.b32 	%r267, -2147483648, -1, %p52;
	xor.b32  	%r268, %r267, %r498;
	setp.gt.s32 	%p53, %r497, -1;
	selp.b32 	%r269, -2147483648, -1, %p53;
	xor.b32  	%r270, %r269, %r497;
	setp.gt.s32 	%p54, %r496, -1;
	selp.b32 	%r271, -2147483648, -1, %p54;
	xor.b32  	%r272, %r271, %r496;
	setp.gt.s32 	%p55, %r495, -1;
	selp.b32 	%r273, -2147483648, -1, %p55;
	xor.b32  	%r274, %r273, %r495;
	setp.gt.s32 	%p56, %r494, -1;
	selp.b32 	%r275, -2147483648, -1, %p56;
	xor.b32  	%r276, %r275, %r494;
	setp.gt.s32 	%p57, %r493, -1;
	selp.b32 	%r277, -2147483648, -1, %p57;
	xor.b32  	%r278, %r277, %r493;
	setp.gt.s32 	%p58, %r492, -1;
	selp.b32 	%r279, -2147483648, -1, %p58;
	xor.b32  	%r280, %r279, %r492;
	setp.eq.s32 	%p59, %r250, 2147483647;
	selp.b32 	%r103, -2147483648, %r250, %p59;
	setp.eq.s32 	%p60, %r252, 2147483647;
	selp.b32 	%r104, -2147483648, %r252, %p60;
	setp.eq.s32 	%p61, %r254, 2147483647;
	selp.b32 	%r105, -2147483648, %r254, %p61;
	setp.eq.s32 	%p62, %r256, 2147483647;
	selp.b32 	%r106, -2147483648, %r256, %p62;
	setp.eq.s32 	%p63, %r258, 2147483647;
	selp.b32 	%r107, -2147483648, %r258, %p63;
	setp.eq.s32 	%p64, %r260, 2147483647;
	selp.b32 	%r108, -2147483648, %r260, %p64;
	setp.eq.s32 	%p65, %r262, 2147483647;
	selp.b32 	%r109, -2147483648, %r262, %p65;
	setp.eq.s32 	%p66, %r264, 2147483647;
	selp.b32 	%r110, -2147483648, %r264, %p66;
	setp.eq.s32 	%p67, %r266, 2147483647;
	selp.b32 	%r111, -2147483648, %r266, %p67;
	setp.eq.s32 	%p68, %r268, 2147483647;
	selp.b32 	%r112, -2147483648, %r268, %p68;
	setp.eq.s32 	%p69, %r270, 2147483647;
	selp.b32 	%r113, -2147483648, %r270, %p69;
	setp.eq.s32 	%p70, %r272, 2147483647;
	selp.b32 	%r114, -2147483648, %r272, %p70;
	setp.eq.s32 	%p71, %r274, 2147483647;
	selp.b32 	%r115, -2147483648, %r274, %p71;
	setp.eq.s32 	%p72, %r276, 2147483647;
	selp.b32 	%r116, -2147483648, %r276, %p72;
	setp.eq.s32 	%p73, %r278, 2147483647;
	selp.b32 	%r117, -2147483648, %r278, %p73;
	setp.eq.s32 	%p74, %r280, 2147483647;
	selp.b32 	%r118, -2147483648, %r280, %p74;
	mov.b32 	%r508, 0;
	mov.u32 	%r509, %r174;
$L__BB16_68:
	sub.s32 	%r281, %r175, %r509;
	shl.b32 	%r282, %r508, 10;
	mov.u32 	%r283, _ZZN3cub18CUB_300001_SM_10006detail10radix_sort30DeviceRadixSortHistogramKernelINS1_5radix10policy_hubIffyE10Policy1000ELNS0_9SortOrderE0EfyNS1_21identity_decomposer_tEEEvPT2_PKT1_SA_iiT3_E12temp_storage;
	add.s32 	%r284, %r283, %r282;
	min.s32 	%r285, %r281, 8;
	mov.b32 	%r286, -1;
	shl.b32 	%r287, %r286, %r285;
	not.b32 	%r288, %r287;
	shr.u32 	%r289, %r103, %r509;
	and.b32  	%r290, %r289, %r288;
	shl.b32 	%r291, %r290, 2;
	add.s32 	%r292, %r284, %r291;
	atom.shared.add.u32 	%r293, [%r292], 1;
	shr.u32 	%r294, %r104, %r509;
	and.b32  	%r295, %r294, %r288;
	shl.b32 	%r296, %r295, 2;
	add.s32 	%r297, %r284, %r296;
	atom.shared.add.u32 	%r298, [%r297], 1;
	shr.u32 	%r299, %r105, %r509;
	and.b32  	%r300, %r299, %r288;
	shl.b32 	%r301, %r300, 2;
	add.s32 	%r302, %r284, %r301;
	atom.shared.add.u32 	%r303, [%r302], 1;
	shr.u32 	%r304, %r106, %r509;
	and.b32  	%r305, %r304, %r288;
	shl.b32 	%r306, %r305, 2;
	add.s32 	%r307, %r284, %r306;
	atom.shared.add.u32 	%r308, [%r307], 1;
	shr.u32 	%r309, %r107, %r509;
	and.b32  	%r310, %r309, %r288;
	shl.b32 	%r311, %r310, 2;
	add.s32 	%r312, %r284, %r311;
	atom.shared.add.u32 	%r313, [%r312], 1;
	shr.u32 	%r314, %r108, %r509;
	and.b32  	%r315, %r314, %r288;
	shl.b32 	%r316, %r315, 2;
	add.s32 	%r317, %r284, %r316;
	atom.shared.add.u32 	%r318, [%r317], 1;
	shr.u32 	%r319, %r109, %r509;
	and.b32  	%r320, %r319, %r288;
	shl.b32 	%r321, %r320, 2;
	add.s32 	%r322, %r284, %r321;
	atom.shared.add.u32 	%r323, [%r322], 1;
	shr.u32 	%r324, %r110, %r509;
	and.b32  	%r325, %r324, %r288;
	shl.b32 	%r326, %r325, 2;
	add.s32 	%r327, %r284, %r326;
	atom.shared.add.u32 	%r328, [%r327], 1;
	shr.u32 	%r329, %r111, %r509;
	and.b32  	%r330, %r329, %r288;
	shl.b32 	%r331, %r330, 2;
	add.s32 	%r332, %r284, %r331;
	atom.shared.add.u32 	%r333, [%r332], 1;
	shr.u32 	%r334, %r112, %r509;
	and.b32  	%r335, %r334, %r288;
	shl.b32 	%r336, %r335, 2;
	add.s32 	%r337, %r284, %r336;
	atom.shared.add.u32 	%r338, [%r337], 1;
	shr.u32 	%r339, %r113, %r509;
	and.b32  	%r340, %r339, %r288;
	shl.b32 	%r341, %r340, 2;
	add.s32 	%r342, %r284, %r341;
	atom.shared.add.u32 	%r343, [%r342], 1;
	shr.u32 	%r344, %r114, %r509;
	and.b32  	%r345, %r344, %r288;
	shl.b32 	%r346, %r345, 2;
	add.s32 	%r347, %r284, %r346;
	atom.shared.add.u32 	%r348, [%r347], 1;
	shr.u32 	%r349, %r115, %r509;
	and.b32  	%r350, %r349, %r288;
	shl.b32 	%r351, %r350, 2;
	add.s32 	%r352, %r284, %r351;
	atom.shared.add.u32 	%r353, [%r352], 1;
	shr.u32 	%r354, %r116, %r509;
	and.b32  	%r355, %r354, %r288;
	shl.b32 	%r356, %r355, 2;
	add.s32 	%r357, %r284, %r356;
	atom.shared.add.u32 	%r358, [%r357], 1;
	shr.u32 	%r359, %r117, %r509;
	and.b32  	%r360, %r359, %r288;
	shl.b32 	%r361, %r360, 2;
	add.s32 	%r362, %r284, %r361;
	atom.shared.add.u32 	%r363, [%r362], 1;
	shr.u32 	%r364, %r118, %r509;
	and.b32  	%r365, %r364, %r288;
	shl.b32 	%r366, %r365, 2;
	add.s32 	%r367, %r284, %r366;
	atom.shared.add.u32 	%r368, [%r367], 1;
	add.s32 	%r509, %r509, 8;
	add.s32 	%r508, %r508, 1;
	setp.lt.s32 	%p75, %r509, %r175;
	@%p75 bra 	$L__BB16_68;
$L__BB16_69:
	add.s64 	%rd136, %rd136, %rd4;
	setp.lt.u64 	%p76, %rd136, %rd9;
	@%p76 bra 	$L__BB16_32;
$L__BB16_70:
	bar.sync 	0;
	@%p1 bra 	$L__BB16_152;
	setp.lt.u32 	%p77, %r1, 7;
	mov.b32 	%r512, 0;
	@%p77 bra 	$L__BB16_90;
	mov.b32 	%r510, 0;
$L__BB16_73:
	.pragma "nounroll";
	shl.b32 	%r371, %r510, 10;
	add.s32 	%r124, %r6, %r371;
	ld.shared.u32 	%r125, [%r124];
	setp.eq.s32 	%p78, %r125, 0;
	@%p78 bra 	$L__BB16_75;
	cvt.u32.u64 	%r372, %rd5;
	shl.b32 	%r373, %r510, 8;
	add.s32 	%r374, %r373, %r372;
	mul.wide.u32 	%rd30, %r374, 8;
	add.s64 	%rd31, %rd2, %rd30;
	cvt.u64.u32 	%rd32, %r125;
	atom.global.add.u64 	%rd33, [%rd31], %rd32;
$L__BB16_75:
	ld.shared.u32 	%r126, [%r124+1024];
	setp.eq.s32 	%p79, %r126, 0;
	@%p79 bra 	$L__BB16_77;
	cvt.u32.u64 	%r375, %rd5;
	shl.b32 	%r376, %r510, 8;
	add.s32 	%r377, %r376, %r375;
	add.s32 	%r378, %r377, 256;
	mul.wide.u32 	%rd34, %r378, 8;
	add.s64 	%rd35, %rd2, %rd34;
	cvt.u64.u32 	%rd36, %r126;
	atom.global.add.u64 	%rd37, [%rd35], %rd36;
$L__BB16_77:
	ld.shared.u32 	%r127, [%r124+2048];
	setp.eq.s32 	%p80, %r127, 0;
	@%p80 bra 	$L__BB16_79;
	cvt.u32.u64 	%r379, %rd5;
	shl.b32 	%r380, %r510, 8;
	add.s32 	%r381, %r380, %r379;
	add.s32 	%r382, %r381, 512;
	mul.wide.u32 	%rd38, %r382, 8;
	add.s64 	%rd39, %rd2, %rd38;
	cvt.u64.u32 	%rd40, %r127;
	atom.global.add.u64 	%rd41, [%rd39], %rd40;
$L__BB16_79:
	ld.shared.u32 	%r128, [%r124+3072];
	setp.eq.s32 	%p81, %r128, 0;
	@%p81 bra 	$L__BB16_81;
	cvt.u32.u64 	%r383, %rd5;
	shl.b32 	%r384, %r510, 8;
	add.s32 	%r385, %r384, %r383;
	add.s32 	%r386, %r385, 768;
	mul.wide.u32 	%rd42, %r386, 8;
	add.s64 	%rd43, %rd2, %rd42;
	cvt.u64.u32 	%rd44, %r128;
	atom.global.add.u64 	%rd45, [%rd43], %rd44;
$L__BB16_81:
	ld.shared.u32 	%r129, [%r124+4096];
	setp.eq.s32 	%p82, %r129, 0;
	@%p82 bra 	$L__BB16_83;
	cvt.u32.u64 	%r387, %rd5;
	shl.b32 	%r388, %r510, 8;
	add.s32 	%r389, %r388, %r387;
	add.s32 	%r390, %r389, 1024;
	mul.wide.u32 	%rd46, %r390, 8;
	add.s64 	%rd47, %rd2, %rd46;
	cvt.u64.u32 	%rd48, %r129;
	atom.global.add.u64 	%rd49, [%rd47], %rd48;
$L__BB16_83:
	ld.shared.u32 	%r130, [%r124+5120];
	setp.eq.s32 	%p83, %r130, 0;
	@%p83 bra 	$L__BB16_85;
	cvt.u32.u64 	%r391, %rd5;
	shl.b32 	%r392, %r510, 8;
	add.s32 	%r393, %r392, %r391;
	add.s32 	%r394, %r393, 1280;
	mul.wide.u32 	%rd50, %r394, 8;
	add.s64 	%rd51, %rd2, %rd50;
	cvt.u64.u32 	%rd52, %r130;
	atom.global.add.u64 	%rd53, [%rd51], %rd52;
$L__BB16_85:
	ld.shared.u32 	%r131, [%r124+6144];
	setp.eq.s32 	%p84, %r131, 0;
	@%p84 bra 	$L__BB16_87;
	cvt.u32.u64 	%r395, %rd5;
	shl.b32 	%r396, %r510, 8;
	add.s32 	%r397, %r396, %r395;
	add.s32 	%r398, %r397, 1536;
	mul.wide.u32 	%rd54, %r398, 8;
	add.s64 	%rd55, %rd2, %rd54;
	cvt.u64.u32 	%rd56, %r131;
	atom.global.add.u64 	%rd57, [%rd55], %rd56;
$L__BB16_87:
	ld.shared.u32 	%r132, [%r124+7168];
	setp.eq.s32 	%p85, %r132, 0;
	@%p85 bra 	$L__BB16_89;
	cvt.u32.u64 	%r399, %rd5;
	shl.b32 	%r400, %r510, 8;
	add.s32 	%r401, %r400, %r399;
	add.s32 	%r402, %r401, 1792;
	mul.wide.u32 	%rd58, %r402, 8;
	add.s64 	%rd59, %rd2, %rd58;
	cvt.u64.u32 	%rd60, %r132;
	atom.global.add.u64 	%rd61, [%rd59], %rd60;
$L__BB16_89:
	add.s32 	%r510, %r510, 8;
	setp.ne.s32 	%p86, %r510, %r16;
	mov.u32 	%r512, %r16;
	@%p86 bra 	$L__BB16_73;
$L__BB16_90:
	add.s32 	%r135, %r5, -1;
	setp.eq.s32 	%p87, %r3, 0;
	@%p87 bra 	$L__BB16_111;
	setp.lt.u32 	%p88, %r4, 3;
	@%p88 bra 	$L__BB16_101;
	shl.b32 	%r403, %r512, 10;
	add.s32 	%r136, %r6, %r403;
	ld.shared.u32 	%r137, [%r136];
	setp.eq.s32 	%p89, %r137, 0;
	@%p89 bra 	$L__BB16_94;
	cvt.u32.u64 	%r404, %rd5;
	shl.b32 	%r405, %r512, 8;
	add.s32 	%r406, %r405, %r404;
	mul.wide.u32 	%rd62, %r406, 8;
	add.s64 	%rd63, %rd2, %rd62;
	cvt.u64.u32 	%rd64, %r137;
	atom.global.add.u64 	%rd65, [%rd63], %rd64;
$L__BB16_94:
	ld.shared.u32 	%r138, [%r136+1024];
	setp.eq.s32 	%p90, %r138, 0;
	@%p90 bra 	$L__BB16_96;
	cvt.u32.u64 	%r407, %rd5;
	shl.b32 	%r408, %r512, 8;
	add.s32 	%r409, %r408, %r407;
	add.s32 	%r410, %r409, 256;
	mul.wide.u32 	%rd66, %r410, 8;
	add.s64 	%rd67, %rd2, %rd66;
	cvt.u64.u32 	%rd68, %r138;
	atom.global.add.u64 	%rd69, [%rd67], %rd68;
$L__BB16_96:
	ld.shared.u32 	%r139, [%r136+2048];
	setp.eq.s32 	%p91, %r139, 0;
	@%p91 bra 	$L__BB16_98;
	cvt.u32.u64 	%r411, %rd5;
	shl.b32 	%r412, %r512, 8;
	add.s32 	%r413, %r412, %r411;
	add.s32 	%r414, %r413, 512;
	mul.wide.u32 	%rd70, %r414, 8;
	add.s64 	%rd71, %rd2, %rd70;
	cvt.u64.u32 	%rd72, %r139;
	atom.global.add.u64 	%rd73, [%rd71], %rd72;
$L__BB16_98:
	ld.shared.u32 	%r140, [%r136+3072];
	setp.eq.s32 	%p92, %r140, 0;
	@%p92 bra 	$L__BB16_100;
	cvt.u32.u64 	%r415, %rd5;
	shl.b32 	%r416, %r512, 8;
	add.s32 	%r417, %r416, %r415;
	add.s32 	%r418, %r417, 768;
	mul.wide.u32 	%rd74, %r418, 8;
	add.s64 	%rd75, %rd2, %rd74;
	cvt.u64.u32 	%rd76, %r140;
	atom.global.add.u64 	%rd77, [%rd75], %rd76;
$L__BB16_100:
	add.s32 	%r512, %r512, 4;
$L__BB16_101:
	setp.eq.s32 	%p93, %r5, 0;
	@%p93 bra 	$L__BB16_111;
	setp.eq.s32 	%p94, %r135, 0;
	@%p94 bra 	$L__BB16_108;
	shl.b32 	%r419, %r512, 10;
	add.s32 	%r143, %r6, %r419;
	ld.shared.u32 	%r144, [%r143];
	setp.eq.s32 	%p95, %r144, 0;
	@%p95 bra 	$L__BB16_105;
	cvt.u32.u64 	%r420, %rd5;
	shl.b32 	%r421, %r512, 8;
	add.s32 	%r422, %r421, %r420;
	mul.wide.u32 	%rd78, %r422, 8;
	add.s64 	%rd79, %rd2, %rd78;
	cvt.u64.u32 	%rd80, %r144;
	atom.global.add.u64 	%rd81, [%rd79], %rd80;
$L__BB16_105:
	ld.shared.u32 	%r145, [%r143+1024];
	setp.eq.s32 	%p96, %r145, 0;
	@%p96 bra 	$L__BB16_107;
	cvt.u32.u64 	%r423, %rd5;
	shl.b32 	%r424, %r512, 8;
	add.s32 	%r425, %r424, %r423;
	add.s32 	%r426, %r425, 256;
	mul.wide.u32 	%rd82, %r426, 8;
	add.s64 	%rd83, %rd2, %rd82;
	cvt.u64.u32 	%rd84, %r145;
	atom.global.add.u64 	%rd85, [%rd83], %rd84;
$L__BB16_107:
	add.s32 	%r512, %r512, 2;
$L__BB16_108:
	setp.eq.s32 	%p97, %r17, 0;
	@%p97 bra 	$L__BB16_111;
	shl.b32 	%r427, %r512, 10;
	add.s32 	%r428, %r6, %r427;
	ld.shared.u32 	%r148, [%r428];
	setp.eq.s32 	%p98, %r148, 0;
	@%p98 bra 	$L__BB16_111;
	cvt.u32.u64 	%r429, %rd5;
	shl.b32 	%r430, %r512, 8;
	add.s32 	%r431, %r430, %r429;
	mul.wide.u32 	%rd86, %r431, 8;
	add.s64 	%rd87, %rd2, %rd86;
	cvt.u64.u32 	%rd88, %r148;
	atom.global.add.u64 	%rd89, [%rd87], %rd88;
$L__BB16_111:
	cvt.u32.u64 	%r432, %rd5;
	setp.gt.u32 	%p99, %r432, 127;
	@%p99 bra 	$L__BB16_152;
	setp.lt.u32 	%p100, %r1, 7;
	mov.b32 	%r516, 0;
	@%p100 bra 	$L__BB16_131;
	mov.b32 	%r514, 0;
$L__BB16_114:
	.pragma "nounroll";
	shl.b32 	%r436, %r514, 10;
	add.s32 	%r150, %r6, %r436;
	ld.shared.u32 	%r151, [%r150+512];
	setp.eq.s32 	%p101, %r151, 0;
	shl.b32 	%r437, %r514, 8;
	add.s32 	%r438, %r437, %r432;
	mul.wide.u32 	%rd90, %r438, 8;
	add.s64 	%rd15, %rd2, %rd90;
	@%p101 bra 	$L__BB16_116;
	cvt.u64.u32 	%rd91, %r151;
	atom.global.add.u64 	%rd92, [%rd15+1024], %rd91;
$L__BB16_116:
	ld.shared.u32 	%r152, [%r150+1536];
	setp.eq.s32 	%p102, %r152, 0;
	@%p102 bra 	$L__BB16_118;
	cvt.u64.u32 	%rd93, %r152;
	atom.global.add.u64 	%rd94, [%rd15+3072], %rd93;
$L__BB16_118:
	ld.shared.u32 	%r153, [%r150+2560];
	setp.eq.s32 	%p103, %r153, 0;
	@%p103 bra 	$L__BB16_120;
	cvt.u64.u32 	%rd95, %r153;
	atom.global.add.u64 	%rd96, [%rd15+5120], %rd95;
$L__BB16_120:
	ld.shared.u32 	%r154, [%r150+3584];
	setp.eq.s32 	%p104, %r154, 0;
	@%p104 bra 	$L__BB16_122;
	cvt.u64.u32 	%rd97, %r154;
	atom.global.add.u64 	%rd98, [%rd15+7168], %rd97;
$L__BB16_122:
	ld.shared.u32 	%r155, [%r150+4608];
	setp.eq.s32 	%p105, %r155, 0;
	@%p105 bra 	$L__BB16_124;
	cvt.u64.u32 	%rd99, %r155;
	atom.global.add.u64 	%rd100, [%rd15+9216], %rd99;
$L__BB16_124:
	ld.shared.u32 	%r156, [%r150+5632];
	setp.eq.s32 	%p106, %r156, 0;
	@%p106 bra 	$L__BB16_126;
	cvt.u64.u32 	%rd101, %r156;
	atom.global.add.u64 	%rd102, [%rd15+11264], %rd101;
$L__BB16_126:
	ld.shared.u32 	%r157, [%r150+6656];
	setp.eq.s32 	%p107, %r157, 0;
	@%p107 bra 	$L__BB16_128;
	cvt.u64.u32 	%rd103, %r157;
	atom.global.add.u64 	%rd104, [%rd15+13312], %rd103;
$L__BB16_128:
	ld.shared.u32 	%r158, [%r150+7680];
	setp.eq.s32 	%p108, %r158, 0;
	@%p108 bra 	$L__BB16_130;
	cvt.u64.u32 	%rd105, %r158;
	atom.global.add.u64 	%rd106, [%rd15+15360], %rd105;
$L__BB16_130:
	add.s32 	%r514, %r514, 8;
	setp.ne.s32 	%p109, %r514, %r16;
	mov.u32 	%r516, %r16;
	@%p109 bra 	$L__BB16_114;
$L__BB16_131:
	setp.eq.s32 	%p110, %r3, 0;
	@%p110 bra 	$L__BB16_152;
	setp.lt.u32 	%p111, %r4, 3;
	@%p111 bra 	$L__BB16_142;
	shl.b32 	%r439, %r516, 10;
	add.s32 	%r161, %r6, %r439;
	ld.shared.u32 	%r162, [%r161+512];
	setp.eq.s32 	%p112, %r162, 0;
	@%p112 bra 	$L__BB16_135;
	shl.b32 	%r441, %r516, 8;
	add.s32 	%r442, %r441, %r432;
	mul.wide.u32 	%rd107, %r442, 8;
	add.s64 	%rd108, %rd2, %rd107;
	cvt.u64.u32 	%rd109, %r162;
	atom.global.add.u64 	%rd110, [%rd108+1024], %rd109;
$L__BB16_135:
	ld.shared.u32 	%r163, [%r161+1536];
	setp.eq.s32 	%p113, %r163, 0;
	@%p113 bra 	$L__BB16_137;
	shl.b32 	%r444, %r516, 8;
	add.s32 	%r445, %r444, %r432;
	add.s32 	%r446, %r445, 256;
	mul.wide.u32 	%rd111, %r446, 8;
	add.s64 	%rd112, %rd2, %rd111;
	cvt.u64.u32 	%rd113, %r163;
	atom.global.add.u64 	%rd114, [%rd112+1024], %rd113;
$L__BB16_137:
	ld.shared.u32 	%r164, [%r161+2560];
	setp.eq.s32 	%p114, %r164, 0;
	@%p114 bra 	$L__BB16_139;
	shl.b32 	%r448, %r516, 8;
	add.s32 	%r449, %r448, %r432;
	add.s32 	%r450, %r449, 512;
	mul.wide.u32 	%rd115, %r450, 8;
	add.s64 	%rd116, %rd2, %rd115;
	cvt.u64.u32 	%rd117, %r164;
	atom.global.add.u64 	%rd118, [%rd116+1024], %rd117;
$L__BB16_139:
	ld.shared.u32 	%r165, [%r161+3584];
	setp.eq.s32 	%p115, %r165, 0;
	@%p115 bra 	$L__BB16_141;
	shl.b32 	%r452, %r516, 8;
	add.s32 	%r453, %r452, %r432;
	add.s32 	%r454, %r453, 768;
	mul.wide.u32 	%rd119, %r454, 8;
	add.s64 	%rd120, %rd2, %rd119;
	cvt.u64.u32 	%rd121, %r165;
	atom.global.add.u64 	%rd122, [%rd120+1024], %rd121;
$L__BB16_141:
	add.s32 	%r516, %r516, 4;
$L__BB16_142:
	setp.eq.s32 	%p116, %r5, 0;
	@%p116 bra 	$L__BB16_152;
	setp.eq.s32 	%p117, %r135, 0;
	@%p117 bra 	$L__BB16_149;
	shl.b32 	%r455, %r516, 10;
	add.s32 	%r168, %r6, %r455;
	ld.shared.u32 	%r169, [%r168+512];
	setp.eq.s32 	%p118, %r169, 0;
	@%p118 bra 	$L__BB16_146;
	shl.b32 	%r457, %r516, 8;
	add.s32 	%r458, %r457, %r432;
	mul.wide.u32 	%rd123, %r458, 8;
	add.s64 	%rd124, %rd2, %rd123;
	cvt.u64.u32 	%rd125, %r169;
	atom.global.add.u64 	%rd126, [%rd124+1024], %rd125;
$L__BB16_146:
	ld.shared.u32 	%r170, [%r168+1536];
	setp.eq.s32 	%p119, %r170, 0;
	@%p119 bra 	$L__BB16_148;
	shl.b32 	%r460, %r516, 8;
	add.s32 	%r461, %r460, %r432;
	add.s32 	%r462, %r461, 256;
	mul.wide.u32 	%rd127, %r462, 8;
	add.s64 	%rd128, %rd2, %rd127;
	cvt.u64.u32 	%rd129, %r170;
	atom.global.add.u64 	%rd130, [%rd128+1024], %rd129;
$L__BB16_148:
	add.s32 	%r516, %r516, 2;
$L__BB16_149:
	setp.eq.s32 	%p120, %r17, 0;
	@%p120 bra 	$L__BB16_152;
	shl.b32 	%r463, %r516, 10;
	add.s32 	%r464, %r6, %r463;
	ld.shared.u32 	%r173, [%r464+512];
	setp.eq.s32 	%p121, %r173, 0;
	@%p121 bra 	$L__BB16_152;
	shl.b32 	%r466, %r516, 8;
	add.s32 	%r467, %r466, %r432;
	mul.wide.u32 	%rd131, %r467, 8;
	add.s64 	%rd132, %rd2, %rd131;
	cvt.u64.u32 	%rd133, %r173;
	atom.global.add.u64 	%rd134, [%rd132+1024], %rd133;
$L__BB16_152:
	bar.sync 	0;
	add.s64 	%rd135, %rd135, 1;
	setp.ne.s64 	%p122, %rd135, %rd6;
	@%p122 bra 	$L__BB16_2;
$L__BB16_153:
	ret;

}
	// .globl	_ZN3cub18CUB_300001_SM_10006detail10radix_sort33DeviceRadixSortExclusiveSumKernelINS1_5radix10policy_hubIffyE10Policy1000EyEEvPT0_
.visible .entry _ZN3cub18CUB_300001_SM_10006detail10radix_sort33DeviceRadixSortExclusiveSumKernelINS1_5radix10policy_hubIffyE10Policy1000EyEEvPT0_(
	.param .u64 .ptr .align 1 _ZN3cub18CUB_300001_SM_10006detail10radix_sort33DeviceRadixSortExclusiveSumKernelINS1_5radix10policy_hubIffyE10Policy1000EyEEvPT0__param_0
)
{
	.reg .pred 	%p<4>;
	.reg .b32 	%r<28>;
	.reg .b64 	%rd<54>;
	// demoted variable
	.shared .align 16 .b8 _ZZN3cub18CUB_300001_SM_10006detail10radix_sort33DeviceRadixSortExclusiveSumKernelINS1_5radix10policy_hubIffyE10Policy1000EyEEvPT0_E12temp_storage[2336];
	ld.param.u64 	%rd5, [_ZN3cub18CUB_300001_SM_10006detail10radix_sort33DeviceRadixSortExclusiveSumKernelINS1_5radix10policy_hubIffyE10Policy1000EyEEvPT0__param_0];
	cvta.to.global.u64 	%rd6, %rd5;
	mov.u32 	%r3, %ctaid.x;
	shl.b32 	%r4, %r3, 8;
	mov.u32 	%r1, %tid.x;
	setp.gt.u32 	%p1, %r1, 255;
	add.s32 	%r5, %r4, %r1;
	mul.wide.s32 	%rd7, %r5, 8;
	add.s64 	%rd1, %rd6, %rd7;
	@%p1 bra 	$L__BB17_2;
	ld.global.u64 	%rd53, [%rd1];
$L__BB17_2:
	shr.u32 	%r6, %r1, 3;
	add.s32 	%r7, %r6, %r1;
	shl.b32 	%r8, %r7, 3;
	mov.u32 	%r9, _ZZN3cub18CUB_300001_SM_10006detail10radix_sort33DeviceRadixSortExclusiveSumKernelINS1_5radix10policy_hubIffyE10Policy1000EyEEvPT0_E12temp_storage;
	add.s32 	%r10, %r9, %r8;
	add.s32 	%r2, %r10, 16;
	st.shared.u64 	[%r10+16], %rd53;
	bar.sync 	0;
	setp.gt.u32 	%p2, %r1, 31;
	@%p2 bra 	$L__BB17_4;
	mad.lo.s32 	%r27, %r1, 72, %r9;
	ld.shared.u64 	%rd23, [%r27+16];
	ld.shared.u64 	%rd24, [%r27+24];
	ld.shared.u64 	%rd25, [%r27+32];
	ld.shared.u64 	%rd26, [%r27+40];
	ld.shared.u64 	%rd27, [%r27+48];
	ld.shared.u64 	%rd28, [%r27+56];
	ld.shared.u64 	%rd29, [%r27+64];
	ld.shared.u64 	%rd30, [%r27+72];
	add.s64 	%rd31, %rd24, %rd23;
	add.s64 	%rd32, %rd31, %rd25;
	add.s64 	%rd33, %rd32, %rd26;
	add.s64 	%rd34, %rd33, %rd27;
	add.s64 	%rd35, %rd34, %rd28;
	add.s64 	%rd36, %rd35, %rd29;
	add.s64 	%rd10, %rd36, %rd30;
	mov.b32 	%r11, 1;
	mov.b32 	%r24, 0;
	mov.b32 	%r25, -1;
	// begin inline asm
	{  .reg .u64 r0;  .reg .u32 lo;  .reg .u32 hi;  .reg .pred p;  mov.b64 {lo, hi}, %rd10;  shfl.sync.up.b32 lo|p, lo, %r11, %r24, %r25;  shfl.sync.up.b32 hi|p, hi, %r11, %r24, %r25;  mov.b64 r0, {lo, hi};  @p add.u64 r0, r0, %rd10;  mov.u64 %rd8, r0;}
	// end inline asm
	mov.b32 	%r14, 2;
	// begin inline asm
	{  .reg .u64 r0;  .reg .u32 lo;  .reg .u32 hi;  .reg .pred p;  mov.b64 {lo, hi}, %rd8;  shfl.sync.up.b32 lo|p, lo, %r14, %r24, %r25;  shfl.sync.up.b32 hi|p, hi, %r14, %r24, %r25;  mov.b64 r0, {lo, hi};  @p add.u64 r0, r0, %rd8;  mov.u64 %rd11, r0;}
	// end inline asm
	mov.b32 	%r17, 4;
	// begin inline asm
	{  .reg .u64 r0;  .reg .u32 lo;  .reg .u32 hi;  .reg .pred p;  mov.b64 {lo, hi}, %rd11;  shfl.sync.up.b32 lo|p, lo, %r17, %r24, %r25;  shfl.sync.up.b32 hi|p, hi, %r17, %r24, %r25;  mov.b64 r0, {lo, hi};  @p add.u64 r0, r0, %rd11;  mov.u64 %rd14, r0;}
	// end inline asm
	mov.b32 	%r20, 8;
	// begin inline asm
	{  .reg .u64 r0;  .reg .u32 lo;  .reg .u32 hi;  .reg .pred p;  mov.b64 {lo, hi}, %rd14;  shfl.sync.up.b32 lo|p, lo, %r20, %r24, %r25;  shfl.sync.up.b32 hi|p, hi, %r20, %r24, %r25;  mov.b64 r0, {lo, hi};  @p add.u64 r0, r0, %rd14;  mov.u64 %rd17, r0;}
	// end inline asm
	mov.b32 	%r23, 16;
	// begin inline asm
	{  .reg .u64 r0;  .reg .u32 lo;  .reg .u32 hi;  .reg .pred p;  mov.b64 {lo, hi}, %rd17;  shfl.sync.up.b32 lo|p, lo, %r23, %r24, %r25;  shfl.sync.up.b32 hi|p, hi, %r23, %r24, %r25;  mov.b64 r0, {lo, hi};  @p add.u64 r0, r0, %rd17;  mov.u64 %rd20, r0;}
	// end inline asm
	sub.s64 	%rd37, %rd20, %rd10;
	ld.shared.u64 	%rd38, [%r27+16];
	ld.shared.u64 	%rd39, [%r27+24];
	ld.shared.u64 	%rd40, [%r27+32];
	ld.shared.u64 	%rd41, [%r27+40];
	ld.shared.u64 	%rd42, [%r27+48];
	ld.shared.u64 	%rd43, [%r27+56];
	ld.shared.u64 	%rd44, [%r27+64];
	add.s64 	%rd45, %rd38, %rd37;
	add.s64 	%rd46, %rd39, %rd45;
	add.s64 	%rd47, %rd40, %rd46;
	add.s64 	%rd48, %rd41, %rd47;
	add.s64 	%rd49, %rd42, %rd48;
	add.s64 	%rd50, %rd43, %rd49;
	add.s64 	%rd51, %rd44, %rd50;
	st.shared.u64 	[%r27+16], %rd37;
	st.shared.u64 	[%r27+24], %rd45;
	st.shared.u64 	[%r27+32], %rd46;
	st.shared.u64 	[%r27+40], %rd47;
	st.shared.u64 	[%r27+48], %rd48;
	st.shared.u64 	[%r27+56], %rd49;
	st.shared.u64 	[%r27+64], %rd50;
	st.shared.u64 	[%r27+72], %rd51;
$L__BB17_4:
	setp.gt.u32 	%p3, %r1, 255;
	bar.sync 	0;
	@%p3 bra 	$L__BB17_6;
	ld.shared.u64 	%rd52, [%r2];
	st.global.u64 	[%rd1], %rd52;
$L__BB17_6:
	ret;

}
	// .globl	_ZN3cub18CUB_300001_SM_10006detail10radix_sort29DeviceRadixSortOnesweepKernelINS1_5radix10policy_hubIffyE10Policy1000ELNS0_9SortOrderE0EffyiiNS1_21identity_decomposer_tEEEvPT5_SB_PT3_PKSC_PT1_PKSG_PT2_PKSK_T4_iiT6_
.visible .entry _ZN3cub18CUB_300001_SM_10006detail10radix_sort29DeviceRadixSortOnesweepKernelINS1_5radix10policy_hubIffyE10Policy1000ELNS0_9SortOrderE0EffyiiNS1_21identity_decomposer_tEEEvPT5_SB_PT3_PKSC_PT1_PKSG_PT2_PKSK_T4_iiT6_(
	.param .u64 .ptr .align 1 _ZN3cub18CUB_300001_SM_10006detail10radix_sort29DeviceRadixSortOnesweepKernelINS1_5radix10policy_hubIffyE10Policy1000ELNS0_9SortOrderE0EffyiiNS1_21identity_decomposer_tEEEvPT5_SB_PT3_PKSC_PT1_PKSG_PT2_PKSK_T4_iiT6__param_0,
	.param .u64 .ptr .align 1 _ZN3cub18CUB_300001_SM_10006detail10radix_sort29DeviceRadixSortOnesweepKernelINS1_5radix10policy_hubIffyE10Policy1000ELNS0_9SortOrderE0EffyiiNS1_21identity_decomposer_tEEEvPT5_SB_PT3_PKSC_PT1_PKSG_PT2_PKSK_T4_iiT6__param_1,
	.param .u64 .ptr .align 1 _ZN3cub18CUB_300001_SM_10006detail10radix_sort29DeviceRadixSortOnesweepKernelINS1_5radix10policy_hubIffyE10Policy1000ELNS0_9SortOrderE0EffyiiNS1_21identity_decomposer_tEEEvPT5_SB_PT3_PKSC_PT1_PKSG_PT2_PKSK_T4_iiT6__param_2,
	.param .u64 .ptr .align 1 _ZN3cub18CUB_300001_SM_10006detail10radix_sort29DeviceRadixSortOnesweepKernelINS1_5radix10policy_hubIffyE10Policy1000ELNS0_9SortOrderE0EffyiiNS1_21identity_decomposer_tEEEvPT5_SB_PT3_PKSC_PT1_PKSG_PT2_PKSK_T4_iiT6__param_3,
	.param .u64 .ptr .align 1 _ZN3cub18CUB_300001_SM_10006detail10radix_sort29DeviceRadixSortOnesweepKernelINS1_5radix10policy_hubIffyE10Policy1000ELNS0_9SortOrderE0EffyiiNS1_21identity_decomposer_tEEEvPT5_SB_PT3_PKSC_PT1_PKSG_PT2_PKSK_T4_iiT6__param_4,
	.param .u64 .ptr .align 1 _ZN3cub18CUB_300001_SM_10006detail10radix_sort29DeviceRadixSortOnesweepKernelINS1_5radix10policy_hubIffyE10Policy1000ELNS0_9SortOrderE0EffyiiNS1_21identity_decomposer_tEEEvPT5_SB_PT3_PKSC_PT1_PKSG_PT2_PKSK_T4_iiT6__param_5,
	.param .u64 .ptr .align 1 _ZN3cub18CUB_300001_SM_10006detail10radix_sort29DeviceRadixSortOnesweepKernelINS1_5radix10policy_hubIffyE10Policy1000ELNS0_9SortOrderE0EffyiiNS1_21identity_decomposer_tEEEvPT5_SB_PT3_PKSC_PT1_PKSG_PT2_PKSK_T4_iiT6__param_6,
	.param .u64 .ptr .align 1 _ZN3cub18CUB_300001_SM_10006detail10radix_sort29DeviceRadixSortOnesweepKernelINS1_5radix10policy_hubIffyE10Policy1000ELNS0_9SortOrderE0EffyiiNS1_21identity_decomposer_tEEEvPT5_SB_PT3_PKSC_PT1_PKSG_PT2_PKSK_T4_iiT6__param_7,
	.param .u32 _ZN3cub18CUB_300001_SM_10006detail10radix_sort29DeviceRadixSortOnesweepKernelINS1_5radix10policy_hubIffyE10Policy1000ELNS0_9SortOrderE0EffyiiNS1_21identity_decomposer_tEEEvPT5_SB_PT3_PKSC_PT1_PKSG_PT2_PKSK_T4_iiT6__param_8,
	.param .u32 _ZN3cub18CUB_300001_SM_10006detail10radix_sort29DeviceRadixSortOnesweepKernelINS1_5radix10policy_hubIffyE10Policy1000ELNS0_9SortOrderE0EffyiiNS1_21identity_decomposer_tEEEvPT5_SB_PT3_PKSC_PT1_PKSG_PT2_PKSK_T4_iiT6__param_9,
	.param .u32 _ZN3cub18CUB_300001_SM_10006detail10radix_sort29DeviceRadixSortOnesweepKernelINS1_5radix10policy_hubIffyE10Policy1000ELNS0_9SortOrderE0EffyiiNS1_21identity_decomposer_tEEEvPT5_SB_PT3_PKSC_PT1_PKSG_PT2_PKSK_T4_iiT6__param_10,
	.param .align 1 .b8 _ZN3cub18CUB_300001_SM_10006detail10radix_sort29DeviceRadixSortOnesweepKernelINS1_5radix10policy_hubIffyE10Policy1000ELNS0_9SortOrderE0EffyiiNS1_21identity_decomposer_tEEEvPT5_SB_PT3_PKSC_PT1_PKSG_PT2_PKSK_T4_iiT6__param_11[1]
)
.maxntid 384
{
	.reg .pred 	%p<358>;
	.reg .b32 	%r<2170>;
	.reg .b32 	%f<269>;
	.reg .b64 	%rd<457>;
	// demoted variable
	.shared .align 16 .b8 _ZZN3cub18CUB_300001_SM_10006detail10radix_sort29DeviceRadixSortOnesweepKernelINS1_5radix10policy_hubIffyE10Policy1000ELNS0_9SortOrderE0EffyiiNS1_21identity_decomposer_tEEEvPT5_SB_PT3_PKSC_PT1_PKSG_PT2_PKSK_T4_iiT6_E1s[28160];
	ld.param.u64 	%rd43, [_ZN3cub18CUB_300001_SM_10006detail10radix_sort29DeviceRadixSortOnesweepKernelINS1_5radix10policy_hubIffyE10Policy1000ELNS0_9SortOrderE0EffyiiNS1_21identity_decomposer_tEEEvPT5_SB_PT3_PKSC_PT1_PKSG_PT2_PKSK_T4_iiT6__param_0];
	ld.param.u64 	%rd44, [_ZN3cub18CUB_300001_SM_10006detail10radix_sort29DeviceRadixSortOnesweepKernelINS1_5radix10policy_hubIffyE10Policy1000ELNS0_9SortOrderE0EffyiiNS1_21identity_decomposer_tEEEvPT5_SB_PT3_PKSC_PT1_PKSG_PT2_PKSK_T4_iiT6__param_1];
	ld.param.u64 	%rd47, [_ZN3cub18CUB_300001_SM_10006detail10radix_sort29DeviceRadixSortOnesweepKernelINS1_5radix10policy_hubIffyE10Policy1000ELNS0_9SortOrderE0EffyiiNS1_21identity_decomposer_tEEEvPT5_SB_PT3_PKSC_PT1_PKSG_PT2_PKSK_T4_iiT6__param_4];
	ld.param.u64 	%rd50, [_ZN3cub18CUB_300001_SM_10006detail10radix_sort29DeviceRadixSortOnesweepKernelINS1_5radix10policy_hubIffyE10Policy1000ELNS0_9SortOrderE0EffyiiNS1_21identity_decomposer_tEEEvPT5_SB_PT3_PKSC_PT1_PKSG_PT2_PKSK_T4_iiT6__param_5];
	cvta.to.global.u64 	%rd1, %rd47;
	cvta.to.global.u64 	%rd2, %rd43;
	cvta.to.global.u64 	%rd3, %rd50;
	mov.u32 	%r1, %tid.x;
	shr.u32 	%r2, %r1, 5;
	// begin inline asm
	mov.u32 %r326, %laneid;
	// end inline asm
	setp.ne.s32 	%p1, %r1, 0;
	@%p1 bra 	$L__BB18_2;
	cvta.to.global.u64 	%rd51, %rd44;
	atom.global.add.u32 	%r327, [%rd51], 1;
	st.shared.u32 	[_ZZN3cub18CUB_300001_SM_10006detail10radix_sort29DeviceRadixSortOnesweepKernelINS1_5radix10policy_hubIffyE10Policy1000ELNS0_9SortOrderE0EffyiiNS1_21identity_decomposer_tEEEvPT5_SB_PT3_PKSC_PT1_PKSG_PT2_PKSK_T4_iiT6_E1s+26112], %r327;
$L__BB18_2:
	ld.param.u32 	%r2031, [_ZN3cub18CUB_300001_SM_10006detail10radix_sort29DeviceRadixSortOnesweepKernelINS1_5radix10policy_hubIffyE10Policy1000ELNS0_9SortOrderE0EffyiiNS1_21identity_decomposer_tEEEvPT5_SB_PT3_PKSC_PT1_PKSG_PT2_PKSK_T4_iiT6__param_8];
	bar.sync 	0;
	ld.shared.u32 	%r4, [_ZZN3cub18CUB_300001_SM_10006detail10radix_sort29DeviceRadixSortOnesweepKernelINS1_5radix10policy_hubIffyE10Policy1000ELNS0_9SortOrderE0EffyiiNS1_21identity_decomposer_tEEEvPT5_SB_PT3_PKSC_PT1_PKSG_PT2_PKSK_T4_iiT6_E1s+26112];
	mul.lo.s32 	%r328, %r4, 6528;
	add.s32 	%r5, %r328, 6528;
	setp.gt.s32 	%p2, %r5, %r2031;
	cvt.s64.s32 	%rd4, %r328;
	@%p2 bra 	$L__BB18_4;
	and.b32  	%r329, %r1, 31;
	and.b32  	%r330, %r1, 992;
	mul.lo.s32 	%r331, %r330, 17;
	or.b32  	%r332, %r331, %r329;
	cvt.u64.u32 	%rd52, %r332;
	add.s64 	%rd53, %rd52, %rd4;
	shl.b64 	%rd54, %rd53, 2;
	add.s64 	%rd55, %rd3, %rd54;
	ld.global.u32 	%r2118, [%rd55];
	ld.global.u32 	%r2117, [%rd55+128];
	ld.global.u32 	%r2116, [%rd55+256];
	ld.global.u32 	%r2115, [%rd55+384];
	ld.global.u32 	%r2114, [%rd55+512];
	ld.global.u32 	%r2113, [%rd55+640];
	ld.global.u32 	%r2112, [%rd55+768];
	ld.global.u32 	%r2111, [%rd55+896];
	ld.global.u32 	%r2110, [%rd55+1024];
	ld.global.u32 	%r2109, [%rd55+1152];
	ld.global.u32 	%r2108, [%rd55+1280];
	ld.global.u32 	%r2107, [%rd55+1408];
	ld.global.u32 	%r2106, [%rd55+1536];
	ld.global.u32 	%r2105, [%rd55+1664];
	ld.global.u32 	%r2104, [%rd55+1792];
	ld.global.u32 	%r2103, [%rd55+1920];
	ld.global.u32 	%r2102, [%rd55+2048];
	bra.uni 	$L__BB18_38;
$L__BB18_4:
	ld.param.u32 	%r2032, [_ZN3cub18CUB_300001_SM_10006detail10radix_sort29DeviceRadixSortOnesweepKernelINS1_5radix10policy_hubIffyE10Policy1000ELNS0_9SortOrderE0EffyiiNS1_21identity_decomposer_tEEEvPT5_SB_PT3_PKSC_PT1_PKSG_PT2_PKSK_T4_iiT6__param_8];
	cvt.u32.u64 	%r334, %rd4;
	sub.s32 	%r23, %r2032, %r334;
	and.b32  	%r335, %r1, 31;
	and.b32  	%r336, %r1, 992;
	mul.lo.s32 	%r337, %r336, 17;
	or.b32  	%r24, %r337, %r335;
	setp.ge.s32 	%p3, %r24, %r23;
	cvt.u64.u32 	%rd56, %r24;
	add.s64 	%rd57, %rd56, %rd4;
	shl.b64 	%rd58, %rd57, 2;
	add.s64 	%rd5, %rd3, %rd58;
	mov.b32 	%r2118, 2147483647;
	@%p3 bra 	$L__BB18_6;
	ld.global.u32 	%r2118, [%rd5];
$L__BB18_6:
	add.s32 	%r339, %r24, 32;
	setp.ge.s32 	%p4, %r339, %r23;
	mov.b32 	%r2117, 2147483647;
	@%p4 bra 	$L__BB18_8;
	ld.global.u32 	%r2117, [%rd5+128];
$L__BB18_8:
	add.s32 	%r341, %r24, 64;
	setp.ge.s32 	%p5, %r341, %r23;
	mov.b32 	%r2116, 2147483647;
	@%p5 bra 	$L__BB18_10;
	ld.global.u32 	%r2116, [%rd5+256];
$L__BB18_10:
	add.s32 	%r343, %r24, 96;
	setp.ge.s32 	%p6, %r343, %r23;
	mov.b32 	%r2115, 2147483647;
	@%p6 bra 	$L__BB18_12;
	ld.global.u32 	%r2115, [%rd5+384];
$L__BB18_12:
	add.s32 	%r345, %r24, 128;
	setp.ge.s32 	%p7, %r345, %r23;
	mov.b32 	%r2114, 2147483647;
	@%p7 bra 	$L__BB18_14;
	ld.global.u32 	%r2114, [%rd5+512];
$L__BB18_14:
	add.s32 	%r347, %r24, 160;
	setp.ge.s32 	%p8, %r347, %r23;
	mov.b32 	%r2113, 2147483647;
	@%p8 bra 	$L__BB18_16;
	ld.global.u32 	%r2113, [%rd5+640];
$L__BB18_16:
	add.s32 	%r349, %r24, 192;
	setp.ge.s32 	%p9, %r349, %r23;
	mov.b32 	%r2112, 2147483647;
	@%p9 bra 	$L__BB18_18;
	ld.global.u32 	%r2112, [%rd5+768];
$L__BB18_18:
	add.s32 	%r351, %r24, 224;
	setp.ge.s32 	%p10, %r351, %r23;
	mov.b32 	%r2111, 2147483647;
	@%p10 bra 	$L__BB18_20;
	ld.global.u32 	%r2111, [%rd5+896];
$L__BB18_20:
	add.s32 	%r353, %r24, 256;
	setp.ge.s32 	%p11, %r353, %r23;
	mov.b32 	%r2110, 2147483647;
	@%p11 bra 	$L__BB18_22;
	ld.global.u32 	%r2110, [%rd5+1024];
$L__BB18_22:
	add.s32 	%r355, %r24, 288;
	setp.ge.s32 	%p12, %r355, %r23;
	mov.b32 	%r2109, 2147483647;
	@%p12 bra 	$L__BB18_24;
	ld.global.u32 	%r2109, [%rd5+1152];
$L__BB18_24:
	add.s32 	%r357, %r24, 320;
	setp.ge.s32 	%p13, %r357, %r23;
	mov.b32 	%r2108, 2147483647;
	@%p13 bra 	$L__BB18_26;
	ld.global.u32 	%r2108, [%rd5+1280];
$L__BB18_26:
	add.s32 	%r359, %r24, 352;
	setp.ge.s32 	%p14, %r359, %r23;
	mov.b32 	%r2107, 2147483647;
	@%p14 bra 	$L__BB18_28;
	ld.global.u32 	%r2107, [%rd5+1408];
$L__BB18_28:
	add.s32 	%r361, %r24, 384;
	setp.ge.s32 	%p15, %r361, %r23;
	mov.b32 	%r2106, 2147483647;
	@%p15 bra 	$L__BB18_30;
	ld.global.u32 	%r2106, [%rd5+1536];
$L__BB18_30:
	add.s32 	%r363, %r24, 416;
	setp.ge.s32 	%p16, %r363, %r23;
	mov.b32 	%r2105, 2147483647;
	@%p16 bra 	$L__BB18_32;
	ld.global.u32 	%r2105, [%rd5+1664];
$L__BB18_32:
	add.s32 	%r365, %r24, 448;
	setp.ge.s32 	%p17, %r365, %r23;
	mov.b32 	%r2104, 2147483647;
	@%p17 bra 	$L__BB18_34;
	ld.global.u32 	%r2104, [%rd5+1792];
$L__BB18_34:
	add.s32 	%r367, %r24, 480;
	setp.ge.s32 	%p18, %r367, %r23;
	mov.b32 	%r2103, 2147483647;
	@%p18 bra 	$L__BB18_36;
	ld.global.u32 	%r2103, [%rd5+1920];
$L__BB18_36:
	add.s32 	%r369, %r24, 512;
	setp.ge.s32 	%p19, %r369, %r23;
	mov.b32 	%r2102, 2147483647;
	@%p19 bra 	$L__BB18_38;
	ld.global.u32 	%r2102, [%rd5+2048];
$L__BB18_38:
	ld.param.u32 	%r2084, [_ZN3cub18CUB_300001_SM_10006detail10radix_sort29DeviceRadixSortOnesweepKernelINS1_5radix10policy_hubIffyE10Policy1000ELNS0_9SortOrderE0EffyiiNS1_21identity_decomposer_tEEEvPT5_SB_PT3_PKSC_PT1_PKSG_PT2_PKSK_T4_iiT6__param_10];
	setp.gt.s32 	%p20, %r2118, -1;
	selp.b32 	%r370, -2147483648, -1, %p20;
	xor.b32  	%r2148, %r370, %r2118;
	setp.gt.s32 	%p21, %r2117, -1;
	selp.b32 	%r371, -2147483648, -1, %p21;
	xor.b32  	%r2147, %r371, %r2117;
	setp.gt.s32 	%p22, %r2116, -1;
	selp.b32 	%r372, -2147483648, -1, %p22;
	xor.b32  	%r2146, %r372, %r2116;
	setp.gt.s32 	%p23, %r2115, -1;
	selp.b32 	%r373, -2147483648, -1, %p23;
	xor.b32  	%r2145, %r373, %r2115;
	setp.gt.s32 	%p24, %r2114, -1;
	selp.b32 	%r374, -2147483648, -1, %p24;
	xor.b32  	%r2144, %r374, %r2114;
	setp.gt.s32 	%p25, %r2113, -1;
	selp.b32 	%r375, -2147483648, -1, %p25;
	xor.b32  	%r2143, %r375, %r2113;
	setp.gt.s32 	%p26, %r2112, -1;
	selp.b32 	%r376, -2147483648, -1, %p26;
	xor.b32  	%r2142, %r376, %r2112;
	setp.gt.s32 	%p27, %r2111, -1;
	selp.b32 	%r377, -2147483648, -1, %p27;
	xor.b32  	%r2141, %r377, %r2111;
	setp.gt.s32 	%p28, %r2110, -1;
	selp.b32 	%r378, -2147483648, -1, %p28;
	xor.b32  	%r2140, %r378, %r2110;
	setp.gt.s32 	%p29, %r2109, -1;
	selp.b32 	%r379, -2147483648, -1, %p29;
	xor.b32  	%r2139, %r379, %r2109;
	setp.gt.s32 	%p30, %r2108, -1;
	selp.b32 	%r380, -2147483648, -1, %p30;
	xor.b32  	%r2138, %r380, %r2108;
	setp.gt.s32 	%p31, %r2107, -1;
	selp.b32 	%r381, -2147483648, -1, %p31;
	xor.b32  	%r2137, %r381, %r2107;
	setp.gt.s32 	%p32, %r2106, -1;
	selp.b32 	%r382, -2147483648, -1, %p32;
	xor.b32  	%r2136, %r382, %r2106;
	setp.gt.s32 	%p33, %r2105, -1;
	selp.b32 	%r383, -2147483648, -1, %p33;
	xor.b32  	%r2135, %r383, %r2105;
	setp.gt.s32 	%p34, %r2104, -1;
	selp.b32 	%r384, -2147483648, -1, %p34;
	xor.b32  	%r2134, %r384, %r2104;
	setp.gt.s32 	%p35, %r2103, -1;
	selp.b32 	%r385, -2147483648, -1, %p35;
	xor.b32  	%r2133, %r385, %r2103;
	setp.gt.s32 	%p36, %r2102, -1;
	selp.b32 	%r386, -2147483648, -1, %p36;
	xor.b32  	%r2132, %r386, %r2102;
	mov.b32 	%r387, -1;
	shl.b32 	%r388, %r387, %r2084;
	not.b32 	%r92, %r388;
	shl.b32 	%r389, %r2, 10;
	mov.u32 	%r390, _ZZN3cub18CUB_300001_SM_10006detail10radix_sort29DeviceRadixSortOnesweepKernelINS1_5radix10policy_hubIffyE10Policy1000ELNS0_9SortOrderE0EffyiiNS1_21identity_decomposer_tEEEvPT5_SB_PT3_PKSC_PT1_PKSG_PT2_PKSK_T4_iiT6_E1s;
	add.s32 	%r93, %r390, %r389;
	setp.gt.s32 	%p37, %r326, 255;
	@%p37 bra 	$L__BB18_51;
	max.s32 	%r391, %r326, 224;
	sub.s32 	%r392, %r391, %r326;
	add.s32 	%r393, %r392, 31;
	shr.u32 	%r394, %r393, 5;
	add.s32 	%r94, %r394, 1;
	and.b32  	%r95, %r94, 15;
	setp.lt.u32 	%p38, %r393, 480;
	mov.u32 	%r2122, %r326;
	@%p38 bra 	$L__BB18_42;
	and.b32  	%r395, %r94, 268435440;
	neg.s32 	%r2120, %r395;
	shl.b32 	%r397, %r326, 2;
	add.s32 	%r398, %r389, %r397;
	add.s32 	%r400, %r398, %r390;
	add.s32 	%r2119, %r400, 1024;
	mov.u32 	%r2122, %r326;
$L__BB18_41:
	.pragma "nounroll";
	mov.b32 	%r401, 0;
	st.shared.u32 	[%r2119+-1024], %r401;
	st.shared.u32 	[%r2119+-896], %r401;
	st.shared.u32 	[%r2119+-768], %r401;
	st.shared.u32 	[%r2119+-640], %r401;
	st.shared.u32 	[%r2119+-512], %r401;
	st.shared.u32 	[%r2119+-384], %r401;
	st.shared.u32 	[%r2119+-256], %r401;
	st.shared.u32 	[%r2119+-128], %r401;
	st.shared.u32 	[%r2119], %r401;
	st.shared.u32 	[%r2119+128], %r401;
	st.shared.u32 	[%r2119+256], %r401;
	st.shared.u32 	[%r2119+384], %r401;
	st.shared.u32 	[%r2119+512], %r401;
	st.shared.u32 	[%r2119+640], %r401;
	st.shared.u32 	[%r2119+768], %r401;
	st.shared.u32 	[%r2119+896], %r401;
	add.s32 	%r2122, %r2122, 512;
	add.s32 	%r2120, %r2120, 16;
	add.s32 	%r2119, %r2119, 2048;
	setp.ne.s32 	%p39, %r2120, 0;
	@%p39 bra 	$L__BB18_41;
$L__BB18_42:
	setp.eq.s32 	%p40, %r95, 0;
	@%p40 bra 	$L__BB18_51;
	and.b32  	%r105, %r94, 7;
	setp.lt.u32 	%p41, %r95, 8;
	@%p41 bra 	$L__BB18_45;
	shl.b32 	%r402, %r2122, 2;
	add.s32 	%r403, %r93, %r402;
	mov.b32 	%r404, 0;
	st.shared.u32 	[%r403], %r404;
	st.shared.u32 	[%r403+128], %r404;
	st.shared.u32 	[%r403+256], %r404;
	st.shared.u32 	[%r403+384], %r404;
	st.shared.u32 	[%r403+512], %r404;
	st.shared.u32 	[%r403+640], %r404;
	st.shared.u32 	[%r403+768], %r404;
	st.shared.u32 	[%r403+896], %r404;
	add.s32 	%r2122, %r2122, 256;
$L__BB18_45:
	setp.eq.s32 	%p42, %r105, 0;
	@%p42 bra 	$L__BB18_51;
	and.b32  	%r108, %r94, 3;
	setp.lt.u32 	%p43, %r105, 4;
	@%p43 bra 	$L__BB18_48;
	shl.b32 	%r405, %r2122, 2;
	add.s32 	%r406, %r93, %r405;
	mov.b32 	%r407, 0;
	st.shared.u32 	[%r406], %r407;
	st.shared.u32 	[%r406+128], %r407;
	st.shared.u32 	[%r406+256], %r407;
	st.shared.u32 	[%r406+384], %r407;
	add.s32 	%r2122, %r2122, 128;
$L__BB18_48:
	setp.eq.s32 	%p44, %r108, 0;
	@%p44 bra 	$L__BB18_51;
	shl.b32 	%r409, %r2122, 2;
	add.s32 	%r410, %r389, %r409;
	add.s32 	%r2126, %r390, %r410;
	neg.s32 	%r2125, %r108;
$L__BB18_50:
	.pragma "nounroll";
	mov.b32 	%r412, 0;
	st.shared.u32 	[%r2126], %r412;
	add.s32 	%r2126, %r2126, 128;
	add.s32 	%r2125, %r2125, 1;
	setp.ne.s32 	%p45, %r2125, 0;
	@%p45 bra 	$L__BB18_50;
$L__BB18_51:
	ld.param.u32 	%r2047, [_ZN3cub18CUB_300001_SM_10006detail10radix_sort29DeviceRadixSortOnesweepKernelINS1_5radix10policy_hubIffyE10Policy1000ELNS0_9SortOrderE0EffyiiNS1_21identity_decomposer_tEEEvPT5_SB_PT3_PKSC_PT1_PKSG_PT2_PKSK_T4_iiT6__param_9];
	bar.warp.sync 	-1;
	setp.eq.s32 	%p46, %r2148, 2147483647;
	selp.b32 	%r414, -2147483648, %r2148, %p46;
	shr.u32 	%r415, %r414, %r2047;
	and.b32  	%r117, %r415, %r92;
	shl.b32 	%r416, %r117, 2;
	add.s32 	%r417, %r93, %r416;
	atom.shared.add.u32 	%r418, [%r417], 1;
	setp.eq.s32 	%p47, %r2147, 2147483647;
	selp.b32 	%r419, -2147483648, %r2147, %p47;
	shr.u32 	%r420, %r419, %r2047;
	and.b32  	%r421, %r420, %r92;
	shl.b32 	%r422, %r421, 2;
	add.s32 	%r423, %r93, %r422;
	atom.shared.add.u32 	%r424, [%r423], 1;
	setp.eq.s32 	%p48, %r2146, 2147483647;
	selp.b32 	%r425, -2147483648, %r2146, %p48;
	shr.u32 	%r426, %r425, %r2047;
	and.b32  	%r427, %r426, %r92;
	shl.b32 	%r428, %r427, 2;
	add.s32 	%r429, %r93, %r428;
	atom.shared.add.u32 	%r430, [%r429], 1;
	setp.eq.s32 	%p49, %r2145, 2147483647;
	selp.b32 	%r431, -2147483648, %r2145, %p49;
	shr.u32 	%r432, %r431, %r2047;
	and.b32  	%r433, %r432, %r92;
	shl.b32 	%r434, %r433, 2;
	add.s32 	%r435, %r93, %r434;
	atom.shared.add.u32 	%r436, [%r435], 1;
	setp.eq.s32 	%p50, %r2144, 2147483647;
	selp.b32 	%r437, -2147483648, %r2144, %p50;
	shr.u32 	%r438, %r437, %r2047;
	and.b32  	%r439, %r438, %r92;
	shl.b32 	%r440, %r439, 2;
	add.s32 	%r441, %r93, %r440;
	atom.shared.add.u32 	%r442, [%r441], 1;
	setp.eq.s32 	%p51, %r2143, 2147483647;
	selp.b32 	%r443, -2147483648, %r2143, %p51;
	shr.u32 	%r444, %r443, %r2047;
	and.b32  	%r445, %r444, %r92;
	shl.b32 	%r446, %r445, 2;
	add.s32 	%r447, %r93, %r446;
	atom.shared.add.u32 	%r448, [%r447], 1;
	setp.eq.s32 	%p52, %r2142, 2147483647;
	selp.b32 	%r449, -2147483648, %r2142, %p52;
	shr.u32 	%r450, %r449, %r2047;
	and.b32  	%r451, %r450, %r92;
	shl.b32 	%r452, %r451, 2;
	add.s32 	%r453, %r93, %r452;
	atom.shared.add.u32 	%r454, [%r453], 1;
	setp.eq.s32 	%p53, %r2141, 2147483647;
	selp.b32 	%r455, -2147483648, %r2141, %p53;
	shr.u32 	%r456, %r455, %r2047;
	and.b32  	%r457, %r456, %r92;
	shl.b32 	%r458, %r457, 2;
	add.s32 	%r459, %r93, %r458;
	atom.shared.add.u32 	%r460, [%r459], 1;
	setp.eq.s32 	%p54, %r2140, 2147483647;
	selp.b32 	%r461, -2147483648, %r2140, %p54;
	shr.u32 	%r462, %r461, %r2047;
	and.b32  	%r463, %r462, %r92;
	shl.b32 	%r464, %r463, 2;
	add.s32 	%r465, %r93, %r464;
	atom.shared.add.u32 	%r466, [%r465], 1;
	setp.eq.s32 	%p55, %r2139, 2147483647;
	selp.b32 	%r467, -2147483648, %r2139, %p55;
	shr.u32 	%r468, %r467, %r2047;
	and.b32  	%r469, %r468, %r92;
	shl.b32 	%r470, %r469, 2;
	add.s32 	%r471, %r93, %r470;
	atom.shared.add.u32 	%r472, [%r471], 1;
	setp.eq.s32 	%p56, %r2138, 2147483647;
	selp.b32 	%r473, -2147483648, %r2138, %p56;
	shr.u32 	%r474, %r473, %r2047;
	and.b32  	%r475, %r474, %r92;
	shl.b32 	%r476, %r475, 2;
	add.s32 	%r477, %r93, %r476;
	atom.shared.add.u32 	%r478, [%r477], 1;
	setp.eq.s32 	%p57, %r2137, 2147483647;
	selp.b32 	%r479, -2147483648, %r2137, %p57;
	shr.u32 	%r480, %r479, %r2047;
	and.b32  	%r481, %r480, %r92;
	shl.b32 	%r482, %r481, 2;
	add.s32 	%r483, %r93, %r482;
	atom.shared.add.u32 	%r484, [%r483], 1;
	setp.eq.s32 	%p58, %r2136, 2147483647;
	selp.b32 	%r485, -2147483648, %r2136, %p58;
	shr.u32 	%r486, %r485, %r2047;
	and.b32  	%r487, %r486, %r92;
	shl.b32 	%r488, %r487, 2;
	add.s32 	%r489, %r93, %r488;
	atom.shared.add.u32 	%r490, [%r489], 1;
	setp.eq.s32 	%p59, %r2135, 2147483647;
	selp.b32 	%r491, -2147483648, %r2135, %p59;
	shr.u32 	%r492, %r491, %r2047;
	and.b32  	%r493, %r492, %r92;
	shl.b32 	%r494, %r493, 2;
	add.s32 	%r495, %r93, %r494;
	atom.shared.add.u32 	%r496, [%r495], 1;
	setp.eq.s32 	%p60, %r2134, 2147483647;
	selp.b32 	%r497, -2147483648, %r2134, %p60;
	shr.u32 	%r498, %r497, %r2047;
	and.b32  	%r499, %r498, %r92;
	shl.b32 	%r500, %r499, 2;
	add.s32 	%r501, %r93, %r500;
	atom.shared.add.u32 	%r502, [%r501], 1;
	setp.eq.s32 	%p61, %r2133, 2147483647;
	selp.b32 	%r503, -2147483648, %r2133, %p61;
	shr.u32 	%r504, %r503, %r2047;
	and.b32  	%r505, %r504, %r92;
	shl.b32 	%r506, %r505, 2;
	add.s32 	%r507, %r93, %r506;
	atom.shared.add.u32 	%r508, [%r507], 1;
	setp.eq.s32 	%p62, %r2132, 2147483647;
	selp.b32 	%r509, -2147483648, %r2132, %p62;
	shr.u32 	%r510, %r509, %r2047;
	and.b32  	%r511, %r510, %r92;
	shl.b32 	%r512, %r511, 2;
	add.s32 	%r513, %r93, %r512;
	atom.shared.add.u32 	%r514, [%r513], 1;
	bar.sync 	0;
	setp.gt.u32 	%p63, %r1, 255;
	shl.b32 	%r515, %r1, 2;
	add.s32 	%r118, %r390, %r515;
	mov.b32 	%r2127, 0;
	@%p63 bra 	$L__BB18_53;
	ld.shared.u32 	%r517, [%r118];
	mov.b32 	%r518, 0;
	st.shared.u32 	[%r118], %r518;
	ld.shared.u32 	%r519, [%r118+1024];
	st.shared.u32 	[%r118+1024], %r517;
	add.s32 	%r520, %r519, %r517;
	ld.shared.u32 	%r521, [%r118+2048];
	st.shared.u32 	[%r118+2048], %r520;
	add.s32 	%r522, %r521, %r520;
	ld.shared.u32 	%r523, [%r118+3072];
	st.shared.u32 	[%r118+3072], %r522;
	add.s32 	%r524, %r523, %r522;
	ld.shared.u32 	%r525, [%r118+4096];
	st.shared.u32 	[%r118+4096], %r524;
	add.s32 	%r526, %r525, %r524;
	ld.shared.u32 	%r527, [%r118+5120];
	st.shared.u32 	[%r118+5120], %r526;
	add.s32 	%r528, %r527, %r526;
	ld.shared.u32 	%r529, [%r118+6144];
	st.shared.u32 	[%r118+6144], %r528;
	add.s32 	%r530, %r529, %r528;
	ld.shared.u32 	%r531, [%r118+7168];
	st.shared.u32 	[%r118+7168], %r530;
	add.s32 	%r532, %r531, %r530;
	ld.shared.u32 	%r533, [%r118+8192];
	st.shared.u32 	[%r118+8192], %r532;
	add.s32 	%r534, %r533, %r532;
	ld.shared.u32 	%r535, [%r118+9216];
	st.shared.u32 	[%r118+9216], %r534;
	add.s32 	%r536, %r535, %r534;
	ld.shared.u32 	%r537, [%r118+10240];
	st.shared.u32 	[%r118+10240], %r536;
	add.s32 	%r538, %r537, %r536;
	ld.shared.u32 	%r539, [%r118+11264];
	st.shared.u32 	[%r118+11264], %r538;
	add.s32 	%r2127, %r539, %r538;
$L__BB18_53:
	setp.gt.u32 	%p64, %r1, 255;
	shl.b32 	%r540, %r4, 8;
	add.s32 	%r541, %r540, %r1;
	mul.wide.s32 	%rd59, %r541, 4;
	add.s64 	%rd6, %rd2, %rd59;
	@%p64 bra 	$L__BB18_55;
	or.b32  	%r542, %r2127, 1073741824;
	st.volatile.global.u32 	[%rd6], %r542;
$L__BB18_55:
	ld.param.u64 	%rd442, [_ZN3cub18CUB_300001_SM_10006detail10radix_sort29DeviceRadixSortOnesweepKernelINS1_5radix10policy_hubIffyE10Policy1000ELNS0_9SortOrderE0EffyiiNS1_21identity_decomposer_tEEEvPT5_SB_PT3_PKSC_PT1_PKSG_PT2_PKSK_T4_iiT6__param_7];
	setp.lt.u32 	%p65, %r1, 256;
	setp.eq.s32 	%p66, %r2127, 6528;
	and.pred  	%p67, %p65, %p66;
	selp.u32 	%r543, 1, 0, %p67;
	{ 
	.reg .pred 	%p1; 
	.reg .pred 	%p2; 
	setp.ne.u32 	%p1, %r543, 0; 
	bar.red.or.pred 	%p2, 0, %p1; 
	selp.u32 	%r544, 1, 0, %p2; 
	}
	setp.eq.s32 	%p68, %r544, 0;
	and.b32  	%r545, %r1, 992;
	and.b32  	%r546, %r1, 31;
	mul.lo.s32 	%r547, %r545, 17;
	or.b32  	%r548, %r547, %r546;
	cvt.u64.u32 	%rd7, %r548;
	add.s64 	%rd61, %rd7, %rd4;
	cvta.to.global.u64 	%rd62, %rd442;
	shl.b64 	%rd63, %rd61, 2;
	add.s64 	%rd8, %rd62, %rd63;
	cvt.u64.u32 	%rd9, %r1;
	@%p68 bra 	$L__BB18_175;
	setp.gt.u32 	%p69, %r1, 255;
	shl.b32 	%r550, %r1, 3;
	add.s32 	%r552, %r390, %r550;
	add.s32 	%r121, %r552, 26112;
	@%p69 bra 	$L__BB18_64;
	ld.param.u64 	%rd436, [_ZN3cub18CUB_300001_SM_10006detail10radix_sort29DeviceRadixSortOnesweepKernelINS1_5radix10policy_hubIffyE10Policy1000ELNS0_9SortOrderE0EffyiiNS1_21identity_decomposer_tEEEvPT5_SB_PT3_PKSC_PT1_PKSG_PT2_PKSK_T4_iiT6__param_3];
	cvta.to.global.u64 	%rd64, %rd436;
	shl.b64 	%rd65, %rd9, 3;
	add.s64 	%rd66, %rd64, %rd65;
	ld.global.u64 	%rd67, [%rd66];
	setp.gt.u32 	%p70, %r1, %r117;
	selp.b64 	%rd68, 6528, 0, %p70;
	sub.s64 	%rd455, %rd67, %rd68;
	st.shared.u64 	[%r121], %rd455;
	setp.lt.s32 	%p71, %r4, 1;
	mov.u32 	%r2131, %r2127;
	@%p71 bra 	$L__BB18_63;
	mov.b32 	%r2129, -1;
	mov.u32 	%r2128, %r4;
	mov.u32 	%r2131, %r2127;
$L__BB18_59:
	add.s32 	%r125, %r2128, -1;
	shl.b32 	%r554, %r125, 8;
	add.s32 	%r555, %r554, %r1;
	mul.wide.s32 	%rd69, %r555, 4;
	add.s64 	%rd11, %rd2, %rd69;
$L__BB18_60:
	membar.cta;
	ld.volatile.global.u32 	%r126, [%rd11];
	setp.eq.s32 	%p72, %r126, 0;
	@%p72 bra 	$L__BB18_60;
	and.b32  	%r556, %r126, 1073741823;
	add.s32 	%r2131, %r556, %r2131;
	setp.gt.s32 	%p73, %r126, -1;
	vote.sync.ballot.b32 	%r2129, %p73, %r2129;
	setp.gt.u32 	%p75, %r2128, 1;
	and.pred  	%p76, %p73, %p75;
	mov.u32 	%r2128, %r125;
	@%p76 bra 	$L__BB18_59;
	ld.shared.u64 	%rd455, [%r121];
$L__BB18_63:
	or.b32  	%r557, %r2131, -2147483648;
	st.volatile.global.u32 	[%rd6], %r557;
	sub.s32 	%r560, %r2131, %r2127;
	cvt.s64.s32 	%rd72, %r560;
	add.s64 	%rd73, %rd455, %rd72;
	st.shared.u64 	[%r121], %rd73;
$L__BB18_64:
	ld.param.u32 	%r2033, [_ZN3cub18CUB_300001_SM_10006detail10radix_sort29DeviceRadixSortOnesweepKernelINS1_5radix10policy_hubIffyE10Policy1000ELNS0_9SortOrderE0EffyiiNS1_21identity_decomposer_tEEEvPT5_SB_PT3_PKSC_PT1_PKSG_PT2_PKSK_T4_iiT6__param_8];
	ld.param.u64 	%rd432, [_ZN3cub18CUB_300001_SM_10006detail10radix_sort29DeviceRadixSortOnesweepKernelINS1_5radix10policy_hubIffyE10Policy1000ELNS0_9SortOrderE0EffyiiNS1_21identity_decomposer_tEEEvPT5_SB_PT3_PKSC_PT1_PKSG_PT2_PKSK_T4_iiT6__param_2];
	setp.gt.u32 	%p77, %r1, 255;
	setp.lt.s32 	%p78, %r5, %r2033;
	setp.eq.s64 	%p79, %rd432, 0;
	or.pred  	%p80, %p79, %p78;
	or.pred  	%p81, %p77, %p80;
	@%p81 bra 	$L__BB18_66;
	ld.param.u64 	%rd433, [_ZN3cub18CUB_300001_SM_10006detail10radix_sort29DeviceRadixSortOnesweepKernelINS1_5radix10policy_hubIffyE10Policy1000ELNS0_9SortOrderE0EffyiiNS1_21identity_decomposer_tEEEvPT5_SB_PT3_PKSC_PT1_PKSG_PT2_PKSK_T4_iiT6__param_2];
	ld.shared.u64 	%rd74, [%r121];
	setp.gt.u32 	%p82, %r1, %r117;
	selp.b64 	%rd75, 6528, 0, %p82;
	cvt.s64.s32 	%rd76, %r2127;
	add.s64 	%rd77, %rd75, %rd76;
	add.s64 	%rd78, %rd77, %rd74;
	cvta.to.global.u64 	%rd79, %rd433;
	shl.b64 	%rd80, %rd9, 3;
	add.s64 	%rd81, %rd79, %rd80;
	st.global.u64 	[%rd81], %rd78;
$L__BB18_66:
	ld.param.u32 	%r2034, [_ZN3cub18CUB_300001_SM_10006detail10radix_sort29DeviceRadixSortOnesweepKernelINS1_5radix10policy_hubIffyE10Policy1000ELNS0_9SortOrderE0EffyiiNS1_21identity_decomposer_tEEEvPT5_SB_PT3_PKSC_PT1_PKSG_PT2_PKSK_T4_iiT6__param_8];
	setp.gt.s32 	%p83, %r5, %r2034;
	bar.sync 	0;
	shl.b32 	%r561, %r117, 3;
	add.s32 	%r563, %r390, %r561;
	ld.shared.u64 	%rd14, [%r563+26112];
	setp.gt.s32 	%p84, %r2148, -1;
	selp.b32 	%r564, -1, -2147483648, %p84;
	xor.b32  	%r2148, %r564, %r2148;
	setp.gt.s32 	%p85, %r2147, -1;
	selp.b32 	%r565, -1, -2147483648, %p85;
	xor.b32  	%r2147, %r565, %r2147;
	setp.gt.s32 	%p86, %r2146, -1;
	selp.b32 	%r566, -1, -2147483648, %p86;
	xor.b32  	%r2146, %r566, %r2146;
	setp.gt.s32 	%p87, %r2145, -1;
	selp.b32 	%r567, -1, -2147483648, %p87;
	xor.b32  	%r2145, %r567, %r2145;
	setp.gt.s32 	%p88, %r2144, -1;
	selp.b32 	%r568, -1, -2147483648, %p88;
	xor.b32  	%r2144, %r568, %r2144;
	setp.gt.s32 	%p89, %r2143, -1;
	selp.b32 	%r569, -1, -2147483648, %p89;
	xor.b32  	%r2143, %r569, %r2143;
	setp.gt.s32 	%p90, %r2142, -1;
	selp.b32 	%r570, -1, -2147483648, %p90;
	xor.b32  	%r2142, %r570, %r2142;
	setp.gt.s32 	%p91, %r2141, -1;
	selp.b32 	%r571, -1, -2147483648, %p91;
	xor.b32  	%r2141, %r571, %r2141;
	setp.gt.s32 	%p92, %r2140, -1;
	selp.b32 	%r572, -1, -2147483648, %p92;
	xor.b32  	%r2140, %r572, %r2140;
	setp.gt.s32 	%p93, %r2139, -1;
	selp.b32 	%r573, -1, -2147483648, %p93;
	xor.b32  	%r2139, %r573, %r2139;
	setp.gt.s32 	%p94, %r2138, -1;
	selp.b32 	%r574, -1, -2147483648, %p94;
	xor.b32  	%r2138, %r574, %r2138;
	setp.gt.s32 	%p95, %r2137, -1;
	selp.b32 	%r575, -1, -2147483648, %p95;
	xor.b32  	%r2137, %r575, %r2137;
	setp.gt.s32 	%p96, %r2136, -1;
	selp.b32 	%r576, -1, -2147483648, %p96;
	xor.b32  	%r2136, %r576, %r2136;
	setp.gt.s32 	%p97, %r2135, -1;
	selp.b32 	%r577, -1, -2147483648, %p97;
	xor.b32  	%r2135, %r577, %r2135;
	setp.gt.s32 	%p98, %r2134, -1;
	selp.b32 	%r578, -1, -2147483648, %p98;
	xor.b32  	%r2134, %r578, %r2134;
	setp.gt.s32 	%p99, %r2133, -1;
	selp.b32 	%r579, -1, -2147483648, %p99;
	xor.b32  	%r2133, %r579, %r2133;
	setp.gt.s32 	%p100, %r2132, -1;
	selp.b32 	%r580, -1, -2147483648, %p100;
	xor.b32  	%r2132, %r580, %r2132;
	@%p83 bra 	$L__BB18_68;
	add.s64 	%rd82, %rd14, %rd7;
	shl.b64 	%rd83, %rd82, 2;
	add.s64 	%rd84, %rd1, %rd83;
	st.global.u32 	[%rd84], %r2148;
	st.global.u32 	[%rd84+128], %r2147;
	st.global.u32 	[%rd84+256], %r2146;
	st.global.u32 	[%rd84+384], %r2145;
	st.global.u32 	[%rd84+512], %r2144;
	st.global.u32 	[%rd84+640], %r2143;
	st.global.u32 	[%rd84+768], %r2142;
	st.global.u32 	[%rd84+896], %r2141;
	st.global.u32 	[%rd84+1024], %r2140;
	st.global.u32 	[%rd84+1152], %r2139;
	st.global.u32 	[%rd84+1280], %r2138;
	st.global.u32 	[%rd84+1408], %r2137;
	st.global.u32 	[%rd84+1536], %r2136;
	st.global.u32 	[%rd84+1664], %r2135;
	st.global.u32 	[%rd84+1792], %r2134;
	st.global.u32 	[%rd84+1920], %r2133;
	st.global.u32 	[%rd84+2048], %r2132;
	bra.uni 	$L__BB18_102;
$L__BB18_68:
	ld.param.u32 	%r2035, [_ZN3cub18CUB_300001_SM_10006detail10radix_sort29DeviceRadixSortOnesweepKernelINS1_5radix10policy_hubIffyE10Policy1000ELNS0_9SortOrderE0EffyiiNS1_21identity_decomposer_tEEEvPT5_SB_PT3_PKSC_PT1_PKSG_PT2_PKSK_T4_iiT6__param_8];
	cvt.u32.u64 	%r581, %rd7;
	mad.lo.s32 	%r147, %r4, -6528, %r2035;
	setp.ge.s32 	%p101, %r581, %r147;
	add.s64 	%rd85, %rd14, %rd7;
	shl.b64 	%rd86, %rd85, 2;
	add.s64 	%rd15, %rd1, %rd86;
	@%p101 bra 	$L__BB18_70;
	st.global.u32 	[%rd15], %r2148;
$L__BB18_70:
	add.s32 	%r583, %r581, 32;
	setp.ge.s32 	%p102, %r583, %r147;
	@%p102 bra 	$L__BB18_72;
	st.global.u32 	[%rd15+128], %r2147;
$L__BB18_72:
	add.s32 	%r585, %r581, 64;
	setp.ge.s32 	%p103, %r585, %r147;
	@%p103 bra 	$L__BB18_74;
	st.global.u32 	[%rd15+256], %r2146;
$L__BB18_74:
	add.s32 	%r587, %r581, 96;
	setp.ge.s32 	%p104, %r587, %r147;
	@%p104 bra 	$L__BB18_76;
	st.global.u32 	[%rd15+384], %r2145;
$L__BB18_76:
	add.s32 	%r589, %r581, 128;
	setp.ge.s32 	%p105, %r589, %r147;
	@%p105 bra 	$L__BB18_78;
	st.global.u32 	[%rd15+512], %r2144;
$L__BB18_78:
	add.s32 	%r591, %r581, 160;
	setp.ge.s32 	%p106, %r591, %r147;
	@%p106 bra 	$L__BB18_80;
	st.global.u32 	[%rd15+640], %r2143;
$L__BB18_80:
	add.s32 	%r593, %r581, 192;
	setp.ge.s32 	%p107, %r593, %r147;
	@%p107 bra 	$L__BB18_82;
	st.global.u32 	[%rd15+768], %r2142;
$L__BB18_82:
	add.s32 	%r595, %r581, 224;
	setp.ge.s32 	%p108, %r595, %r147;
	@%p108 bra 	$L__BB18_84;
	st.global.u32 	[%rd15+896], %r2141;
$L__BB18_84:
	add.s32 	%r597, %r581, 256;
	setp.ge.s32 	%p109, %r597, %r147;
	@%p109 bra 	$L__BB18_86;
	st.global.u32 	[%rd15+1024], %r2140;
$L__BB18_86:
	add.s32 	%r599, %r581, 288;
	setp.ge.s32 	%p110, %r599, %r147;
	@%p110 bra 	$L__BB18_88;
	st.global.u32 	[%rd15+1152], %r2139;
$L__BB18_88:
	add.s32 	%r601, %r581, 320;
	setp.ge.s32 	%p111, %r601, %r147;
	@%p111 bra 	$L__BB18_90;
	st.global.u32 	[%rd15+1280], %r2138;
$L__BB18_90:
	add.s32 	%r603, %r581, 352;
	setp.ge.s32 	%p112, %r603, %r147;
	@%p112 bra 	$L__BB18_92;
	st.global.u32 	[%rd15+1408], %r2137;
$L__BB18_92:
	add.s32 	%r605, %r581, 384;
	setp.ge.s32 	%p113, %r605, %r147;
	@%p113 bra 	$L__BB18_94;
	st.global.u32 	[%rd15+1536], %r2136;
$L__BB18_94:
	add.s32 	%r607, %r581, 416;
	setp.ge.s32 	%p114, %r607, %r147;
	@%p114 bra 	$L__BB18_96;
	st.global.u32 	[%rd15+1664], %r2135;
$L__BB18_96:
	add.s32 	%r609, %r581, 448;
	setp.ge.s32 	%p115, %r609, %r147;
	@%p115 bra 	$L__BB18_98;
	st.global.u32 	[%rd15+1792], %r2134;
$L__BB18_98:
	add.s32 	%r611, %r581, 480;
	setp.ge.s32 	%p116, %r611, %r147;
	@%p116 bra 	$L__BB18_100;
	st.global.u32 	[%rd15+1920], %r2133;
$L__BB18_100:
	add.s32 	%r613, %r581, 512;
	setp.ge.s32 	%p117, %r613, %r147;
	@%p117 bra 	$L__BB18_102;
	st.global.u32 	[%rd15+2048], %r2132;
$L__BB18_102:
	ld.param.u32 	%r2036, [_ZN3cub18CUB_300001_SM_10006detail10radix_sort29DeviceRadixSortOnesweepKernelINS1_5radix10policy_hubIffyE10Policy1000ELNS0_9SortOrderE0EffyiiNS1_21identity_decomposer_tEEEvPT5_SB_PT3_PKSC_PT1_PKSG_PT2_PKSK_T4_iiT6__param_8];
	setp.gt.s32 	%p118, %r5, %r2036;
	@%p118 bra 	$L__BB18_104;
	ld.global.f32 	%f235, [%rd8];
	ld.global.f32 	%f234, [%rd8+128];
	ld.global.f32 	%f233, [%rd8+256];
	ld.global.f32 	%f232, [%rd8+384];
	ld.global.f32 	%f231, [%rd8+512];
	ld.global.f32 	%f230, [%rd8+640];
	ld.global.f32 	%f229, [%rd8+768];
	ld.global.f32 	%f228, [%rd8+896];
	ld.global.f32 	%f227, [%rd8+1024];
	ld.global.f32 	%f226, [%rd8+1152];
	ld.global.f32 	%f225, [%rd8+1280];
	ld.global.f32 	%f224, [%rd8+1408];
	ld.global.f32 	%f223, [%rd8+1536];
	ld.global.f32 	%f222, [%rd8+1664];
	ld.global.f32 	%f221, [%rd8+1792];
	ld.global.f32 	%f220, [%rd8+1920];
	ld.global.f32 	%f219, [%rd8+2048];
	bra.uni 	$L__BB18_138;
$L__BB18_104:
	ld.param.u32 	%r2037, [_ZN3cub18CUB_300001_SM_10006detail10radix_sort29DeviceRadixSortOnesweepKernelINS1_5radix10policy_hubIffyE10Policy1000ELNS0_9SortOrderE0EffyiiNS1_21identity_decomposer_tEEEvPT5_SB_PT3_PKSC_PT1_PKSG_PT2_PKSK_T4_iiT6__param_8];
	cvt.u32.u64 	%r614, %rd7;
	sub.s32 	%r148, %r2037, %r328;
	setp.ge.s32 	%p119, %r614, %r148;
	@%p119 bra 	$L__BB18_106;
	ld.global.f32 	%f235, [%rd8];
$L__BB18_106:
	add.s32 	%r617, %r614, 32;
	setp.ge.s32 	%p120, %r617, %r148;
	@%p120 bra 	$L__BB18_108;
	ld.global.f32 	%f234, [%rd8+128];
$L__BB18_108:
	add.s32 	%r619, %r614, 64;
	setp.ge.s32 	%p121, %r619, %r148;
	@%p121 bra 	$L__BB18_110;
	ld.global.f32 	%f233, [%rd8+256];
$L__BB18_110:
	add.s32 	%r621, %r614, 96;
	setp.ge.s32 	%p122, %r621, %r148;
	@%p122 bra 	$L__BB18_112;
	ld.global.f32 	%f232, [%rd8+384];
$L__BB18_112:
	add.s32 	%r623, %r614, 128;
	setp.ge.s32 	%p123, %r623, %r148;
	@%p123 bra 	$L__BB18_114;
	ld.global.f32 	%f231, [%rd8+512];
$L__BB18_114:
	add.s32 	%r625, %r614, 160;
	setp.ge.s32 	%p124, %r625, %r148;
	@%p124 bra 	$L__BB18_116;
	ld.global.f32 	%f230, [%rd8+640];
$L__BB18_116:
	add.s32 	%r627, %r614, 192;
	setp.ge.s32 	%p125, %r627, %r148;
	@%p125 bra 	$L__BB18_118;
	ld.global.f32 	%f229, [%rd8+768];
$L__BB18_118:
	add.s32 	%r629, %r614, 224;
	setp.ge.s32 	%p126, %r629, %r148;
	@%p126 bra 	$L__BB18_120;
	ld.global.f32 	%f228, [%rd8+896];
$L__BB18_120:
	add.s32 	%r631, %r614, 256;
	setp.ge.s32 	%p127, %r631, %r148;
	@%p127 bra 	$L__BB18_122;
	ld.global.f32 	%f227, [%rd8+1024];
$L__BB18_122:
	add.s32 	%r633, %r614, 288;
	setp.ge.s32 	%p128, %r633, %r148;
	@%p128 bra 	$L__BB18_124;
	ld.global.f32 	%f226, [%rd8+1152];
$L__BB18_124:
	add.s32 	%r635, %r614, 320;
	setp.ge.s32 	%p129, %r635, %r148;
	@%p129 bra 	$L__BB18_126;
	ld.global.f32 	%f225, [%rd8+1280];
$L__BB18_126:
	add.s32 	%r637, %r614, 352;
	setp.ge.s32 	%p130, %r637, %r148;
	@%p130 bra 	$L__BB18_128;
	ld.global.f32 	%f224, [%rd8+1408];
$L__BB18_128:
	add.s32 	%r639, %r614, 384;
	setp.ge.s32 	%p131, %r639, %r148;
	@%p131 bra 	$L__BB18_130;
	ld.global.f32 	%f223, [%rd8+1536];
$L__BB18_130:
	add.s32 	%r641, %r614, 416;
	setp.ge.s32 	%p132, %r641, %r148;
	@%p132 bra 	$L__BB18_132;
	ld.global.f32 	%f222, [%rd8+1664];
$L__BB18_132:
	add.s32 	%r643, %r614, 448;
	setp.ge.s32 	%p133, %r643, %r148;
	@%p133 bra 	$L__BB18_134;
	ld.global.f32 	%f221, [%rd8+1792];
$L__BB18_134:
	add.s32 	%r645, %r614, 480;
	setp.ge.s32 	%p134, %r645, %r148;
	@%p134 bra 	$L__BB18_136;
	ld.global.f32 	%f220, [%rd8+1920];
$L__BB18_136:
	add.s32 	%r647, %r614, 512;
	setp.ge.s32 	%p135, %r647, %r148;
	@%p135 bra 	$L__BB18_138;
	ld.global.f32 	%f219, [%rd8+2048];
$L__BB18_138:
	ld.param.u32 	%r2038, [_ZN3cub18CUB_300001_SM_10006detail10radix_sort29DeviceRadixSortOnesweepKernelINS1_5radix10policy_hubIffyE10Policy1000ELNS0_9SortOrderE0EffyiiNS1_21identity_decomposer_tEEEvPT5_SB_PT3_PKSC_PT1_PKSG_PT2_PKSK_T4_iiT6__param_8];
	mad.lo.s32 	%r648, %r4, 6528, 6528;
	setp.gt.s32 	%p136, %r648, %r2038;
	@%p136 bra 	$L__BB18_140;
	ld.param.u64 	%rd439, [_ZN3cub18CUB_300001_SM_10006detail10radix_sort29DeviceRadixSortOnesweepKernelINS1_5radix10policy_hubIffyE10Policy1000ELNS0_9SortOrderE0EffyiiNS1_21identity_decomposer_tEEEvPT5_SB_PT3_PKSC_PT1_PKSG_PT2_PKSK_T4_iiT6__param_6];
	add.s64 	%rd87, %rd14, %rd7;
	cvta.to.global.u64 	%rd88, %rd439;
	shl.b64 	%rd89, %rd87, 2;
	add.s64 	%rd90, %rd88, %rd89;
	st.global.f32 	[%rd90], %f235;
	st.global.f32 	[%rd90+128], %f234;
	st.global.f32 	[%rd90+256], %f233;
	st.global.f32 	[%rd90+384], %f232;
	st.global.f32 	[%rd90+512], %f231;
	st.global.f32 	[%rd90+640], %f230;
	st.global.f32 	[%rd90+768], %f229;
	st.global.f32 	[%rd90+896], %f228;
	st.global.f32 	[%rd90+1024], %f227;
	st.global.f32 	[%rd90+1152], %f226;
	st.global.f32 	[%rd90+1280], %f225;
	st.global.f32 	[%rd90+1408], %f224;
	st.global.f32 	[%rd90+1536], %f223;
	st.global.f32 	[%rd90+1664], %f222;
	st.global.f32 	[%rd90+1792], %f221;
	st.global.f32 	[%rd90+1920], %f220;
	st.global.f32 	[%rd90+2048], %f219;
	bra.uni 	$L__BB18_174;
$L__BB18_140:
	ld.param.u32 	%r2039, [_ZN3cub18CUB_300001_SM_10006detail10radix_sort29DeviceRadixSortOnesweepKernelINS1_5radix10policy_hubIffyE10Policy1000ELNS0_9SortOrderE0EffyiiNS1_21identity_decomposer_tEEEvPT5_SB_PT3_PKSC_PT1_PKSG_PT2_PKSK_T4_iiT6__param_8];
	ld.param.u64 	%rd440, [_ZN3cub18CUB_300001_SM_10006detail10radix_sort29DeviceRadixSortOnesweepKernelINS1_5radix10policy_hubIffyE10Policy1000ELNS0_9SortOrderE0EffyiiNS1_21identity_decomposer_tEEEvPT5_SB_PT3_PKSC_PT1_PKSG_PT2_PKSK_T4_iiT6__param_6];
	cvt.u32.u64 	%r649, %rd7;
	mad.lo.s32 	%r149, %r4, -6528, %r2039;
	setp.ge.s32 	%p137, %r649, %r149;
	add.s64 	%rd91, %rd14, %rd7;
	cvta.to.global.u64 	%rd92, %rd440;
	shl.b64 	%rd93, %rd91, 2;
	add.s64 	%rd16, %rd92, %rd93;
	@%p137 bra 	$L__BB18_142;
	st.global.f32 	[%rd16], %f235;
$L__BB18_142:
	add.s32 	%r651, %r649, 32;
	setp.ge.s32 	%p138, %r651, %r149;
	@%p138 bra 	$L__BB18_144;
	st.global.f32 	[%rd16+128], %f234;
$L__BB18_144:
	add.s32 	%r653, %r649, 64;
	setp.ge.s32 	%p139, %r653, %r149;
	@%p139 bra 	$L__BB18_146;
	st.global.f32 	[%rd16+256], %f233;
$L__BB18_146:
	add.s32 	%r655, %r649, 96;
	setp.ge.s32 	%p140, %r655, %r149;
	@%p140 bra 	$L__BB18_148;
	st.global.f32 	[%rd16+384], %f232;
$L__BB18_148:
	add.s32 	%r657, %r649, 128;
	setp.ge.s32 	%p141, %r657, %r149;
	@%p141 bra 	$L__BB18_150;
	st.global.f32 	[%rd16+512], %f231;
$L__BB18_150:
	add.s32 	%r659, %r649, 160;
	setp.ge.s32 	%p142, %r659, %r149;
	@%p142 bra 	$L__BB18_152;
	st.global.f32 	[%rd16+640], %f230;
$L__BB18_152:
	add.s32 	%r661, %r649, 192;
	setp.ge.s32 	%p143, %r661, %r149;
	@%p143 bra 	$L__BB18_154;
	st.global.f32 	[%rd16+768], %f229;
$L__BB18_154:
	add.s32 	%r663, %r649, 224;
	setp.ge.s32 	%p144, %r663, %r149;
	@%p144 bra 	$L__BB18_156;
	st.global.f32 	[%rd16+896], %f228;
$L__BB18_156:
	add.s32 	%r665, %r649, 256;
	setp.ge.s32 	%p145, %r665, %r149;
	@%p145 bra 	$L__BB18_158;
	st.global.f32 	[%rd16+1024], %f227;
$L__BB18_158:
	add.s32 	%r667, %r649, 288;
	setp.ge.s32 	%p146, %r667, %r149;
	@%p146 bra 	$L__BB18_160;
	st.global.f32 	[%rd16+1152], %f226;
$L__BB18_160:
	add.s32 	%r669, %r649, 320;
	setp.ge.s32 	%p147, %r669, %r149;
	@%p147 bra 	$L__BB18_162;
	st.global.f32 	[%rd16+1280], %f225;
$L__BB18_162:
	add.s32 	%r671, %r649, 352;
	setp.ge.s32 	%p148, %r671, %r149;
	@%p148 bra 	$L__BB18_164;
	st.global.f32 	[%rd16+1408], %f224;
$L__BB18_164:
	add.s32 	%r673, %r649, 384;
	setp.ge.s32 	%p149, %r673, %r149;
	@%p149 bra 	$L__BB18_166;
	st.global.f32 	[%rd16+1536], %f223;
$L__BB18_166:
	add.s32 	%r675, %r649, 416;
	setp.ge.s32 	%p150, %r675, %r149;
	@%p150 bra 	$L__BB18_168;
	st.global.f32 	[%rd16+1664], %f222;
$L__BB18_168:
	add.s32 	%r677, %r649, 448;
	setp.ge.s32 	%p151, %r677, %r149;
	@%p151 bra 	$L__BB18_170;
	st.global.f32 	[%rd16+1792], %f221;
$L__BB18_170:
	add.s32 	%r679, %r649, 480;
	setp.ge.s32 	%p152, %r679, %r149;
	@%p152 bra 	$L__BB18_172;
	st.global.f32 	[%rd16+1920], %f220;
$L__BB18_172:
	add.s32 	%r681, %r649, 512;
	setp.ge.s32 	%p153, %r681, %r149;
	@%p153 bra 	$L__BB18_174;
	st.global.f32 	[%rd16+2048], %f219;
$L__BB18_174:
	// begin inline asm
	exit;
	// end inline asm
$L__BB18_175:
	mul.hi.u32 	%r682, %r1, 357913942;
	add.s32 	%r683, %r682, %r1;
	shl.b32 	%r684, %r683, 2;
	add.s32 	%r686, %r390, %r684;
	add.s32 	%r167, %r686, 13328;
	st.shared.u32 	[%r686+13328], %r2127;
	bar.sync 	0;
	setp.gt.u32 	%p154, %r1, 31;
	@%p154 bra 	$L__BB18_177;
	mad.lo.s32 	%r718, %r1, 52, %r390;
	ld.shared.u32 	%r719, [%r718+13328];
	ld.shared.u32 	%r720, [%r718+13332];
	ld.shared.u32 	%r721, [%r718+13336];
	ld.shared.u32 	%r722, [%r718+13340];
	ld.shared.u32 	%r723, [%r718+13344];
	ld.shared.u32 	%r724, [%r718+13348];
	ld.shared.u32 	%r725, [%r718+13352];
	ld.shared.u32 	%r726, [%r718+13356];
	ld.shared.u32 	%r727, [%r718+13360];
	ld.shared.u32 	%r728, [%r718+13364];
	ld.shared.u32 	%r729, [%r718+13368];
	ld.shared.u32 	%r730, [%r718+13372];
	add.s32 	%r731, %r720, %r719;
	add.s32 	%r732, %r731, %r721;
	add.s32 	%r733, %r732, %r722;
	add.s32 	%r734, %r733, %r723;
	add.s32 	%r735, %r734, %r724;
	add.s32 	%r736, %r735, %r725;
	add.s32 	%r737, %r736, %r726;
	add.s32 	%r738, %r737, %r727;
	add.s32 	%r739, %r738, %r728;
	add.s32 	%r740, %r739, %r729;
	add.s32 	%r691, %r740, %r730;
	mov.b32 	%r689, 1;
	mov.b32 	%r714, 0;
	mov.b32 	%r716, -1;
	// begin inline asm
	{  .reg .s32 r0;  .reg .pred p;  shfl.sync.up.b32 r0|p, %r691, %r689, %r714, %r716;  @p add.s32 r0, r0, %r691;  mov.s32 %r687, r0;}
	// end inline asm
	mov.b32 	%r695, 2;
	// begin inline asm
	{  .reg .s32 r0;  .reg .pred p;  shfl.sync.up.b32 r0|p, %r687, %r695, %r714, %r716;  @p add.s32 r0, r0, %r687;  mov.s32 %r693, r0;}
	// end inline asm
	mov.b32 	%r701, 4;
	// begin inline asm
	{  .reg .s32 r0;  .reg .pred p;  shfl.sync.up.b32 r0|p, %r693, %r701, %r714, %r716;  @p add.s32 r0, r0, %r693;  mov.s32 %r699, r0;}
	// end inline asm
	mov.b32 	%r707, 8;
	// begin inline asm
	{  .reg .s32 r0;  .reg .pred p;  shfl.sync.up.b32 r0|p, %r699, %r707, %r714, %r716;  @p add.s32 r0, r0, %r699;  mov.s32 %r705, r0;}
	// end inline asm
	mov.b32 	%r713, 16;
	// begin inline asm
	{  .reg .s32 r0;  .reg .pred p;  shfl.sync.up.b32 r0|p, %r705, %r713, %r714, %r716;  @p add.s32 r0, r0, %r705;  mov.s32 %r711, r0;}
	// end inline asm
	sub.s32 	%r741, %r711, %r691;
	add.s32 	%r742, %r719, %r741;
	add.s32 	%r743, %r720, %r742;
	add.s32 	%r744, %r721, %r743;
	add.s32 	%r745, %r722, %r744;
	add.s32 	%r746, %r723, %r745;
	add.s32 	%r747, %r724, %r746;
	add.s32 	%r748, %r725, %r747;
	add.s32 	%r749, %r726, %r748;
	add.s32 	%r750, %r727, %r749;
	add.s32 	%r751, %r728, %r750;
	add.s32 	%r752, %r729, %r751;
	st.shared.u32 	[%r718+13328], %r741;
	st.shared.u32 	[%r718+13332], %r742;
	st.shared.u32 	[%r718+13336], %r743;
	st.shared.u32 	[%r718+13340], %r744;
	st.shared.u32 	[%r718+13344], %r745;
	st.shared.u32 	[%r718+13348], %r746;
	st.shared.u32 	[%r718+13352], %r747;
	st.shared.u32 	[%r718+13356], %r748;
	st.shared.u32 	[%r718+13360], %r749;
	st.shared.u32 	[%r718+13364], %r750;
	st.shared.u32 	[%r718+13368], %r751;
	st.shared.u32 	[%r718+13372], %r752;
$L__BB18_177:
	setp.gt.u32 	%p155, %r1, 255;
	bar.sync 	0;
	ld.shared.u32 	%r168, [%r167];
	@%p155 bra 	$L__BB18_179;
	ld.shared.u32 	%r756, [%r118];
	add.s32 	%r757, %r756, %r168;
	st.shared.u32 	[%r118], %r757;
	ld.shared.u32 	%r758, [%r118+1024];
	add.s32 	%r759, %r758, %r168;
	st.shared.u32 	[%r118+1024], %r759;
	ld.shared.u32 	%r760, [%r118+2048];
	add.s32 	%r761, %r760, %r168;
	st.shared.u32 	[%r118+2048], %r761;
	ld.shared.u32 	%r762, [%r118+3072];
	add.s32 	%r763, %r762, %r168;
	st.shared.u32 	[%r118+3072], %r763;
	ld.shared.u32 	%r764, [%r118+4096];
	add.s32 	%r765, %r764, %r168;
	st.shared.u32 	[%r118+4096], %r765;
	ld.shared.u32 	%r766, [%r118+5120];
	add.s32 	%r767, %r766, %r168;
	st.shared.u32 	[%r118+5120], %r767;
	ld.shared.u32 	%r768, [%r118+6144];
	add.s32 	%r769, %r768, %r168;
	st.shared.u32 	[%r118+6144], %r769;
	ld.shared.u32 	%r770, [%r118+7168];
	add.s32 	%r771, %r770, %r168;
	st.shared.u32 	[%r118+7168], %r771;
	ld.shared.u32 	%r772, [%r118+8192];
	add.s32 	%r773, %r772, %r168;
	st.shared.u32 	[%r118+8192], %r773;
	ld.shared.u32 	%r774, [%r118+9216];
	add.s32 	%r775, %r774, %r168;
	st.shared.u32 	[%r118+9216], %r775;
	ld.shared.u32 	%r776, [%r118+10240];
	add.s32 	%r777, %r776, %r168;
	st.shared.u32 	[%r118+10240], %r777;
	ld.shared.u32 	%r778, [%r118+11264];
	add.s32 	%r779, %r778, %r168;
	st.shared.u32 	[%r118+11264], %r779;
$L__BB18_179:
	ld.param.u32 	%r2085, [_ZN3cub18CUB_300001_SM_10006detail10radix_sort29DeviceRadixSortOnesweepKernelINS1_5radix10policy_hubIffyE10Policy1000ELNS0_9SortOrderE0EffyiiNS1_21identity_decomposer_tEEEvPT5_SB_PT3_PKSC_PT1_PKSG_PT2_PKSK_T4_iiT6__param_10];
	ld.param.u32 	%r2048, [_ZN3cub18CUB_300001_SM_10006detail10radix_sort29DeviceRadixSortOnesweepKernelINS1_5radix10policy_hubIffyE10Policy1000ELNS0_9SortOrderE0EffyiiNS1_21identity_decomposer_tEEEvPT5_SB_PT3_PKSC_PT1_PKSG_PT2_PKSK_T4_iiT6__param_9];
	shl.b32 	%r806, %r1, 5;
	and.b32  	%r807, %r806, 31744;
	add.s32 	%r169, %r390, %r807;
	bar.sync 	0;
	// begin inline asm
	mov.u32 %r780, %lanemask_le;
	// end inline asm
	setp.eq.s32 	%p156, %r2148, 2147483647;
	selp.b32 	%r809, -2147483648, %r2148, %p156;
	shr.u32 	%r810, %r809, %r2048;
	mov.b32 	%r811, -1;
	shl.b32 	%r812, %r811, %r2085;
	not.b32 	%r171, %r812;
	and.b32  	%r803, %r810, %r171;
	mov.b32 	%r783, 1;
	// begin inline asm
	{
    .reg .pred p;
    and.b32 %r781, %r803, %r783;    setp.ne.u32 p, %r781, 0;
    vote.ballot.sync.b32 %r781, p, 0xffffffff;
    @!p not.b32 %r781, %r781;
}

	// end inline asm
	mov.b32 	%r786, 2;
	// begin inline asm
	{
    .reg .pred p;
    and.b32 %r784, %r803, %r786;    setp.ne.u32 p, %r784, 0;
    vote.ballot.sync.b32 %r784, p, 0xffffffff;
    @!p not.b32 %r784, %r784;
}

	// end inline asm
	and.b32  	%r813, %r784, %r781;
	mov.b32 	%r789, 4;
	// begin inline asm
	{
    .reg .pred p;
    and.b32 %r787, %r803, %r789;    setp.ne.u32 p, %r787, 0;
    vote.ballot.sync.b32 %r787, p, 0xffffffff;
    @!p not.b32 %r787, %r787;
}

	// end inline asm
	and.b32  	%r814, %r787, %r813;
	mov.b32 	%r792, 8;
	// begin inline asm
	{
    .reg .pred p;
    and.b32 %r790, %r803, %r792;    setp.ne.u32 p, %r790, 0;
    vote.ballot.sync.b32 %r790, p, 0xffffffff;
    @!p not.b32 %r790, %r790;
}

	// end inline asm
	and.b32  	%r815, %r790, %r814;
	mov.b32 	%r795, 16;
	// begin inline asm
	{
    .reg .pred p;
    and.b32 %r793, %r803, %r795;    setp.ne.u32 p, %r793, 0;
    vote.ballot.sync.b32 %r793, p, 0xffffffff;
    @!p not.b32 %r793, %r793;
}

	// end inline asm
	and.b32  	%r816, %r793, %r815;
	mov.b32 	%r798, 32;
	// begin inline asm
	{
    .reg .pred p;
    and.b32 %r796, %r803, %r798;    setp.ne.u32 p, %r796, 0;
    vote.ballot.sync.b32 %r796, p, 0xffffffff;
    @!p not.b32 %r796, %r796;
}

	// end inline asm
	and.b32  	%r817, %r796, %r816;
	mov.b32 	%r801, 64;
	// begin inline asm
	{
    .reg .pred p;
    and.b32 %r799, %r803, %r801;    setp.ne.u32 p, %r799, 0;
    vote.ballot.sync.b32 %r799, p, 0xffffffff;
    @!p not.b32 %r799, %r799;
}

	// end inline asm
	and.b32  	%r818, %r799, %r817;
	mov.b32 	%r804, 128;
	// begin inline asm
	{
    .reg .pred p;
    and.b32 %r802, %r803, %r804;    setp.ne.u32 p, %r802, 0;
    vote.ballot.sync.b32 %r802, p, 0xffffffff;
    @!p not.b32 %r802, %r802;
}

	// end inline asm
	and.b32  	%r819, %r802, %r818;
	clz.b32 	%r820, %r819;
	sub.s32 	%r173, 31, %r820;
	and.b32  	%r821, %r780, %r819;
	popc.b32 	%r174, %r821;
	setp.ne.s32 	%p157, %r326, %r173;
	mov.b32 	%r2149, 0;
	@%p157 bra 	$L__BB18_181;
	shl.b32 	%r822, %r803, 2;
	add.s32 	%r823, %r169, %r822;
	atom.shared.add.u32 	%r2149, [%r823], %r174;
$L__BB18_181:
	ld.param.u32 	%r2049, [_ZN3cub18CUB_300001_SM_10006detail10radix_sort29DeviceRadixSortOnesweepKernelINS1_5radix10policy_hubIffyE10Policy1000ELNS0_9SortOrderE0EffyiiNS1_21identity_decomposer_tEEEvPT5_SB_PT3_PKSC_PT1_PKSG_PT2_PKSK_T4_iiT6__param_9];
	shfl.sync.idx.b32	%r849|%p158, %r2149, %r173, 31, -1;
	add.s32 	%r177, %r174, %r849;
	setp.eq.s32 	%p159, %r2147, 2147483647;
	selp.b32 	%r850, -2147483648, %r2147, %p159;
	shr.u32 	%r851, %r850, %r2049;
	and.b32  	%r846, %r851, %r171;
	mov.b32 	%r826, 1;
	// begin inline asm
	{
    .reg .pred p;
    and.b32 %r824, %r846, %r826;    setp.ne.u32 p, %r824, 0;
    vote.ballot.sync.b32 %r824, p, 0xffffffff;
    @!p not.b32 %r824, %r824;
}

	// end inline asm
	mov.b32 	%r829, 2;
	// begin inline asm
	{
    .reg .pred p;
    and.b32 %r827, %r846, %r829;    setp.ne.u32 p, %r827, 0;
    vote.ballot.sync.b32 %r827, p, 0xffffffff;
    @!p not.b32 %r827, %r827;
}

	// end inline asm
	and.b32  	%r852, %r827, %r824;
	mov.b32 	%r832, 4;
	// begin inline asm
	{
    .reg .pred p;
    and.b32 %r830, %r846, %r832;    setp.ne.u32 p, %r830, 0;
    vote.ballot.sync.b32 %r830, p, 0xffffffff;
    @!p not.b32 %r830, %r830;
}

	// end inline asm
	and.b32  	%r853, %r830, %r852;
	mov.b32 	%r835, 8;
	// begin inline asm
	{
    .reg .pred p;
    and.b32 %r833, %r846, %r835;    setp.ne.u32 p, %r833, 0;
    vote.ballot.sync.b32 %r833, p, 0xffffffff;
    @!p not.b32 %r833, %r833;
}

	// end inline asm
	and.b32  	%r854, %r833, %r853;
	mov.b32 	%r838, 16;
	// begin inline asm
	{
    .reg .pred p;
    and.b32 %r836, %r846, %r838;    setp.ne.u32 p, %r836, 0;
    vote.ballot.sync.b32 %r836, p, 0xffffffff;
    @!p not.b32 %r836, %r836;
}

	// end inline asm
	and.b32  	%r855, %r836, %r854;
	mov.b32 	%r841, 32;
	// begin inline asm
	{
    .reg .pred p;
    and.b32 %r839, %r846, %r841;    setp.ne.u32 p, %r839, 0;
    vote.ballot.sync.b32 %r839, p, 0xffffffff;
    @!p not.b32 %r839, %r839;
}

	// end inline asm
	and.b32  	%r856, %r839, %r855;
	mov.b32 	%r844, 64;
	// begin inline asm
	{
    .reg .pred p;
    and.b32 %r842, %r846, %r844;    setp.ne.u32 p, %r842, 0;
    vote.ballot.sync.b32 %r842, p, 0xffffffff;
    @!p not.b32 %r842, %r842;
}

	// end inline asm
	and.b32  	%r857, %r842, %r856;
	mov.b32 	%r847, 128;
	// begin inline asm
	{
    .reg .pred p;
    and.b32 %r845, %r846, %r847;    setp.ne.u32 p, %r845, 0;
    vote.ballot.sync.b32 %r845, p, 0xffffffff;
    @!p not.b32 %r845, %r845;
}

	// end inline asm
	and.b32  	%r858, %r845, %r857;
	clz.b32 	%r859, %r858;
	sub.s32 	%r179, 31, %r859;
	and.b32  	%r860, %r780, %r858;
	popc.b32 	%r180, %r860;
	setp.ne.s32 	%p160, %r326, %r179;
	mov.b32 	%r2150, 0;
	@%p160 bra 	$L__BB18_183;
	shl.b32 	%r861, %r846, 2;
	add.s32 	%r862, %r169, %r861;
	atom.shared.add.u32 	%r2150, [%r862], %r180;
$L__BB18_183:
	ld.param.u32 	%r2050, [_ZN3cub18CUB_300001_SM_10006detail10radix_sort29DeviceRadixSortOnesweepKernelINS1_5radix10policy_hubIffyE10Policy1000ELNS0_9SortOrderE0EffyiiNS1_21identity_decomposer_tEEEvPT5_SB_PT3_PKSC_PT1_PKSG_PT2_PKSK_T4_iiT6__param_9];
	shfl.sync.idx.b32	%r888|%p161, %r2150, %r179, 31, -1;
	add.s32 	%r183, %r180, %r888;
	setp.eq.s32 	%p162, %r2146, 2147483647;
	selp.b32 	%r889, -2147483648, %r2146, %p162;
	shr.u32 	%r890, %r889, %r2050;
	and.b32  	%r885, %r890, %r171;
	mov.b32 	%r865, 1;
	// begin inline asm
	{
    .reg .pred p;
    and.b32 %r863, %r885, %r865;    setp.ne.u32 p, %r863, 0;
    vote.ballot.sync.b32 %r863, p, 0xffffffff;
    @!p not.b32 %r863, %r863;
}

	// end inline asm
	mov.b32 	%r868, 2;
	// begin inline asm
	{
    .reg .pred p;
    and.b32 %r866, %r885, %r868;    setp.ne.u32 p, %r866, 0;
    vote.ballot.sync.b32 %r866, p, 0xffffffff;
    @!p not.b32 %r866, %r866;
}

	// end inline asm
	and.b32  	%r891, %r866, %r863;
	mov.b32 	%r871, 4;
	// begin inline asm
	{
    .reg .pred p;
    and.b32 %r869, %r885, %r871;    setp.ne.u32 p, %r869, 0;
    vote.ballot.sync.b32 %r869, p, 0xffffffff;
    @!p not.b32 %r869, %r869;
}

	// end inline asm
	and.b32  	%r892, %r869, %r891;
	mov.b32 	%r874, 8;
	// begin inline asm
	{
    .reg .pred p;
    and.b32 %r872, %r885, %r874;    setp.ne.u32 p, %r872, 0;
    vote.ballot.sync.b32 %r872, p, 0xffffffff;
    @!p not.b32 %r872, %r872;
}

	// end inline asm
	and.b32  	%r893, %r872, %r892;
	mov.b32 	%r877, 16;
	// begin inline asm
	{
    .reg .pred p;
    and.b32 %r875, %r885, %r877;    setp.ne.u32 p, %r875, 0;
    vote.ballot.sync.b32 %r875, p, 0xffffffff;
    @!p not.b32 %r875, %r875;
}

	// end inline asm
	and.b32  	%r894, %r875, %r893;
	mov.b32 	%r880, 32;
	// begin inline asm
	{
    .reg .pred p;
    and.b32 %r878, %r885, %r880;    setp.ne.u32 p, %r878, 0;
    vote.ballot.sync.b32 %r878, p, 0xffffffff;
    @!p not.b32 %r878, %r878;
}

	// end inline asm
	and.b32  	%r895, %r878, %r894;
	mov.b32 	%r883, 64;
	// begin inline asm
	{
    .reg .pred p;
    and.b32 %r881, %r885, %r883;    setp.ne.u32 p, %r881, 0;
    vote.ballot.sync.b32 %r881, p, 0xffffffff;
    @!p not.b32 %r881, %r881;
}

	// end inline asm
	and.b32  	%r896, %r881, %r895;
	mov.b32 	%r886, 128;
	// begin inline asm
	{
    .reg .pred p;
    and.b32 %r884, %r885, %r886;    setp.ne.u32 p, %r884, 0;
    vote.ballot.sync.b32 %r884, p, 0xffffffff;
    @!p not.b32 %r884, %r884;
}

	// end inline asm
	and.b32  	%r897, %r884, %r896;
	clz.b32 	%r898, %r897;
	sub.s32 	%r185, 31, %r898;
	and.b32  	%r899, %r780, %r897;
	popc.b32 	%r186, %r899;
	setp.ne.s32 	%p163, %r326, %r185;
	mov.b32 	%r2151, 0;
	@%p163 bra 	$L__BB18_185;
	shl.b32 	%r900, %r885, 2;
	add.s32 	%r901, %r169, %r900;
	atom.shared.add.u32 	%r2151, [%r901], %r186;
$L__BB18_185:
	ld.param.u32 	%r2051, [_ZN3cub18CUB_300001_SM_10006detail10radix_sort29DeviceRadixSortOnesweepKernelINS1_5radix10policy_hubIffyE10Policy1000ELNS0_9SortOrderE0EffyiiNS1_21identity_decomposer_tEEEvPT5_SB_PT3_PKSC_PT1_PKSG_PT2_PKSK_T4_iiT6__param_9];
	shfl.sync.idx.b32	%r927|%p164, %r2151, %r185, 31, -1;
	add.s32 	%r189, %r186, %r927;
	setp.eq.s32 	%p165, %r2145, 2147483647;
	selp.b32 	%r928, -2147483648, %r2145, %p165;
	shr.u32 	%r929, %r928, %r2051;
	and.b32  	%r924, %r929, %r171;
	mov.b32 	%r904, 1;
	// begin inline asm
	{
    .reg .pred p;
    and.b32 %r902, %r924, %r904;    setp.ne.u32 p, %r902, 0;
    vote.ballot.sync.b32 %r902, p, 0xffffffff;
    @!p not.b32 %r902, %r902;
}

	// end inline asm
	mov.b32 	%r907, 2;
	// begin inline asm
	{
    .reg .pred p;
    and.b32 %r905, %r924, %r907;    setp.ne.u32 p, %r905, 0;
    vote.ballot.sync.b32 %r905, p, 0xffffffff;
    @!p not.b32 %r905, %r905;
}

	// end inline asm
	and.b32  	%r930, %r905, %r902;
	mov.b32 	%r910, 4;
	// begin inline asm
	{
    .reg .pred p;
    and.b32 %r908, %r924, %r910;    setp.ne.u32 p, %r908, 0;
    vote.ballot.sync.b32 %r908, p, 0xffffffff;
    @!p not.b32 %r908, %r908;
}

	// end inline asm
	and.b32  	%r931, %r908, %r930;
	mov.b32 	%r913, 8;
	// begin inline asm
	{
    .reg .pred p;
    and.b32 %r911, %r924, %r913;    setp.ne.u32 p, %r911, 0;
    vote.ballot.sync.b32 %r911, p, 0xffffffff;
    @!p not.b32 %r911, %r911;
}

	// end inline asm
	and.b32  	%r932, %r911, %r931;
	mov.b32 	%r916, 16;
	// begin inline asm
	{
    .reg .pred p;
    and.b32 %r914, %r924, %r916;    setp.ne.u32 p, %r914, 0;
    vote.ballot.sync.b32 %r914, p, 0xffffffff;
    @!p not.b32 %r914, %r914;
}

	// end inline asm
	and.b32  	%r933, %r914, %r932;
	mov.b32 	%r919, 32;
	// begin inline asm
	{
    .reg .pred p;
    and.b32 %r917, %r924, %r919;    setp.ne.u32 p, %r917, 0;
    vote.ballot.sync.b32 %r917, p, 0xffffffff;
    @!p not.b32 %r917, %r917;
}

	// end inline asm
	and.b32  	%r934, %r917, %r933;
	mov.b32 	%r922, 64;
	// begin inline asm
	{
    .reg .pred p;
    and.b32 %r920, %r924, %r922;    setp.ne.u32 p, %r920, 0;
    vote.ballot.sync.b32 %r920, p, 0xffffffff;
    @!p not.b32 %r920, %r920;
}

	// end inline asm
	and.b32  	%r935, %r920, %r934;
	mov.b32 	%r925, 128;
	// begin inline asm
	{
    .reg .pred p;
    and.b32 %r923, %r924, %r925;    setp.ne.u32 p, %r923, 0;
    vote.ballot.sync.b32 %r923, p, 0xffffffff;
    @!p not.b32 %r923, %r923;
}

	// end inline asm
	and.b32  	%r936, %r923, %r935;
	clz.b32 	%r937, %r936;
	sub.s32 	%r191, 31, %r937;
	and.b32  	%r938, %r780, %r936;
	popc.b32 	%r192, %r938;
	setp.ne.s32 	%p166, %r326, %r191;
	mov.b32 	%r2152, 0;
	@%p166 bra 	$L__BB18_187;
	shl.b32 	%r939, %r924, 2;
	add.s32 	%r940, %r169, %r939;
	atom.shared.add.u32 	%r2152, [%r940], %r192;
$L__BB18_187:
	ld.param.u32 	%r2052, [_ZN3cub18CUB_300001_SM_10006detail10radix_sort29DeviceRadixSortOnesweepKernelINS1_5radix10policy_hubIffyE10Policy1000ELNS0_9SortOrderE0EffyiiNS1_21identity_decomposer_tEEEvPT5_SB_PT3_PKSC_PT1_PKSG_PT2_PKSK_T4_iiT6__param_9];
	shfl.sync.idx.b32	%r966|%p167, %r2152, %r191, 31, -1;
	add.s32 	%r195, %r192, %r966;
	setp.eq.s32 	%p168, %r2144, 2147483647;
	selp.b32 	%r967, -2147483648, %r2144, %p168;
	shr.u32 	%r968, %r967, %r2052;
	and.b32  	%r963, %r968, %r171;
	mov.b32 	%r943, 1;
	// begin inline asm
	{
    .reg .pred p;
    and.b32 %r941, %r963, %r943;    setp.ne.u32 p, %r941, 0;
    vote.ballot.sync.b32 %r941, p, 0xffffffff;
    @!p not.b32 %r941, %r941;
}

	// end inline asm
	mov.b32 	%r946, 2;
	// begin inline asm
	{
    .reg .pred p;
    and.b32 %r944, %r963, %r946;    setp.ne.u32 p, %r944, 0;
    vote.ballot.sync.b32 %r944, p, 0xffffffff;
    @!p not.b32 %r944, %r944;
}

	// end inline asm
	and.b32  	%r969, %r944, %r941;
	mov.b32 	%r949, 4;
	// begin inline asm
	{
    .reg .pred p;
    and.b32 %r947, %r963, %r949;    setp.ne.u32 p, %r947, 0;
    vote.ballot.sync.b32 %r947, p, 0xffffffff;
    @!p not.b32 %r947, %r947;
}

	// end inline asm
	and.b32  	%r970, %r947, %r969;
	mov.b32 	%r952, 8;
	// begin inline asm
	{
    .reg .pred p;
    and.b32 %r950, %r963, %r952;    setp.ne.u32 p, %r950, 0;
    vote.ballot.sync.b32 %r950, p, 0xffffffff;
    @!p not.b32 %r950, %r950;
}

	// end inline asm
	and.b32  	%r971, %r950, %r970;
	mov.b32 	%r955, 16;
	// begin inline asm
	{
    .reg .pred p;
    and.b32 %r953, %r963, %r955;    setp.ne.u32 p, %r953, 0;
    vote.ballot.sync.b32 %r953, p, 0xffffffff;
    @!p not.b32 %r953, %r953;
}

	// end inline asm
	and.b32  	%r972, %r953, %r971;
	mov.b32 	%r958, 32;
	// begin inline asm
	{
    .reg .pred p;
    and.b32 %r956, %r963, %r958;    setp.ne.u32 p, %r956, 0;
    vote.ballot.sync.b32 %r956, p, 0xffffffff;
    @!p not.b32 %r956, %r956;
}

	// end inline asm
	and.b32  	%r973, %r956, %r972;
	mov.b32 	%r961, 64;
	// begin inline asm
	{
    .reg .pred p;
    and.b32 %r959, %r963, %r961;    setp.ne.u32 p, %r959, 0;
    vote.ballot.sync.b32 %r959, p, 0xffffffff;
    @!p not.b32 %r959, %r959;
}

	// end inline asm
	and.b32  	%r974, %r959, %r973;
	mov.b32 	%r964, 128;
	// begin inline asm
	{
    .reg .pred p;
    and.b32 %r962, %r963, %r964;    setp.ne.u32 p, %r962, 0;
    vote.ballot.sync.b32 %r962, p, 0xffffffff;
    @!p not.b32 %r962, %r962;
}

	// end inline asm
	and.b32  	%r975, %r962, %r974;
	clz.b32 	%r976, %r975;
	sub.s32 	%r197, 31, %r976;
	and.b32  	%r977, %r780, %r975;
	popc.b32 	%r198, %r977;
	setp.ne.s32 	%p169, %r326, %r197;
	mov.b32 	%r2153, 0;
	@%p169 bra 	$L__BB18_189;
	shl.b32 	%r978, %r963, 2;
	add.s32 	%r979, %r169, %r978;
	atom.shared.add.u32 	%r2153, [%r979], %r198;
$L__BB18_189:
	ld.param.u32 	%r2053, [_ZN3cub18CUB_300001_SM_10006detail10radix_sort29DeviceRadixSortOnesweepKernelINS1_5radix10policy_hubIffyE10Policy1000ELNS0_9SortOrderE0EffyiiNS1_21identity_decomposer_tEEEvPT5_SB_PT3_PKSC_PT1_PKSG_PT2_PKSK_T4_iiT6__param_9];
	shfl.sync.idx.b32	%r1005|%p170, %r2153, %r197, 31, -1;
	add.s32 	%r201, %r198, %r1005;
	setp.eq.s32 	%p171, %r2143, 2147483647;
	selp.b32 	%r1006, -2147483648, %r2143, %p171;
	shr.u32 	%r1007, %r1006, %r2053;
	and.b32  	%r1002, %r1007, %r171;
	mov.b32 	%r982, 1;
	// begin inline asm
	{
    .reg .pred p;
    and.b32 %r980, %r1002, %r982;    setp.ne.u32 p, %r980, 0;
    vote.ballot.sync.b32 %r980, p, 0xffffffff;
    @!p not.b32 %r980, %r980;
}

	// end inline asm
	mov.b32 	%r985, 2;
	// begin inline asm
	{
    .reg .pred p;
    and.b32 %r983, %r1002, %r985;    setp.ne.u32 p, %r983, 0;
    vote.ballot.sync.b32 %r983, p, 0xffffffff;
    @!p not.b32 %r983, %r983;
}

	// end inline asm
	and.b32  	%r1008, %r983, %r980;
	mov.b32 	%r988, 4;
	// begin inline asm
	{
    .reg .pred p;
    and.b32 %r986, %r1002, %r988;    setp.ne.u32 p, %r986, 0;
    vote.ballot.sync.b32 %r986, p, 0xffffffff;
    @!p not.b32 %r986, %r986;
}

	// end inline asm
	and.b32  	%r1009, %r986, %r1008;
	mov.b32 	%r991, 8;
	// begin inline asm
	{
    .reg .pred p;
    and.b32 %r989, %r1002, %r991;    setp.ne.u32 p, %r989, 0;
    vote.ballot.sync.b32 %r989, p, 0xffffffff;
    @!p not.b32 %r989, %r989;
}

	// end inline asm
	and.b32  	%r1010, %r989, %r1009;
	mov.b32 	%r994, 16;
	// begin inline asm
	{
    .reg .pred p;
    and.b32 %r992, %r1002, %r994;    setp.ne.u32 p, %r992, 0;
    vote.ballot.sync.b32 %r992, p, 0xffffffff;
    @!p not.b32 %r992, %r992;
}

	// end inline asm
	and.b32  	%r1011, %r992, %r1010;
	mov.b32 	%r997, 32;
	// begin inline asm
	{
    .reg .pred p;
    and.b32 %r995, %r1002, %r997;    setp.ne.u32 p, %r995, 0;
    vote.ballot.sync.b32 %r995, p, 0xffffffff;
    @!p not.b32 %r995, %r995;
}

	// end inline asm
	and.b32  	%r1012, %r995, %r1011;
	mov.b32 	%r1000, 64;
	// begin inline asm
	{
    .reg .pred p;
    and.b32 %r998, %r1002, %r1000;    setp.ne.u32 p, %r998, 0;
    vote.ballot.sync.b32 %r998, p, 0xffffffff;
    @!p not.b32 %r998, %r998;
}

	// end inline asm
	and.b32  	%r1013, %r998, %r1012;
	mov.b32 	%r1003, 128;
	// begin inline asm
	{
    .reg .pred p;
    and.b32 %r1001, %r1002, %r1003;    setp.ne.u32 p, %r1001, 0;
    vote.ballot.sync.b32 %r1001, p, 0xffffffff;
    @!p not.b32 %r1001, %r1001;
}

	// end inline asm
	and.b32  	%r1014, %r1001, %r1013;
	clz.b32 	%r1015, %r1014;
	sub.s32 	%r203, 31, %r1015;
	and.b32  	%r1016, %r780, %r1014;
	popc.b32 	%r204, %r1016;
	setp.ne.s32 	%p172, %r326, %r203;
	mov.b32 	%r2154, 0;
	@%p172 bra 	$L__BB18_191;
	shl.b32 	%r1017, %r1002, 2;
	add.s32 	%r1018, %r169, %r1017;
	atom.shared.add.u32 	%r2154, [%r1018], %r204;
$L__BB18_191:
	ld.param.u32 	%r2054, [_ZN3cub18CUB_300001_SM_10006detail10radix_sort29DeviceRadixSortOnesweepKernelINS1_5radix10policy_hubIffyE10Policy1000ELNS0_9SortOrderE0EffyiiNS1_21identity_decomposer_tEEEvPT5_SB_PT3_PKSC_PT1_PKSG_PT2_PKSK_T4_iiT6__param_9];
	shfl.sync.idx.b32	%r1044|%p173, %r2154, %r203, 31, -1;
	add.s32 	%r207, %r204, %r1044;
	setp.eq.s32 	%p174, %r2142, 2147483647;
	selp.b32 	%r1045, -2147483648, %r2142, %p174;
	shr.u32 	%r1046, %r1045, %r2054;
	and.b32  	%r1041, %r1046, %r171;
	mov.b32 	%r1021, 1;
	// begin inline asm
	{
    .reg .pred p;
    and.b32 %r1019, %r1041, %r1021;    setp.ne.u32 p, %r1019, 0;
    vote.ballot.sync.b32 %r1019, p, 0xffffffff;
    @!p not.b32 %r1019, %r1019;
}

	// end inline asm
	mov.b32 	%r1024, 2;
	// begin inline asm
	{
    .reg .pred p;
    and.b32 %r1022, %r1041, %r1024;    setp.ne.u32 p, %r1022, 0;
    vote.ballot.sync.b32 %r1022, p, 0xffffffff;
    @!p not.b32 %r1022, %r1022;
}

	// end inline asm
	and.b32  	%r1047, %r1022, %r1019;
	mov.b32 	%r1027, 4;
	// begin inline asm
	{
    .reg .pred p;
    and.b32 %r1025, %r1041, %r1027;    setp.ne.u32 p, %r1025, 0;
    vote.ballot.sync.b32 %r1025, p, 0xffffffff;
    @!p not.b32 %r1025, %r1025;
}

	// end inline asm
	and.b32  	%r1048, %r1025, %r1047;
	mov.b32 	%r1030, 8;
	// begin inline asm
	{
    .reg .pred p;
    and.b32 %r1028, %r1041, %r1030;    setp.ne.u32 p, %r1028, 0;
    vote.ballot.sync.b32 %r1028, p, 0xffffffff;
    @!p not.b32 %r1028, %r1028;
}

	// end inline asm
	and.b32  	%r1049, %r1028, %r1048;
	mov.b32 	%r1033, 16;
	// begin inline asm
	{
    .reg .pred p;
    and.b32 %r1031, %r1041, %r1033;    setp.ne.u32 p, %r1031, 0;
    vote.ballot.sync.b32 %r1031, p, 0xffffffff;
    @!p not.b32 %r1031, %r1031;
}

	// end inline asm
	and.b32  	%r1050, %r1031, %r1049;
	mov.b32 	%r1036, 32;
	// begin inline asm
	{
    .reg .pred p;
    and.b32 %r1034, %r1041, %r1036;    setp.ne.u32 p, %r1034, 0;
    vote.ballot.sync.b32 %r1034, p, 0xffffffff;
    @!p not.b32 %r1034, %r1034;
}

	// end inline asm
	and.b32  	%r1051, %r1034, %r1050;
	mov.b32 	%r1039, 64;
	// begin inline asm
	{
    .reg .pred p;
    and.b32 %r1037, %r1041, %r1039;    setp.ne.u32 p, %r1037, 0;
    vote.ballot.sync.b32 %r1037, p, 0xffffffff;
    @!p not.b32 %r1037, %r1037;
}

	// end inline asm
	and.b32  	%r1052, %r1037, %r1051;
	mov.b32 	%r1042, 128;
	// begin inline asm
	{
    .reg .pred p;
    and.b32 %r1040, %r1041, %r1042;    setp.ne.u32 p, %r1040, 0;
    vote.ballot.sync.b32 %r1040, p, 0xffffffff;
    @!p not.b32 %r1040, %r1040;
}

	// end inline asm
	and.b32  	%r1053, %r1040, %r1052;
	clz.b32 	%r1054, %r1053;
	sub.s32 	%r209, 31, %r1054;
	and.b32  	%r1055, %r780, %r1053;
	popc.b32 	%r210, %r1055;
	setp.ne.s32 	%p175, %r326, %r209;
	mov.b32 	%r2155, 0;
	@%p175 bra 	$L__BB18_193;
	shl.b32 	%r1056, %r1041, 2;
	add.s32 	%r1057, %r169, %r1056;
	atom.shared.add.u32 	%r2155, [%r1057], %r210;
$L__BB18_193:
	ld.param.u32 	%r2055, [_ZN3cub18CUB_300001_SM_10006detail10radix_sort29DeviceRadixSortOnesweepKernelINS1_5radix10policy_hubIffyE10Policy1000ELNS0_9SortOrderE0EffyiiNS1_21identity_decomposer_tEEEvPT5_SB_PT3_PKSC_PT1_PKSG_PT2_PKSK_T4_iiT6__param_9];
	shfl.sync.idx.b32	%r1083|%p176, %r2155, %r209, 31, -1;
	add.s32 	%r213, %r210, %r1083;
	setp.eq.s32 	%p177, %r2141, 2147483647;
	selp.b32 	%r1084, -2147483648, %r2141, %p177;
	shr.u32 	%r1085, %r1084, %r2055;
	and.b32  	%r1080, %r1085, %r171;
	mov.b32 	%r1060, 1;
	// begin inline asm
	{
    .reg .pred p;
    and.b32 %r1058, %r1080, %r1060;    setp.ne.u32 p, %r1058, 0;
    vote.ballot.sync.b32 %r1058, p, 0xffffffff;
    @!p not.b32 %r1058, %r1058;
}

	// end inline asm
	mov.b32 	%r1063, 2;
	// begin inline asm
	{
    .reg .pred p;
    and.b32 %r1061, %r1080, %r1063;    setp.ne.u32 p, %r1061, 0;
    vote.ballot.sync.b32 %r1061, p, 0xffffffff;
    @!p not.b32 %r1061, %r1061;
}

	// end inline asm
	and.b32  	%r1086, %r1061, %r1058;
	mov.b32 	%r1066, 4;
	// begin inline asm
	{
    .reg .pred p;
    and.b32 %r1064, %r1080, %r1066;    setp.ne.u32 p, %r1064, 0;
    vote.ballot.sync.b32 %r1064, p, 0xffffffff;
    @!p not.b32 %r1064, %r1064;
}

	// end inline asm
	and.b32  	%r1087, %r1064, %r1086;
	mov.b32 	%r1069, 8;
	// begin inline asm
	{
    .reg .pred p;
    and.b32 %r1067, %r1080, %r1069;    setp.ne.u32 p, %r1067, 0;
    vote.ballot.sync.b32 %r1067, p, 0xffffffff;
    @!p not.b32 %r1067, %r1067;
}

	// end inline asm
	and.b32  	%r1088, %r1067, %r1087;
	mov.b32 	%r1072, 16;
	// begin inline asm
	{
    .reg .pred p;
    and.b32 %r1070, %r1080, %r1072;    setp.ne.u32 p, %r1070, 0;
    vote.ballot.sync.b32 %r1070, p, 0xffffffff;
    @!p not.b32 %r1070, %r1070;
}

	// end inline asm
	and.b32  	%r1089, %r1070, %r1088;
	mov.b32 	%r1075, 32;
	// begin inline asm
	{
    .reg .pred p;
    and.b32 %r1073, %r1080, %r1075;    setp.ne.u32 p, %r1073, 0;
    vote.ballot.sync.b32 %r1073, p, 0xffffffff;
    @!p not.b32 %r1073, %r1073;
}

	// end inline asm
	and.b32  	%r1090, %r1073, %r1089;
	mov.b32 	%r1078, 64;
	// begin inline asm
	{
    .reg .pred p;
    and.b32 %r1076, %r1080, %r1078;    setp.ne.u32 p, %r1076, 0;
    vote.ballot.sync.b32 %r1076, p, 0xffffffff;
    @!p not.b32 %r1076, %r1076;
}

	// end inline asm
	and.b32  	%r1091, %r1076, %r1090;
	mov.b32 	%r1081, 128;
	// begin inline asm
	{
    .reg .pred p;
    and.b32 %r1079, %r1080, %r1081;    setp.ne.u32 p, %r1079, 0;
    vote.ballot.sync.b32 %r1079, p, 0xffffffff;
    @!p not.b32 %r1079, %r1079;
}

	// end inline asm
	and.b32  	%r1092, %r1079, %r1091;
	clz.b32 	%r1093, %r1092;
	sub.s32 	%r215, 31, %r1093;
	and.b32  	%r1094, %r780, %r1092;
	popc.b32 	%r216, %r1094;
	setp.ne.s32 	%p178, %r326, %r215;
	mov.b32 	%r2156, 0;
	@%p178 bra 	$L__BB18_195;
	shl.b32 	%r1095, %r1080, 2;
	add.s32 	%r1096, %r169, %r1095;
	atom.shared.add.u32 	%r2156, [%r1096], %r216;
$L__BB18_195:
	ld.param.u32 	%r2056, [_ZN3cub18CUB_300001_SM_10006detail10radix_sort29DeviceRadixSortOnesweepKernelINS1_5radix10policy_hubIffyE10Policy1000ELNS0_9SortOrderE0EffyiiNS1_21identity_decomposer_tEEEvPT5_SB_PT3_PKSC_PT1_PKSG_PT2_PKSK_T4_iiT6__param_9];
	shfl.sync.idx.b32	%r1122|%p179, %r2156, %r215, 31, -1;
	add.s32 	%r219, %r216, %r1122;
	setp.eq.s32 	%p180, %r2140, 2147483647;
	selp.b32 	%r1123, -2147483648, %r2140, %p180;
	shr.u32 	%r1124, %r1123, %r2056;
	and.b32  	%r1119, %r1124, %r171;
	mov.b32 	%r1099, 1;
	// begin inline asm
	{
    .reg .pred p;
    and.b32 %r1097, %r1119, %r1099;    setp.ne.u32 p, %r1097, 0;
    vote.ballot.sync.b32 %r1097, p, 0xffffffff;
    @!p not.b32 %r1097, %r1097;
}

	// end inline asm
	mov.b32 	%r1102, 2;
	// begin inline asm
	{
    .reg .pred p;
    and.b32 %r1100, %r1119, %r1102;    setp.ne.u32 p, %r1100, 0;
    vote.ballot.sync.b32 %r1100, p, 0xffffffff;
    @!p not.b32 %r1100, %r1100;
}

	// end inline asm
	and.b32  	%r1125, %r1100, %r1097;
	mov.b32 	%r1105, 4;
	// begin inline asm
	{
    .reg .pred p;
    and.b32 %r1103, %r1119, %r1105;    setp.ne.u32 p, %r1103, 0;
    vote.ballot.sync.b32 %r1103, p, 0xffffffff;
    @!p not.b32 %r1103, %r1103;
}

	// end inline asm
	and.b32  	%r1126, %r1103, %r1125;
	mov.b32 	%r1108, 8;
	// begin inline asm
	{
    .reg .pred p;
    and.b32 %r1106, %r1119, %r1108;    setp.ne.u32 p, %r1106, 0;
    vote.ballot.sync.b32 %r1106, p, 0xffffffff;
    @!p not.b32 %r1106, %r1106;
}

	// end inline asm
	and.b32  	%r1127, %r1106, %r1126;
	mov.b32 	%r1111, 16;
	// begin inline asm
	{
    .reg .pred p;
    and.b32 %r1109, %r1119, %r1111;    setp.ne.u32 p, %r1109, 0;
    vote.ballot.sync.b32 %r1109, p, 0xffffffff;
    @!p not.b32 %r1109, %r1109;
}

	// end inline asm
	and.b32  	%r1128, %r1109, %r1127;
	mov.b32 	%r1114, 32;
	// begin inline asm
	{
    .reg .pred p;
    and.b32 %r1112, %r1119, %r1114;    setp.ne.u32 p, %r1112, 0;
    vote.ballot.sync.b32 %r1112, p, 0xffffffff;
    @!p not.b32 %r1112, %r1112;
}

	// end inline asm
	and.b32  	%r1129, %r1112, %r1128;
	mov.b32 	%r1117, 64;
	// begin inline asm
	{
    .reg .pred p;
    and.b32 %r1115, %r1119, %r1117;    setp.ne.u32 p, %r1115, 0;
    vote.ballot.sync.b32 %r1115, p, 0xffffffff;
    @!p not.b32 %r1115, %r1115;
}

	// end inline asm
	and.b32  	%r1130, %r1115, %r1129;
	mov.b32 	%r1120, 128;
	// begin inline asm
	{
    .reg .pred p;
    and.b32 %r1118, %r1119, %r1120;    setp.ne.u32 p, %r1118, 0;
    vote.ballot.sync.b32 %r1118, p, 0xffffffff;
    @!p not.b32 %r1118, %r1118;
}

	// end inline asm
	and.b32  	%r1131, %r1118, %r1130;
	clz.b32 	%r1132, %r1131;
	sub.s32 	%r221, 31, %r1132;
	and.b32  	%r1133, %r780, %r1131;
	popc.b32 	%r222, %r1133;
	setp.ne.s32 	%p181, %r326, %r221;
	mov.b32 	%r2157, 0;
	@%p181 bra 	$L__BB18_197;
	shl.b32 	%r1134, %r1119, 2;
	add.s32 	%r1135, %r169, %r1134;
	atom.shared.add.u32 	%r2157, [%r1135], %r222;
$L__BB18_197:
	ld.param.u32 	%r2057, [_ZN3cub18CUB_300001_SM_10006detail10radix_sort29DeviceRadixSortOnesweepKernelINS1_5radix10policy_hubIffyE10Policy1000ELNS0_9SortOrderE0EffyiiNS1_21identity_decomposer_tEEEvPT5_SB_PT3_PKSC_PT1_PKSG_PT2_PKSK_T4_iiT6__param_9];
	shfl.sync.idx.b32	%r1161|%p182, %r2157, %r221, 31, -1;
	add.s32 	%r225, %r222, %r1161;
	setp.eq.s32 	%p183, %r2139, 2147483647;
	selp.b32 	%r1162, -2147483648, %r2139, %p183;
	shr.u32 	%r1163, %r1162, %r2057;
	and.b32  	%r1158, %r1163, %r171;
	mov.b32 	%r1138, 1;
	// begin inline asm
	{
    .reg .pred p;
    and.b32 %r1136, %r1158, %r1138;    setp.ne.u32 p, %r1136, 0;
    vote.ballot.sync.b32 %r1136, p, 0xffffffff;
    @!p not.b32 %r1136, %r1136;
}

	// end inline asm
	mov.b32 	%r1141, 2;
	// begin inline asm
	{
    .reg .pred p;
    and.b32 %r1139, %r1158, %r1141;    setp.ne.u32 p, %r1139, 0;
    vote.ballot.sync.b32 %r1139, p, 0xffffffff;
    @!p not.b32 %r1139, %r1139;
}

	// end inline asm
	and.b32  	%r1164, %r1139, %r1136;
	mov.b32 	%r1144, 4;
	// begin inline asm
	{
    .reg .pred p;
    and.b32 %r1142, %r1158, %r1144;    setp.ne.u32 p, %r1142, 0;
    vote.ballot.sync.b32 %r1142, p, 0xffffffff;
    @!p not.b32 %r1142, %r1142;
}

	// end inline asm
	and.b32  	%r1165, %r1142, %r1164;
	mov.b32 	%r1147, 8;
	// begin inline asm
	{
    .reg .pred p;
    and.b32 %r1145, %r1158, %r1147;    setp.ne.u32 p, %r1145, 0;
    vote.ballot.sync.b32 %r1145, p, 0xffffffff;
    @!p not.b32 %r1145, %r1145;
}

	// end inline asm
	and.b32  	%r1166, %r1145, %r1165;
	mov.b32 	%r1150, 16;
	// begin inline asm
	{
    .reg .pred p;
    and.b32 %r1148, %r1158, %r1150;    setp.ne.u32 p, %r1148, 0;
    vote.ballot.sync.b32 %r1148, p, 0xffffffff;
    @!p not.b32 %r1148, %r1148;
}

	// end inline asm
	and.b32  	%r1167, %r1148, %r1166;
	mov.b32 	%r1153, 32;
	// begin inline asm
	{
    .reg .pred p;
    and.b32 %r1151, %r1158, %r1153;    setp.ne.u32 p, %r1151, 0;
    vote.ballot.sync.b32 %r1151, p, 0xffffffff;
    @!p not.b32 %r1151, %r1151;
}

	// end inline asm
	and.b32  	%r1168, %r1151, %r1167;
	mov.b32 	%r1156, 64;
	// begin inline asm
	{
    .reg .pred p;
    and.b32 %r1154, %r1158, %r1156;    setp.ne.u32 p, %r1154, 0;
    vote.ballot.sync.b32 %r1154, p, 0xffffffff;
    @!p not.b32 %r1154, %r1154;
}

	// end inline asm
	and.b32  	%r1169, %r1154, %r1168;
	mov.b32 	%r1159, 128;
	// begin inline asm
	{
    .reg .pred p;
    and.b32 %r1157, %r1158, %r1159;    setp.ne.u32 p, %r1157, 0;
    vote.ballot.sync.b32 %r1157, p, 0xffffffff;
    @!p not.b32 %r1157, %r1157;
}

	// end inline asm
	and.b32  	%r1170, %r1157, %r1169;
	clz.b32 	%r1171, %r1170;
	sub.s32 	%r227, 31, %r1171;
	and.b32  	%r1172, %r780, %r1170;
	popc.b32 	%r228, %r1172;
	setp.ne.s32 	%p184, %r326, %r227;
	mov.b32 	%r2158, 0;
	@%p184 bra 	$L__BB18_199;
	shl.b32 	%r1177, %r1158, 2;
	add.s32 	%r1178, %r169, %r1177;
	atom.shared.add.u32 	%r2158, [%r1178], %r228;
$L__BB18_199:
	ld.param.u32 	%r2058, [_ZN3cub18CUB_300001_SM_10006detail10radix_sort29DeviceRadixSortOnesweepKernelINS1_5radix10policy_hubIffyE10Policy1000ELNS0_9SortOrderE0EffyiiNS1_21identity_decomposer_tEEEvPT5_SB_PT3_PKSC_PT1_PKSG_PT2_PKSK_T4_iiT6__param_9];
	shfl.sync.idx.b32	%r1204|%p185, %r2158, %r227, 31, -1;
	add.s32 	%r231, %r228, %r1204;
	setp.eq.s32 	%p186, %r2138, 2147483647;
	selp.b32 	%r1205, -2147483648, %r2138, %p186;
	shr.u32 	%r1206, %r1205, %r2058;
	and.b32  	%r1201, %r1206, %r171;
	mov.b32 	%r1181, 1;
	// begin inline asm
	{
    .reg .pred p;
    and.b32 %r1179, %r1201, %r1181;    setp.ne.u32 p, %r1179, 0;
    vote.ballot.sync.b32 %r1179, p, 0xffffffff;
    @!p not.b32 %r1179, %r1179;
}

	// end inline asm
	mov.b32 	%r1184, 2;
	// begin inline asm
	{
    .reg .pred p;
    and.b32 %r1182, %r1201, %r1184;    setp.ne.u32 p, %r1182, 0;
    vote.ballot.sync.b32 %r1182, p, 0xffffffff;
    @!p not.b32 %r1182, %r1182;
}

	// end inline asm
	and.b32  	%r1207, %r1182, %r1179;
	mov.b32 	%r1187, 4;
	// begin inline asm
	{
    .reg .pred p;
    and.b32 %r1185, %r1201, %r1187;    setp.ne.u32 p, %r1185, 0;
    vote.ballot.sync.b32 %r1185, p, 0xffffffff;
    @!p not.b32 %r1185, %r1185;
}

	// end inline asm
	and.b32  	%r1208, %r1185, %r1207;
	mov.b32 	%r1190, 8;
	// begin inline asm
	{
    .reg .pred p;
    and.b32 %r1188, %r1201, %r1190;    setp.ne.u32 p, %r1188, 0;
    vote.ballot.sync.b32 %r1188, p, 0xffffffff;
    @!p not.b32 %r1188, %r1188;
}

	// end inline asm
	and.b32  	%r1209, %r1188, %r1208;
	mov.b32 	%r1193, 16;
	// begin inline asm
	{
    .reg .pred p;
    and.b32 %r1191, %r1201, %r1193;    setp.ne.u32 p, %r1191, 0;
    vote.ballot.sync.b32 %r1191, p, 0xffffffff;
    @!p not.b32 %r1191, %r1191;
}

	// end inline asm
	and.b32  	%r1210, %r1191, %r1209;
	mov.b32 	%r1196, 32;
	// begin inline asm
	{
    .reg .pred p;
    and.b32 %r1194, %r1201, %r1196;    setp.ne.u32 p, %r1194, 0;
    vote.ballot.sync.b32 %r1194, p, 0xffffffff;
    @!p not.b32 %r1194, %r1194;
}

	// end inline asm
	and.b32  	%r1211, %r1194, %r1210;
	mov.b32 	%r1199, 64;
	// begin inline asm
	{
    .reg .pred p;
    and.b32 %r1197, %r1201, %r1199;    setp.ne.u32 p, %r1197, 0;
    vote.ballot.sync.b32 %r1197, p, 0xffffffff;
    @!p not.b32 %r1197, %r1197;
}

	// end inline asm
	and.b32  	%r1212, %r1197, %r1211;
	mov.b32 	%r1202, 128;
	// begin inline asm
	{
    .reg .pred p;
    and.b32 %r1200, %r1201, %r1202;    setp.ne.u32 p, %r1200, 0;
    vote.ballot.sync.b32 %r1200, p, 0xffffffff;
    @!p not.b32 %r1200, %r1200;
}

	// end inline asm
	and.b32  	%r1213, %r1200, %r1212;
	clz.b32 	%r1214, %r1213;
	sub.s32 	%r233, 31, %r1214;
	and.b32  	%r1215, %r780, %r1213;
	popc.b32 	%r234, %r1215;
	setp.ne.s32 	%p187, %r326, %r233;
	mov.b32 	%r2159, 0;
	@%p187 bra 	$L__BB18_201;
	shl.b32 	%r1220, %r1201, 2;
	add.s32 	%r1221, %r169, %r1220;
	atom.shared.add.u32 	%r2159, [%r1221], %r234;
$L__BB18_201:
	ld.param.u32 	%r2059, [_ZN3cub18CUB_300001_SM_10006detail10radix_sort29DeviceRadixSortOnesweepKernelINS1_5radix10policy_hubIffyE10Policy1000ELNS0_9SortOrderE0EffyiiNS1_21identity_decomposer_tEEEvPT5_SB_PT3_PKSC_PT1_PKSG_PT2_PKSK_T4_iiT6__param_9];
	shfl.sync.idx.b32	%r1247|%p188, %r2159, %r233, 31, -1;
	add.s32 	%r237, %r234, %r1247;
	setp.eq.s32 	%p189, %r2137, 2147483647;
	selp.b32 	%r1248, -2147483648, %r2137, %p189;
	shr.u32 	%r1249, %r1248, %r2059;
	and.b32  	%r1244, %r1249, %r171;
	mov.b32 	%r1224, 1;
	// begin inline asm
	{
    .reg .pred p;
    and.b32 %r1222, %r1244, %r1224;    setp.ne.u32 p, %r1222, 0;
    vote.ballot.sync.b32 %r1222, p, 0xffffffff;
    @!p not.b32 %r1222, %r1222;
}

	// end inline asm
	mov.b32 	%r1227, 2;
	// begin inline asm
	{
    .reg .pred p;
    and.b32 %r1225, %r1244, %r1227;    setp.ne.u32 p, %r1225, 0;
    vote.ballot.sync.b32 %r1225, p, 0xffffffff;
    @!p not.b32 %r1225, %r1225;
}

	// end inline asm
	and.b32  	%r1250, %r1225, %r1222;
	mov.b32 	%r1230, 4;
	// begin inline asm
	{
    .reg .pred p;
    and.b32 %r1228, %r1244, %r1230;    setp.ne.u32 p, %r1228, 0;
    vote.ballot.sync.b32 %r1228, p, 0xffffffff;
    @!p not.b32 %r1228, %r1228;
}

	// end inline asm
	and.b32  	%r1251, %r1228, %r1250;
	mov.b32 	%r1233, 8;
	// begin inline asm
	{
    .reg .pred p;
    and.b32 %r1231, %r1244, %r1233;    setp.ne.u32 p, %r1231, 0;
    vote.ballot.sync.b32 %r1231, p, 0xffffffff;
    @!p not.b32 %r1231, %r1231;
}

	// end inline asm
	and.b32  	%r1252, %r1231, %r1251;
	mov.b32 	%r1236, 16;
	// begin inline asm
	{
    .reg .pred p;
    and.b32 %r1234, %r1244, %r1236;    setp.ne.u32 p, %r1234, 0;
    vote.ballot.sync.b32 %r1234, p, 0xffffffff;
    @!p not.b32 %r1234, %r1234;
}

	// end inline asm
	and.b32  	%r1253, %r1234, %r1252;
	mov.b32 	%r1239, 32;
	// begin inline asm
	{
    .reg .pred p;
    and.b32 %r1237, %r1244, %r1239;    setp.ne.u32 p, %r1237, 0;
    vote.ballot.sync.b32 %r1237, p, 0xffffffff;
    @!p not.b32 %r1237, %r1237;
}

	// end inline asm
	and.b32  	%r1254, %r1237, %r1253;
	mov.b32 	%r1242, 64;
	// begin inline asm
	{
    .reg .pred p;
    and.b32 %r1240, %r1244, %r1242;    setp.ne.u32 p, %r1240, 0;
    vote.ballot.sync.b32 %r1240, p, 0xffffffff;
    @!p not.b32 %r1240, %r1240;
}

	// end inline asm
	and.b32  	%r1255, %r1240, %r1254;
	mov.b32 	%r1245, 128;
	// begin inline asm
	{
    .reg .pred p;
    and.b32 %r1243, %r1244, %r1245;    setp.ne.u32 p, %r1243, 0;
    vote.ballot.sync.b32 %r1243, p, 0xffffffff;
    @!p not.b32 %r1243, %r1243;
}

	// end inline asm
	and.b32  	%r1256, %r1243, %r1255;
	clz.b32 	%r1257, %r1256;
	sub.s32 	%r239, 31, %r1257;
	and.b32  	%r1258, %r780, %r1256;
	popc.b32 	%r240, %r1258;
	setp.ne.s32 	%p190, %r326, %r239;
	mov.b32 	%r2160, 0;
	@%p190 bra 	$L__BB18_203;
	shl.b32 	%r1263, %r1244, 2;
	add.s32 	%r1264, %r169, %r1263;
	atom.shared.add.u32 	%r2160, [%r1264], %r240;
$L__BB18_203:
	ld.param.u32 	%r2060, [_ZN3cub18CUB_300001_SM_10006detail10radix_sort29DeviceRadixSortOnesweepKernelINS1_5radix10policy_hubIffyE10Policy1000ELNS0_9SortOrderE0EffyiiNS1_21identity_decomposer_tEEEvPT5_SB_PT3_PKSC_PT1_PKSG_PT2_PKSK_T4_iiT6__param_9];
	shfl.sync.idx.b32	%r1290|%p191, %r2160, %r239, 31, -1;
	add.s32 	%r243, %r240, %r1290;
	setp.eq.s32 	%p192, %r2136, 2147483647;
	selp.b32 	%r1291, -2147483648, %r2136, %p192;
	shr.u32 	%r1292, %r1291, %r2060;
	and.b32  	%r1287, %r1292, %r171;
	mov.b32 	%r1267, 1;
	// begin inline asm
	{
    .reg .pred p;
    and.b32 %r1265, %r1287, %r1267;    setp.ne.u32 p, %r1265, 0;
    vote.ballot.sync.b32 %r1265, p, 0xffffffff;
    @!p not.b32 %r1265, %r1265;
}

	// end inline asm
	mov.b32 	%r1270, 2;
	// begin inline asm
	{
    .reg .pred p;
    and.b32 %r1268, %r1287, %r1270;    setp.ne.u32 p, %r1268, 0;
    vote.ballot.sync.b32 %r1268, p, 0xffffffff;
    @!p not.b32 %r1268, %r1268;
}

	// end inline asm
	and.b32  	%r1293, %r1268, %r1265;
	mov.b32 	%r1273, 4;
	// begin inline asm
	{
    .reg .pred p;
    and.b32 %r1271, %r1287, %r1273;    setp.ne.u32 p, %r1271, 0;
    vote.ballot.sync.b32 %r1271, p, 0xffffffff;
    @!p not.b32 %r1271, %r1271;
}

	// end inline asm
	and.b32  	%r1294, %r1271, %r1293;
	mov.b32 	%r1276, 8;
	// begin inline asm
	{
    .reg .pred p;
    and.b32 %r1274, %r1287, %r1276;    setp.ne.u32 p, %r1274, 0;
    vote.ballot.sync.b32 %r1274, p, 0xffffffff;
    @!p not.b32 %r1274, %r1274;
}

	// end inline asm
	and.b32  	%r1295, %r1274, %r1294;
	mov.b32 	%r1279, 16;
	// begin inline asm
	{
    .reg .pred p;
    and.b32 %r1277, %r1287, %r1279;    setp.ne.u32 p, %r1277, 0;
    vote.ballot.sync.b32 %r1277, p, 0xffffffff;
    @!p not.b32 %r1277, %r1277;
}

	// end inline asm
	and.b32  	%r1296, %r1277, %r1295;
	mov.b32 	%r1282, 32;
	// begin inline asm
	{
    .reg .pred p;
    and.b32 %r1280, %r1287, %r1282;    setp.ne.u32 p, %r1280, 0;
    vote.ballot.sync.b32 %r1280, p, 0xffffffff;
    @!p not.b32 %r1280, %r1280;
}

	// end inline asm
	and.b32  	%r1297, %r1280, %r1296;
	mov.b32 	%r1285, 64;
	// begin inline asm
	{
    .reg .pred p;
    and.b32 %r1283, %r1287, %r1285;    setp.ne.u32 p, %r1283, 0;
    vote.ballot.sync.b32 %r1283, p, 0xffffffff;
    @!p not.b32 %r1283, %r1283;
}

	// end inline asm
	and.b32  	%r1298, %r1283, %r1297;
	mov.b32 	%r1288, 128;
	// begin inline asm
	{
    .reg .pred p;
    and.b32 %r1286, %r1287, %r1288;    setp.ne.u32 p, %r1286, 0;
    vote.ballot.sync.b32 %r1286, p, 0xffffffff;
    @!p not.b32 %r1286, %r1286;
}

	// end inline asm
	and.b32  	%r1299, %r1286, %r1298;
	clz.b32 	%r1300, %r1299;
	sub.s32 	%r245, 31, %r1300;
	and.b32  	%r1301, %r780, %r1299;
	popc.b32 	%r246, %r1301;
	setp.ne.s32 	%p193, %r326, %r245;
	mov.b32 	%r2161, 0;
	@%p193 bra 	$L__BB18_205;
	shl.b32 	%r1306, %r1287, 2;
	add.s32 	%r1307, %r169, %r1306;
	atom.shared.add.u32 	%r2161, [%r1307], %r246;
$L__BB18_205:
	ld.param.u32 	%r2061, [_ZN3cub18CUB_300001_SM_10006detail10radix_sort29DeviceRadixSortOnesweepKernelINS1_5radix10policy_hubIffyE10Policy1000ELNS0_9SortOrderE0EffyiiNS1_21identity_decomposer_tEEEvPT5_SB_PT3_PKSC_PT1_PKSG_PT2_PKSK_T4_iiT6__param_9];
	shfl.sync.idx.b32	%r1333|%p194, %r2161, %r245, 31, -1;
	add.s32 	%r249, %r246, %r1333;
	setp.eq.s32 	%p195, %r2135, 2147483647;
	selp.b32 	%r1334, -2147483648, %r2135, %p195;
	shr.u32 	%r1335, %r1334, %r2061;
	and.b32  	%r1330, %r1335, %r171;
	mov.b32 	%r1310, 1;
	// begin inline asm
	{
    .reg .pred p;
    and.b32 %r1308, %r1330, %r1310;    setp.ne.u32 p, %r1308, 0;
    vote.ballot.sync.b32 %r1308, p, 0xffffffff;
    @!p not.b32 %r1308, %r1308;
}

	// end inline asm
	mov.b32 	%r1313, 2;
	// begin inline asm
	{
    .reg .pred p;
    and.b32 %r1311, %r1330, %r1313;    setp.ne.u32 p, %r1311, 0;
    vote.ballot.sync.b32 %r1311, p, 0xffffffff;
    @!p not.b32 %r1311, %r1311;
}

	// end inline asm
	and.b32  	%r1336, %r1311, %r1308;
	mov.b32 	%r1316, 4;
	// begin inline asm
	{
    .reg .pred p;
    and.b32 %r1314, %r1330, %r1316;    setp.ne.u32 p, %r1314, 0;
    vote.ballot.sync.b32 %r1314, p, 0xffffffff;
    @!p not.b32 %r1314, %r1314;
}

	// end inline asm
	and.b32  	%r1337, %r1314, %r1336;
	mov.b32 	%r1319, 8;
	// begin inline asm
	{
    .reg .pred p;
    and.b32 %r1317, %r1330, %r1319;    setp.ne.u32 p, %r1317, 0;
    vote.ballot.sync.b32 %r1317, p, 0xffffffff;
    @!p not.b32 %r1317, %r1317;
}

	// end inline asm
	and.b32  	%r1338, %r1317, %r1337;
	mov.b32 	%r1322, 16;
	// begin inline asm
	{
    .reg .pred p;
    and.b32 %r1320, %r1330, %r1322;    setp.ne.u32 p, %r1320, 0;
    vote.ballot.sync.b32 %r1320, p, 0xffffffff;
    @!p not.b32 %r1320, %r1320;
}

	// end inline asm
	and.b32  	%r1339, %r1320, %r1338;
	mov.b32 	%r1325, 32;
	// begin inline asm
	{
    .reg .pred p;
    and.b32 %r1323, %r1330, %r1325;    setp.ne.u32 p, %r1323, 0;
    vote.ballot.sync.b32 %r1323, p, 0xffffffff;
    @!p not.b32 %r1323, %r1323;
}

	// end inline asm
	and.b32  	%r1340, %r1323, %r1339;
	mov.b32 	%r1328, 64;
	// begin inline asm
	{
    .reg .pred p;
    and.b32 %r1326, %r1330, %r1328;    setp.ne.u32 p, %r1326, 0;
    vote.ballot.sync.b32 %r1326, p, 0xffffffff;
    @!p not.b32 %r1326, %r1326;
}

	// end inline asm
	and.b32  	%r1341, %r1326, %r1340;
	mov.b32 	%r1331, 128;
	// begin inline asm
	{
    .reg .pred p;
    and.b32 %r1329, %r1330, %r1331;    setp.ne.u32 p, %r1329, 0;
    vote.ballot.sync.b32 %r1329, p, 0xffffffff;
    @!p not.b32 %r1329, %r1329;
}

	// end inline asm
	and.b32  	%r1342, %r1329, %r1341;
	clz.b32 	%r1343, %r1342;
	sub.s32 	%r251, 31, %r1343;
	and.b32  	%r1344, %r780, %r1342;
	popc.b32 	%r252, %r1344;
	setp.ne.s32 	%p196, %r326, %r251;
	mov.b32 	%r2162, 0;
	@%p196 bra 	$L__BB18_207;
	shl.b32 	%r1349, %r1330, 2;
	add.s32 	%r1350, %r169, %r1349;
	atom.shared.add.u32 	%r2162, [%r1350], %r252;
$L__BB18_207:
	ld.param.u32 	%r2062, [_ZN3cub18CUB_300001_SM_10006detail10radix_sort29DeviceRadixSortOnesweepKernelINS1_5radix10policy_hubIffyE10Policy1000ELNS0_9SortOrderE0EffyiiNS1_21identity_decomposer_tEEEvPT5_SB_PT3_PKSC_PT1_PKSG_PT2_PKSK_T4_iiT6__param_9];
	shfl.sync.idx.b32	%r1376|%p197, %r2162, %r251, 31, -1;
	add.s32 	%r255, %r252, %r1376;
	setp.eq.s32 	%p198, %r2134, 2147483647;
	selp.b32 	%r1377, -2147483648, %r2134, %p198;
	shr.u32 	%r1378, %r1377, %r2062;
	and.b32  	%r1373, %r1378, %r171;
	mov.b32 	%r1353, 1;
	// begin inline asm
	{
    .reg .pred p;
    and.b32 %r1351, %r1373, %r1353;    setp.ne.u32 p, %r1351, 0;
    vote.ballot.sync.b32 %r1351, p, 0xffffffff;
    @!p not.b32 %r1351, %r1351;
}

	// end inline asm
	mov.b32 	%r1356, 2;
	// begin inline asm
	{
    .reg .pred p;
    and.b32 %r1354, %r1373, %r1356;    setp.ne.u32 p, %r1354, 0;
    vote.ballot.sync.b32 %r1354, p, 0xffffffff;
    @!p not.b32 %r1354, %r1354;
}

	// end inline asm
	and.b32  	%r1379, %r1354, %r1351;
	mov.b32 	%r1359, 4;
	// begin inline asm
	{
    .reg .pred p;
    and.b32 %r1357, %r1373, %r1359;    setp.ne.u32 p, %r1357, 0;
    vote.ballot.sync.b32 %r1357, p, 0xffffffff;
    @!p not.b32 %r1357, %r1357;
}

	// end inline asm
	and.b32  	%r1380, %r1357, %r1379;
	mov.b32 	%r1362, 8;
	// begin inline asm
	{
    .reg .pred p;
    and.b32 %r1360, %r1373, %r1362;    setp.ne.u32 p, %r1360, 0;
    vote.ballot.sync.b32 %r1360, p, 0xffffffff;
    @!p not.b32 %r1360, %r1360;
}

	// end inline asm
	and.b32  	%r1381, %r1360, %r1380;
	mov.b32 	%r1365, 16;
	// begin inline asm
	{
    .reg .pred p;
    and.b32 %r1363, %r1373, %r1365;    setp.ne.u32 p, %r1363, 0;
    vote.ballot.sync.b32 %r1363, p, 0xffffffff;
    @!p not.b32 %r1363, %r1363;
}

	// end inline asm
	and.b32  	%r1382, %r1363, %r1381;
	mov.b32 	%r1368, 32;
	// begin inline asm
	{
    .reg .pred p;
    and.b32 %r1366, %r1373, %r1368;    setp.ne.u32 p, %r1366, 0;
    vote.ballot.sync.b32 %r1366, p, 0xffffffff;
    @!p not.b32 %r1366, %r1366;
}

	// end inline asm
	and.b32  	%r1383, %r1366, %r1382;
	mov.b32 	%r1371, 64;
	// begin inline asm
	{
    .reg .pred p;
    and.b32 %r1369, %r1373, %r1371;    setp.ne.u32 p, %r1369, 0;
    vote.ballot.sync.b32 %r1369, p, 0xffffffff;
    @!p not.b32 %r1369, %r1369;
}

	// end inline asm
	and.b32  	%r1384, %r1369, %r1383;
	mov.b32 	%r1374, 128;
	// begin inline asm
	{
    .reg .pred p;
    and.b32 %r1372, %r1373, %r1374;    setp.ne.u32 p, %r1372, 0;
    vote.ballot.sync.b32 %r1372, p, 0xffffffff;
    @!p not.b32 %r1372, %r1372;
}

	// end inline asm
	and.b32  	%r1385, %r1372, %r1384;
	clz.b32 	%r1386, %r1385;
	sub.s32 	%r257, 31, %r1386;
	and.b32  	%r1387, %r780, %r1385;
	popc.b32 	%r258, %r1387;
	setp.ne.s32 	%p199, %r326, %r257;
	mov.b32 	%r2163, 0;
	@%p199 bra 	$L__BB18_209;
	shl.b32 	%r1392, %r1373, 2;
	add.s32 	%r1393, %r169, %r1392;
	atom.shared.add.u32 	%r2163, [%r1393], %r258;
$L__BB18_209:
	ld.param.u32 	%r2063, [_ZN3cub18CUB_300001_SM_10006detail10radix_sort29DeviceRadixSortOnesweepKernelINS1_5radix10policy_hubIffyE10Policy1000ELNS0_9SortOrderE0EffyiiNS1_21identity_decomposer_tEEEvPT5_SB_PT3_PKSC_PT1_PKSG_PT2_PKSK_T4_iiT6__param_9];
	shfl.sync.idx.b32	%r1419|%p200, %r2163, %r257, 31, -1;
	add.s32 	%r261, %r258, %r1419;
	setp.eq.s32 	%p201, %r2133, 2147483647;
	selp.b32 	%r1420, -2147483648, %r2133, %p201;
	shr.u32 	%r1421, %r1420, %r2063;
	and.b32  	%r1416, %r1421, %r171;
	mov.b32 	%r1396, 1;
	// begin inline asm
	{
    .reg .pred p;
    and.b32 %r1394, %r1416, %r1396;    setp.ne.u32 p, %r1394, 0;
    vote.ballot.sync.b32 %r1394, p, 0xffffffff;
    @!p not.b32 %r1394, %r1394;
}

	// end inline asm
	mov.b32 	%r1399, 2;
	// begin inline asm
	{
    .reg .pred p;
    and.b32 %r1397, %r1416, %r1399;    setp.ne.u32 p, %r1397, 0;
    vote.ballot.sync.b32 %r1397, p, 0xffffffff;
    @!p not.b32 %r1397, %r1397;
}

	// end inline asm
	and.b32  	%r1422, %r1397, %r1394;
	mov.b32 	%r1402, 4;
	// begin inline asm
	{
    .reg .pred p;
    and.b32 %r1400, %r1416, %r1402;    setp.ne.u32 p, %r1400, 0;
    vote.ballot.sync.b32 %r1400, p, 0xffffffff;
    @!p not.b32 %r1400, %r1400;
}

	// end inline asm
	and.b32  	%r1423, %r1400, %r1422;
	mov.b32 	%r1405, 8;
	// begin inline asm
	{
    .reg .pred p;
    and.b32 %r1403, %r1416, %r1405;    setp.ne.u32 p, %r1403, 0;
    vote.ballot.sync.b32 %r1403, p, 0xffffffff;
    @!p not.b32 %r1403, %r1403;
}

	// end inline asm
	and.b32  	%r1424, %r1403, %r1423;
	mov.b32 	%r1408, 16;
	// begin inline asm
	{
    .reg .pred p;
    and.b32 %r1406, %r1416, %r1408;    setp.ne.u32 p, %r1406, 0;
    vote.ballot.sync.b32 %r1406, p, 0xffffffff;
    @!p not.b32 %r1406, %r1406;
}

	// end inline asm
	and.b32  	%r1425, %r1406, %r1424;
	mov.b32 	%r1411, 32;
	// begin inline asm
	{
    .reg .pred p;
    and.b32 %r1409, %r1416, %r1411;    setp.ne.u32 p, %r1409, 0;
    vote.ballot.sync.b32 %r1409, p, 0xffffffff;
    @!p not.b32 %r1409, %r1409;
}

	// end inline asm
	and.b32  	%r1426, %r1409, %r1425;
	mov.b32 	%r1414, 64;
	// begin inline asm
	{
    .reg .pred p;
    and.b32 %r1412, %r1416, %r1414;    setp.ne.u32 p, %r1412, 0;
    vote.ballot.sync.b32 %r1412, p, 0xffffffff;
    @!p not.b32 %r1412, %r1412;
}

	// end inline asm
	and.b32  	%r1427, %r1412, %r1426;
	mov.b32 	%r1417, 128;
	// begin inline asm
	{
    .reg .pred p;
    and.b32 %r1415, %r1416, %r1417;    setp.ne.u32 p, %r1415, 0;
    vote.ballot.sync.b32 %r1415, p, 0xffffffff;
    @!p not.b32 %r1415, %r1415;
}

	// end inline asm
	and.b32  	%r1428, %r1415, %r1427;
	clz.b32 	%r1429, %r1428;
	sub.s32 	%r263, 31, %r1429;
	and.b32  	%r1430, %r780, %r1428;
	popc.b32 	%r264, %r1430;
	setp.ne.s32 	%p202, %r326, %r263;
	mov.b32 	%r2164, 0;
	@%p202 bra 	$L__BB18_211;
	shl.b32 	%r1431, %r1, 5;
	and.b32  	%r1432, %r1431, 31744;
	add.s32 	%r1434, %r390, %r1432;
	shl.b32 	%r1435, %r1416, 2;
	add.s32 	%r1436, %r1434, %r1435;
	atom.shared.add.u32 	%r2164, [%r1436], %r264;
$L__BB18_211:
	ld.param.u32 	%r2064, [_ZN3cub18CUB_300001_SM_10006detail10radix_sort29DeviceRadixSortOnesweepKernelINS1_5radix10policy_hubIffyE10Policy1000ELNS0_9SortOrderE0EffyiiNS1_21identity_decomposer_tEEEvPT5_SB_PT3_PKSC_PT1_PKSG_PT2_PKSK_T4_iiT6__param_9];
	shfl.sync.idx.b32	%r1462|%p203, %r2164, %r263, 31, -1;
	add.s32 	%r267, %r264, %r1462;
	setp.eq.s32 	%p204, %r2132, 2147483647;
	selp.b32 	%r1463, -2147483648, %r2132, %p204;
	shr.u32 	%r1464, %r1463, %r2064;
	and.b32  	%r1459, %r1464, %r171;
	mov.b32 	%r1439, 1;
	// begin inline asm
	{
    .reg .pred p;
    and.b32 %r1437, %r1459, %r1439;    setp.ne.u32 p, %r1437, 0;
    vote.ballot.sync.b32 %r1437, p, 0xffffffff;
    @!p not.b32 %r1437, %r1437;
}

	// end inline asm
	mov.b32 	%r1442, 2;
	// begin inline asm
	{
    .reg .pred p;
    and.b32 %r1440, %r1459, %r1442;    setp.ne.u32 p, %r1440, 0;
    vote.ballot.sync.b32 %r1440, p, 0xffffffff;
    @!p not.b32 %r1440, %r1440;
}

	// end inline asm
	and.b32  	%r1465, %r1440, %r1437;
	mov.b32 	%r1445, 4;
	// begin inline asm
	{
    .reg .pred p;
    and.b32 %r1443, %r1459, %r1445;    setp.ne.u32 p, %r1443, 0;
    vote.ballot.sync.b32 %r1443, p, 0xffffffff;
    @!p not.b32 %r1443, %r1443;
}

	// end inline asm
	and.b32  	%r1466, %r1443, %r1465;
	mov.b32 	%r1448, 8;
	// begin inline asm
	{
    .reg .pred p;
    and.b32 %r1446, %r1459, %r1448;    setp.ne.u32 p, %r1446, 0;
    vote.ballot.sync.b32 %r1446, p, 0xffffffff;
    @!p not.b32 %r1446, %r1446;
}

	// end inline asm
	and.b32  	%r1467, %r1446, %r1466;
	mov.b32 	%r1451, 16;
	// begin inline asm
	{
    .reg .pred p;
    and.b32 %r1449, %r1459, %r1451;    setp.ne.u32 p, %r1449, 0;
    vote.ballot.sync.b32 %r1449, p, 0xffffffff;
    @!p not.b32 %r1449, %r1449;
}

	// end inline asm
	and.b32  	%r1468, %r1449, %r1467;
	mov.b32 	%r1454, 32;
	// begin inline asm
	{
    .reg .pred p;
    and.b32 %r1452, %r1459, %r1454;    setp.ne.u32 p, %r1452, 0;
    vote.ballot.sync.b32 %r1452, p, 0xffffffff;
    @!p not.b32 %r1452, %r1452;
}

	// end inline asm
	and.b32  	%r1469, %r1452, %r1468;
	mov.b32 	%r1457, 64;
	// begin inline asm
	{
    .reg .pred p;
    and.b32 %r1455, %r1459, %r1457;    setp.ne.u32 p, %r1455, 0;
    vote.ballot.sync.b32 %r1455, p, 0xffffffff;
    @!p not.b32 %r1455, %r1455;
}

	// end inline asm
	and.b32  	%r1470, %r1455, %r1469;
	mov.b32 	%r1460, 128;
	// begin inline asm
	{
    .reg .pred p;
    and.b32 %r1458, %r1459, %r1460;    setp.ne.u32 p, %r1458, 0;
    vote.ballot.sync.b32 %r1458, p, 0xffffffff;
    @!p not.b32 %r1458, %r1458;
}

	// end inline asm
	and.b32  	%r1471, %r1458, %r1470;
	clz.b32 	%r1472, %r1471;
	sub.s32 	%r269, 31, %r1472;
	and.b32  	%r1473, %r780, %r1471;
	popc.b32 	%r270, %r1473;
	setp.ne.s32 	%p205, %r326, %r269;
	mov.b32 	%r2165, 0;
	@%p205 bra 	$L__BB18_213;
	shl.b32 	%r1478, %r1459, 2;
	add.s32 	%r1479, %r169, %r1478;
	atom.shared.add.u32 	%r2165, [%r1479], %r270;
$L__BB18_213:
	setp.gt.u32 	%p206, %r1, 255;
	shfl.sync.idx.b32	%r1480|%p207, %r2165, %r269, 31, -1;
	add.s32 	%r1481, %r270, %r1480;
	bar.sync 	0;
	shl.b32 	%r1482, %r177, 2;
	add.s32 	%r273, %r390, %r1482;
	st.shared.u32 	[%r273+-4], %r2148;
	shl.b32 	%r1484, %r183, 2;
	add.s32 	%r274, %r390, %r1484;
	st.shared.u32 	[%r274+-4], %r2147;
	shl.b32 	%r1485, %r189, 2;
	add.s32 	%r275, %r390, %r1485;
	st.shared.u32 	[%r275+-4], %r2146;
	shl.b32 	%r1486, %r195, 2;
	add.s32 	%r276, %r390, %r1486;
	st.shared.u32 	[%r276+-4], %r2145;
	shl.b32 	%r1487, %r201, 2;
	add.s32 	%r277, %r390, %r1487;
	st.shared.u32 	[%r277+-4], %r2144;
	shl.b32 	%r1488, %r207, 2;
	add.s32 	%r278, %r390, %r1488;
	st.shared.u32 	[%r278+-4], %r2143;
	shl.b32 	%r1489, %r213, 2;
	add.s32 	%r279, %r390, %r1489;
	st.shared.u32 	[%r279+-4], %r2142;
	shl.b32 	%r1490, %r219, 2;
	add.s32 	%r280, %r390, %r1490;
	st.shared.u32 	[%r280+-4], %r2141;
	shl.b32 	%r1491, %r225, 2;
	add.s32 	%r281, %r390, %r1491;
	st.shared.u32 	[%r281+-4], %r2140;
	shl.b32 	%r1492, %r231, 2;
	add.s32 	%r282, %r390, %r1492;
	st.shared.u32 	[%r282+-4], %r2139;
	shl.b32 	%r1493, %r237, 2;
	add.s32 	%r283, %r390, %r1493;
	st.shared.u32 	[%r283+-4], %r2138;
	shl.b32 	%r1494, %r243, 2;
	add.s32 	%r284, %r390, %r1494;
	st.shared.u32 	[%r284+-4], %r2137;
	shl.b32 	%r1495, %r249, 2;
	add.s32 	%r285, %r390, %r1495;
	st.shared.u32 	[%r285+-4], %r2136;
	shl.b32 	%r1496, %r255, 2;
	add.s32 	%r286, %r390, %r1496;
	st.shared.u32 	[%r286+-4], %r2135;
	shl.b32 	%r1497, %r261, 2;
	add.s32 	%r287, %r390, %r1497;
	st.shared.u32 	[%r287+-4], %r2134;
	shl.b32 	%r1498, %r267, 2;
	add.s32 	%r288, %r390, %r1498;
	st.shared.u32 	[%r288+-4], %r2133;
	shl.b32 	%r1499, %r1481, 2;
	add.s32 	%r289, %r390, %r1499;
	st.shared.u32 	[%r289+-4], %r2132;
	shl.b32 	%r1500, %r1, 3;
	add.s32 	%r1501, %r390, %r1500;
	add.s32 	%r290, %r1501, 26112;
	@%p206 bra 	$L__BB18_221;
	ld.param.u64 	%rd437, [_ZN3cub18CUB_300001_SM_10006detail10radix_sort29DeviceRadixSortOnesweepKernelINS1_5radix10policy_hubIffyE10Policy1000ELNS0_9SortOrderE0EffyiiNS1_21identity_decomposer_tEEEvPT5_SB_PT3_PKSC_PT1_PKSG_PT2_PKSK_T4_iiT6__param_3];
	cvta.to.global.u64 	%rd94, %rd437;
	shl.b64 	%rd95, %rd9, 3;
	add.s64 	%rd96, %rd94, %rd95;
	ld.global.u64 	%rd97, [%rd96];
	cvt.s64.s32 	%rd98, %r168;
	sub.s64 	%rd456, %rd97, %rd98;
	st.shared.u64 	[%r290], %rd456;
	setp.lt.s32 	%p208, %r4, 1;
	mov.u32 	%r2169, %r2127;
	@%p208 bra 	$L__BB18_220;
	mov.b32 	%r2167, -1;
	mov.u32 	%r2166, %r4;
	mov.u32 	%r2169, %r2127;
$L__BB18_216:
	ld.param.u64 	%rd430, [_ZN3cub18CUB_300001_SM_10006detail10radix_sort29DeviceRadixSortOnesweepKernelINS1_5radix10policy_hubIffyE10Policy1000ELNS0_9SortOrderE0EffyiiNS1_21identity_decomposer_tEEEvPT5_SB_PT3_PKSC_PT1_PKSG_PT2_PKSK_T4_iiT6__param_0];
	add.s32 	%r294, %r2166, -1;
	shl.b32 	%r1503, %r294, 8;
	add.s32 	%r1504, %r1503, %r1;
	cvta.to.global.u64 	%rd99, %rd430;
	mul.wide.s32 	%rd100, %r1504, 4;
	add.s64 	%rd19, %rd99, %rd100;
$L__BB18_217:
	membar.cta;
	ld.volatile.global.u32 	%r295, [%rd19];
	setp.eq.s32 	%p209, %r295, 0;
	@%p209 bra 	$L__BB18_217;
	and.b32  	%r1505, %r295, 1073741823;
	add.s32 	%r2169, %r1505, %r2169;
	setp.gt.s32 	%p210, %r295, -1;
	vote.sync.ballot.b32 	%r2167, %p210, %r2167;
	setp.gt.u32 	%p212, %r2166, 1;
	and.pred  	%p213, %p210, %p212;
	mov.u32 	%r2166, %r294;
	@%p213 bra 	$L__BB18_216;
	ld.shared.u64 	%rd456, [%r290];
$L__BB18_220:
	ld.param.u64 	%rd431, [_ZN3cub18CUB_300001_SM_10006detail10radix_sort29DeviceRadixSortOnesweepKernelINS1_5radix10policy_hubIffyE10Policy1000ELNS0_9SortOrderE0EffyiiNS1_21identity_decomposer_tEEEvPT5_SB_PT3_PKSC_PT1_PKSG_PT2_PKSK_T4_iiT6__param_0];
	or.b32  	%r1506, %r2169, -2147483648;
	cvta.to.global.u64 	%rd101, %rd431;
	add.s64 	%rd103, %rd101, %rd59;
	st.volatile.global.u32 	[%rd103], %r1506;
	sub.s32 	%r1509, %r2169, %r2127;
	cvt.s64.s32 	%rd104, %r1509;
	add.s64 	%rd105, %rd456, %rd104;
	st.shared.u64 	[%r290], %rd105;
$L__BB18_221:
	ld.param.u32 	%r2040, [_ZN3cub18CUB_300001_SM_10006detail10radix_sort29DeviceRadixSortOnesweepKernelINS1_5radix10policy_hubIffyE10Policy1000ELNS0_9SortOrderE0EffyiiNS1_21identity_decomposer_tEEEvPT5_SB_PT3_PKSC_PT1_PKSG_PT2_PKSK_T4_iiT6__param_8];
	ld.param.u64 	%rd434, [_ZN3cub18CUB_300001_SM_10006detail10radix_sort29DeviceRadixSortOnesweepKernelINS1_5radix10policy_hubIffyE10Policy1000ELNS0_9SortOrderE0EffyiiNS1_21identity_decomposer_tEEEvPT5_SB_PT3_PKSC_PT1_PKSG_PT2_PKSK_T4_iiT6__param_2];
	setp.gt.u32 	%p214, %r1, 255;
	mad.lo.s32 	%r299, %r4, 6528, 6528;
	setp.lt.s32 	%p215, %r299, %r2040;
	setp.eq.s64 	%p216, %rd434, 0;
	or.pred  	%p217, %p216, %p215;
	or.pred  	%p218, %p214, %p217;
	@%p218 bra 	$L__BB18_223;
	ld.param.u64 	%rd435, [_ZN3cub18CUB_300001_SM_10006detail10radix_sort29DeviceRadixSortOnesweepKernelINS1_5radix10policy_hubIffyE10Policy1000ELNS0_9SortOrderE0EffyiiNS1_21identity_decomposer_tEEEvPT5_SB_PT3_PKSC_PT1_PKSG_PT2_PKSK_T4_iiT6__param_2];
	ld.shared.u64 	%rd106, [%r290];
	cvt.s64.s32 	%rd107, %r2127;
	cvt.s64.s32 	%rd108, %r168;
	add.s64 	%rd109, %rd108, %rd107;
	add.s64 	%rd110, %rd109, %rd106;
	cvta.to.global.u64 	%rd111, %rd435;
	shl.b64 	%rd112, %rd9, 3;
	add.s64 	%rd113, %rd111, %rd112;
	st.global.u64 	[%rd113], %rd110;
$L__BB18_223:
	ld.param.u32 	%r2041, [_ZN3cub18CUB_300001_SM_10006detail10radix_sort29DeviceRadixSortOnesweepKernelINS1_5radix10policy_hubIffyE10Policy1000ELNS0_9SortOrderE0EffyiiNS1_21identity_decomposer_tEEEvPT5_SB_PT3_PKSC_PT1_PKSG_PT2_PKSK_T4_iiT6__param_8];
	ld.param.u64 	%rd438, [_ZN3cub18CUB_300001_SM_10006detail10radix_sort29DeviceRadixSortOnesweepKernelINS1_5radix10policy_hubIffyE10Policy1000ELNS0_9SortOrderE0EffyiiNS1_21identity_decomposer_tEEEvPT5_SB_PT3_PKSC_PT1_PKSG_PT2_PKSK_T4_iiT6__param_4];
	cvta.to.global.u64 	%rd22, %rd438;
	setp.gt.s32 	%p219, %r299, %r2041;
	bar.sync 	0;
	@%p219 bra 	$L__BB18_225;
	ld.param.u32 	%r2065, [_ZN3cub18CUB_300001_SM_10006detail10radix_sort29DeviceRadixSortOnesweepKernelINS1_5radix10policy_hubIffyE10Policy1000ELNS0_9SortOrderE0EffyiiNS1_21identity_decomposer_tEEEvPT5_SB_PT3_PKSC_PT1_PKSG_PT2_PKSK_T4_iiT6__param_9];
	ld.shared.u32 	%r1512, [%r118];
	setp.eq.s32 	%p220, %r1512, 2147483647;
	selp.b32 	%r1513, -2147483648, %r1512, %p220;
	shr.u32 	%r1514, %r1513, %r2065;
	and.b32  	%r1515, %r1514, %r171;
	shl.b32 	%r1516, %r1515, 3;
	add.s32 	%r1518, %r390, 26112;
	add.s32 	%r1519, %r1518, %r1516;
	ld.shared.u64 	%rd114, [%r1519];
	add.s64 	%rd115, %rd114, %rd9;
	setp.gt.s32 	%p221, %r1512, -1;
	selp.b32 	%r1520, -1, -2147483648, %p221;
	xor.b32  	%r1521, %r1520, %r1512;
	shl.b64 	%rd116, %rd115, 2;
	add.s64 	%rd117, %rd22, %rd116;
	st.global.u32 	[%rd117], %r1521;
	bar.warp.sync 	-1;
	ld.shared.u32 	%r1522, [%r118+1536];
	setp.eq.s32 	%p222, %r1522, 2147483647;
	selp.b32 	%r1523, -2147483648, %r1522, %p222;
	shr.u32 	%r1524, %r1523, %r2065;
	and.b32  	%r1525, %r1524, %r171;
	shl.b32 	%r1526, %r1525, 3;
	add.s32 	%r1527, %r1518, %r1526;
	ld.shared.u64 	%rd118, [%r1527];
	add.s64 	%rd119, %rd118, %rd9;
	setp.gt.s32 	%p223, %r1522, -1;
	selp.b32 	%r1528, -1, -2147483648, %p223;
	xor.b32  	%r1529, %r1528, %r1522;
	shl.b64 	%rd120, %rd119, 2;
	add.s64 	%rd121, %rd22, %rd120;
	st.global.u32 	[%rd121+1536], %r1529;
	bar.warp.sync 	-1;
	ld.shared.u32 	%r1530, [%r118+3072];
	setp.eq.s32 	%p224, %r1530, 2147483647;
	selp.b32 	%r1531, -2147483648, %r1530, %p224;
	shr.u32 	%r1532, %r1531, %r2065;
	and.b32  	%r1533, %r1532, %r171;
	shl.b32 	%r1534, %r1533, 3;
	add.s32 	%r1535, %r1518, %r1534;
	ld.shared.u64 	%rd122, [%r1535];
	add.s64 	%rd123, %rd122, %rd9;
	setp.gt.s32 	%p225, %r1530, -1;
	selp.b32 	%r1536, -1, -2147483648, %p225;
	xor.b32  	%r1537, %r1536, %r1530;
	shl.b64 	%rd124, %rd123, 2;
	add.s64 	%rd125, %rd22, %rd124;
	st.global.u32 	[%rd125+3072], %r1537;
	bar.warp.sync 	-1;
	ld.shared.u32 	%r1538, [%r118+4608];
	setp.eq.s32 	%p226, %r1538, 2147483647;
	selp.b32 	%r1539, -2147483648, %r1538, %p226;
	shr.u32 	%r1540, %r1539, %r2065;
	and.b32  	%r1541, %r1540, %r171;
	shl.b32 	%r1542, %r1541, 3;
	add.s32 	%r1543, %r1518, %r1542;
	ld.shared.u64 	%rd126, [%r1543];
	add.s64 	%rd127, %rd126, %rd9;
	setp.gt.s32 	%p227, %r1538, -1;
	selp.b32 	%r1544, -1, -2147483648, %p227;
	xor.b32  	%r1545, %r1544, %r1538;
	shl.b64 	%rd128, %rd127, 2;
	add.s64 	%rd129, %rd22, %rd128;
	st.global.u32 	[%rd129+4608], %r1545;
	bar.warp.sync 	-1;
	ld.shared.u32 	%r1546, [%r118+6144];
	setp.eq.s32 	%p228, %r1546, 2147483647;
	selp.b32 	%r1547, -2147483648, %r1546, %p228;
	shr.u32 	%r1548, %r1547, %r2065;
	and.b32  	%r1549, %r1548, %r171;
	shl.b32 	%r1550, %r1549, 3;
	add.s32 	%r1551, %r1518, %r1550;
	ld.shared.u64 	%rd130, [%r1551];
	add.s64 	%rd131, %rd130, %rd9;
	setp.gt.s32 	%p229, %r1546, -1;
	selp.b32 	%r1552, -1, -2147483648, %p229;
	xor.b32  	%r1553, %r1552, %r1546;
	shl.b64 	%rd132, %rd131, 2;
	add.s64 	%rd133, %rd22, %rd132;
	st.global.u32 	[%rd133+6144], %r1553;
	bar.warp.sync 	-1;
	ld.shared.u32 	%r1554, [%r118+7680];
	setp.eq.s32 	%p230, %r1554, 2147483647;
	selp.b32 	%r1555, -2147483648, %r1554, %p230;
	shr.u32 	%r1556, %r1555, %r2065;
	and.b32  	%r1557, %r1556, %r171;
	shl.b32 	%r1558, %r1557, 3;
	add.s32 	%r1559, %r1518, %r1558;
	ld.shared.u64 	%rd134, [%r1559];
	add.s64 	%rd135, %rd134, %rd9;
	setp.gt.s32 	%p231, %r1554, -1;
	selp.b32 	%r1560, -1, -2147483648, %p231;
	xor.b32  	%r1561, %r1560, %r1554;
	shl.b64 	%rd136, %rd135, 2;
	add.s64 	%rd137, %rd22, %rd136;
	st.global.u32 	[%rd137+7680], %r1561;
	bar.warp.sync 	-1;
	ld.shared.u32 	%r1562, [%r118+9216];
	setp.eq.s32 	%p232, %r1562, 2147483647;
	selp.b32 	%r1563, -2147483648, %r1562, %p232;
	shr.u32 	%r1564, %r1563, %r2065;
	and.b32  	%r1565, %r1564, %r171;
	shl.b32 	%r1566, %r1565, 3;
	add.s32 	%r1567, %r1518, %r1566;
	ld.shared.u64 	%rd138, [%r1567];
	add.s64 	%rd139, %rd138, %rd9;
	setp.gt.s32 	%p233, %r1562, -1;
	selp.b32 	%r1568, -1, -2147483648, %p233;
	xor.b32  	%r1569, %r1568, %r1562;
	shl.b64 	%rd140, %rd139, 2;
	add.s64 	%rd141, %rd22, %rd140;
	st.global.u32 	[%rd141+9216], %r1569;
	bar.warp.sync 	-1;
	ld.shared.u32 	%r1570, [%r118+10752];
	setp.eq.s32 	%p234, %r1570, 2147483647;
	selp.b32 	%r1571, -2147483648, %r1570, %p234;
	shr.u32 	%r1572, %r1571, %r2065;
	and.b32  	%r1573, %r1572, %r171;
	shl.b32 	%r1574, %r1573, 3;
	add.s32 	%r1575, %r1518, %r1574;
	ld.shared.u64 	%rd142, [%r1575];
	add.s64 	%rd143, %rd142, %rd9;
	setp.gt.s32 	%p235, %r1570, -1;
	selp.b32 	%r1576, -1, -2147483648, %p235;
	xor.b32  	%r1577, %r1576, %r1570;
	shl.b64 	%rd144, %rd143, 2;
	add.s64 	%rd145, %rd22, %rd144;
	st.global.u32 	[%rd145+10752], %r1577;
	bar.warp.sync 	-1;
	ld.shared.u32 	%r1578, [%r118+12288];
	setp.eq.s32 	%p236, %r1578, 2147483647;
	selp.b32 	%r1579, -2147483648, %r1578, %p236;
	shr.u32 	%r1580, %r1579, %r2065;
	and.b32  	%r1581, %r1580, %r171;
	shl.b32 	%r1582, %r1581, 3;
	add.s32 	%r1583, %r1518, %r1582;
	ld.shared.u64 	%rd146, [%r1583];
	add.s64 	%rd147, %rd146, %rd9;
	setp.gt.s32 	%p237, %r1578, -1;
	selp.b32 	%r1584, -1, -2147483648, %p237;
	xor.b32  	%r1585, %r1584, %r1578;
	shl.b64 	%rd148, %rd147, 2;
	add.s64 	%rd149, %rd22, %rd148;
	st.global.u32 	[%rd149+12288], %r1585;
	bar.warp.sync 	-1;
	ld.shared.u32 	%r1586, [%r118+13824];
	setp.eq.s32 	%p238, %r1586, 2147483647;
	selp.b32 	%r1587, -2147483648, %r1586, %p238;
	shr.u32 	%r1588, %r1587, %r2065;
	and.b32  	%r1589, %r1588, %r171;
	shl.b32 	%r1590, %r1589, 3;
	add.s32 	%r1591, %r1518, %r1590;
	ld.shared.u64 	%rd150, [%r1591];
	add.s64 	%rd151, %rd150, %rd9;
	setp.gt.s32 	%p239, %r1586, -1;
	selp.b32 	%r1592, -1, -2147483648, %p239;
	xor.b32  	%r1593, %r1592, %r1586;
	shl.b64 	%rd152, %rd151, 2;
	add.s64 	%rd153, %rd22, %rd152;
	st.global.u32 	[%rd153+13824], %r1593;
	bar.warp.sync 	-1;
	ld.shared.u32 	%r1594, [%r118+15360];
	setp.eq.s32 	%p240, %r1594, 2147483647;
	selp.b32 	%r1595, -2147483648, %r1594, %p240;
	shr.u32 	%r1596, %r1595, %r2065;
	and.b32  	%r1597, %r1596, %r171;
	shl.b32 	%r1598, %r1597, 3;
	add.s32 	%r1599, %r1518, %r1598;
	ld.shared.u64 	%rd154, [%r1599];
	add.s64 	%rd155, %rd154, %rd9;
	setp.gt.s32 	%p241, %r1594, -1;
	selp.b32 	%r1600, -1, -2147483648, %p241;
	xor.b32  	%r1601, %r1600, %r1594;
	shl.b64 	%rd156, %rd155, 2;
	add.s64 	%rd157, %rd22, %rd156;
	st.global.u32 	[%rd157+15360], %r1601;
	bar.warp.sync 	-1;
	ld.shared.u32 	%r1602, [%r118+16896];
	setp.eq.s32 	%p242, %r1602, 2147483647;
	selp.b32 	%r1603, -2147483648, %r1602, %p242;
	shr.u32 	%r1604, %r1603, %r2065;
	and.b32  	%r1605, %r1604, %r171;
	shl.b32 	%r1606, %r1605, 3;
	add.s32 	%r1607, %r1518, %r1606;
	ld.shared.u64 	%rd158, [%r1607];
	add.s64 	%rd159, %rd158, %rd9;
	setp.gt.s32 	%p243, %r1602, -1;
	selp.b32 	%r1608, -1, -2147483648, %p243;
	xor.b32  	%r1609, %r1608, %r1602;
	shl.b64 	%rd160, %rd159, 2;
	add.s64 	%rd161, %rd22, %rd160;
	st.global.u32 	[%rd161+16896], %r1609;
	bar.warp.sync 	-1;
	ld.shared.u32 	%r1610, [%r118+18432];
	setp.eq.s32 	%p244, %r1610, 2147483647;
	selp.b32 	%r1611, -2147483648, %r1610, %p244;
	shr.u32 	%r1612, %r1611, %r2065;
	and.b32  	%r1613, %r1612, %r171;
	shl.b32 	%r1614, %r1613, 3;
	add.s32 	%r1615, %r1518, %r1614;
	ld.shared.u64 	%rd162, [%r1615];
	add.s64 	%rd163, %rd162, %rd9;
	setp.gt.s32 	%p245, %r1610, -1;
	selp.b32 	%r1616, -1, -2147483648, %p245;
	xor.b32  	%r1617, %r1616, %r1610;
	shl.b64 	%rd164, %rd163, 2;
	add.s64 	%rd165, %rd22, %rd164;
	st.global.u32 	[%rd165+18432], %r1617;
	bar.warp.sync 	-1;
	ld.shared.u32 	%r1618, [%r118+19968];
	setp.eq.s32 	%p246, %r1618, 2147483647;
	selp.b32 	%r1619, -2147483648, %r1618, %p246;
	shr.u32 	%r1620, %r1619, %r2065;
	and.b32  	%r1621, %r1620, %r171;
	shl.b32 	%r1622, %r1621, 3;
	add.s32 	%r1623, %r1518, %r1622;
	ld.shared.u64 	%rd166, [%r1623];
	add.s64 	%rd167, %rd166, %rd9;
	setp.gt.s32 	%p247, %r1618, -1;
	selp.b32 	%r1624, -1, -2147483648, %p247;
	xor.b32  	%r1625, %r1624, %r1618;
	shl.b64 	%rd168, %rd167, 2;
	add.s64 	%rd169, %rd22, %rd168;
	st.global.u32 	[%rd169+19968], %r1625;
	bar.warp.sync 	-1;
	ld.shared.u32 	%r1626, [%r118+21504];
	setp.eq.s32 	%p248, %r1626, 2147483647;
	selp.b32 	%r1627, -2147483648, %r1626, %p248;
	shr.u32 	%r1628, %r1627, %r2065;
	and.b32  	%r1629, %r1628, %r171;
	shl.b32 	%r1630, %r1629, 3;
	add.s32 	%r1631, %r1518, %r1630;
	ld.shared.u64 	%rd170, [%r1631];
	add.s64 	%rd171, %rd170, %rd9;
	setp.gt.s32 	%p249, %r1626, -1;
	selp.b32 	%r1632, -1, -2147483648, %p249;
	xor.b32  	%r1633, %r1632, %r1626;
	shl.b64 	%rd172, %rd171, 2;
	add.s64 	%rd173, %rd22, %rd172;
	st.global.u32 	[%rd173+21504], %r1633;
	bar.warp.sync 	-1;
	ld.shared.u32 	%r1634, [%r118+23040];
	setp.eq.s32 	%p250, %r1634, 2147483647;
	selp.b32 	%r1635, -2147483648, %r1634, %p250;
	shr.u32 	%r1636, %r1635, %r2065;
	and.b32  	%r1637, %r1636, %r171;
	shl.b32 	%r1638, %r1637, 3;
	add.s32 	%r1639, %r1518, %r1638;
	ld.shared.u64 	%rd174, [%r1639];
	add.s64 	%rd175, %rd174, %rd9;
	setp.gt.s32 	%p251, %r1634, -1;
	selp.b32 	%r1640, -1, -2147483648, %p251;
	xor.b32  	%r1641, %r1640, %r1634;
	shl.b64 	%rd176, %rd175, 2;
	add.s64 	%rd177, %rd22, %rd176;
	st.global.u32 	[%rd177+23040], %r1641;
	bar.warp.sync 	-1;
	ld.shared.u32 	%r1642, [%r118+24576];
	setp.eq.s32 	%p252, %r1642, 2147483647;
	selp.b32 	%r1643, -2147483648, %r1642, %p252;
	shr.u32 	%r1644, %r1643, %r2065;
	and.b32  	%r1645, %r1644, %r171;
	shl.b32 	%r1646, %r1645, 3;
	add.s32 	%r1647, %r1518, %r1646;
	ld.shared.u64 	%rd178, [%r1647];
	add.s64 	%rd179, %rd178, %rd9;
	setp.gt.s32 	%p253, %r1642, -1;
	selp.b32 	%r1648, -1, -2147483648, %p253;
	xor.b32  	%r1649, %r1648, %r1642;
	shl.b64 	%rd180, %rd179, 2;
	add.s64 	%rd181, %rd22, %rd180;
	st.global.u32 	[%rd181+24576], %r1649;
	bar.warp.sync 	-1;
	bra.uni 	$L__BB18_260;
$L__BB18_225:
	ld.param.u32 	%r2042, [_ZN3cub18CUB_300001_SM_10006detail10radix_sort29DeviceRadixSortOnesweepKernelINS1_5radix10policy_hubIffyE10Policy1000ELNS0_9SortOrderE0EffyiiNS1_21identity_decomposer_tEEEvPT5_SB_PT3_PKSC_PT1_PKSG_PT2_PKSK_T4_iiT6__param_8];
	mad.lo.s32 	%r301, %r4, -6528, %r2042;
	setp.ge.s32 	%p254, %r1, %r301;
	@%p254 bra 	$L__BB18_227;
	ld.param.u32 	%r2066, [_ZN3cub18CUB_300001_SM_10006detail10radix_sort29DeviceRadixSortOnesweepKernelINS1_5radix10policy_hubIffyE10Policy1000ELNS0_9SortOrderE0EffyiiNS1_21identity_decomposer_tEEEvPT5_SB_PT3_PKSC_PT1_PKSG_PT2_PKSK_T4_iiT6__param_9];
	ld.shared.u32 	%r1650, [%r118];
	setp.eq.s32 	%p255, %r1650, 2147483647;
	selp.b32 	%r1651, -2147483648, %r1650, %p255;
	shr.u32 	%r1652, %r1651, %r2066;
	and.b32  	%r1653, %r1652, %r171;
	shl.b32 	%r1654, %r1653, 3;
	add.s32 	%r1656, %r390, %r1654;
	ld.shared.u64 	%rd182, [%r1656+26112];
	setp.gt.s32 	%p256, %r1650, -1;
	selp.b32 	%r1657, -1, -2147483648, %p256;
	xor.b32  	%r1658, %r1657, %r1650;
	add.s64 	%rd183, %rd182, %rd9;
	shl.b64 	%rd184, %rd183, 2;
	add.s64 	%rd185, %rd22, %rd184;
	st.global.u32 	[%rd185], %r1658;
$L__BB18_227:
	bar.warp.sync 	-1;
	add.s32 	%r1659, %r1, 384;
	setp.ge.s32 	%p257, %r1659, %r301;
	@%p257 bra 	$L__BB18_229;
	ld.param.u32 	%r2067, [_ZN3cub18CUB_300001_SM_10006detail10radix_sort29DeviceRadixSortOnesweepKernelINS1_5radix10policy_hubIffyE10Policy1000ELNS0_9SortOrderE0EffyiiNS1_21identity_decomposer_tEEEvPT5_SB_PT3_PKSC_PT1_PKSG_PT2_PKSK_T4_iiT6__param_9];
	ld.shared.u32 	%r1660, [%r118+1536];
	setp.eq.s32 	%p258, %r1660, 2147483647;
	selp.b32 	%r1661, -2147483648, %r1660, %p258;
	shr.u32 	%r1662, %r1661, %r2067;
	and.b32  	%r1663, %r1662, %r171;
	shl.b32 	%r1664, %r1663, 3;
	add.s32 	%r1666, %r390, %r1664;
	ld.shared.u64 	%rd186, [%r1666+26112];
	setp.gt.s32 	%p259, %r1660, -1;
	selp.b32 	%r1667, -1, -2147483648, %p259;
	xor.b32  	%r1668, %r1667, %r1660;
	add.s64 	%rd187, %rd186, %rd9;
	shl.b64 	%rd188, %rd187, 2;
	add.s64 	%rd189, %rd22, %rd188;
	st.global.u32 	[%rd189+1536], %r1668;
$L__BB18_229:
	bar.warp.sync 	-1;
	add.s32 	%r1669, %r1, 768;
	setp.ge.s32 	%p260, %r1669, %r301;
	@%p260 bra 	$L__BB18_231;
	ld.param.u32 	%r2068, [_ZN3cub18CUB_300001_SM_10006detail10radix_sort29DeviceRadixSortOnesweepKernelINS1_5radix10policy_hubIffyE10Policy1000ELNS0_9SortOrderE0EffyiiNS1_21identity_decomposer_tEEEvPT5_SB_PT3_PKSC_PT1_PKSG_PT2_PKSK_T4_iiT6__param_9];
	ld.shared.u32 	%r1670, [%r118+3072];
	setp.eq.s32 	%p261, %r1670, 2147483647;
	selp.b32 	%r1671, -2147483648, %r1670, %p261;
	shr.u32 	%r1672, %r1671, %r2068;
	and.b32  	%r1673, %r1672, %r171;
	shl.b32 	%r1674, %r1673, 3;
	add.s32 	%r1676, %r390, %r1674;
	ld.shared.u64 	%rd190, [%r1676+26112];
	setp.gt.s32 	%p262, %r1670, -1;
	selp.b32 	%r1677, -1, -2147483648, %p262;
	xor.b32  	%r1678, %r1677, %r1670;
	add.s64 	%rd191, %rd190, %rd9;
	shl.b64 	%rd192, %rd191, 2;
	add.s64 	%rd193, %rd22, %rd192;
	st.global.u32 	[%rd193+3072], %r1678;
$L__BB18_231:
	bar.warp.sync 	-1;
	add.s32 	%r1679, %r1, 1152;
	setp.ge.s32 	%p263, %r1679, %r301;
	@%p263 bra 	$L__BB18_233;
	ld.param.u32 	%r2069, [_ZN3cub18CUB_300001_SM_10006detail10radix_sort29DeviceRadixSortOnesweepKernelINS1_5radix10policy_hubIffyE10Policy1000ELNS0_9SortOrderE0EffyiiNS1_21identity_decomposer_tEEEvPT5_SB_PT3_PKSC_PT1_PKSG_PT2_PKSK_T4_iiT6__param_9];
	ld.shared.u32 	%r1680, [%r118+4608];
	setp.eq.s32 	%p264, %r1680, 2147483647;
	selp.b32 	%r1681, -2147483648, %r1680, %p264;
	shr.u32 	%r1682, %r1681, %r2069;
	and.b32  	%r1683, %r1682, %r171;
	shl.b32 	%r1684, %r1683, 3;
	add.s32 	%r1686, %r390, %r1684;
	ld.shared.u64 	%rd194, [%r1686+26112];
	setp.gt.s32 	%p265, %r1680, -1;
	selp.b32 	%r1687, -1, -2147483648, %p265;
	xor.b32  	%r1688, %r1687, %r1680;
	add.s64 	%rd195, %rd194, %rd9;
	shl.b64 	%rd196, %rd195, 2;
	add.s64 	%rd197, %rd22, %rd196;
	st.global.u32 	[%rd197+4608], %r1688;
$L__BB18_233:
	bar.warp.sync 	-1;
	add.s32 	%r1689, %r1, 1536;
	setp.ge.s32 	%p266, %r1689, %r301;
	@%p266 bra 	$L__BB18_235;
	ld.param.u32 	%r2070, [_ZN3cub18CUB_300001_SM_10006detail10radix_sort29DeviceRadixSortOnesweepKernelINS1_5radix10policy_hubIffyE10Policy1000ELNS0_9SortOrderE0EffyiiNS1_21identity_decomposer_tEEEvPT5_SB_PT3_PKSC_PT1_PKSG_PT2_PKSK_T4_iiT6__param_9];
	ld.shared.u32 	%r1690, [%r118+6144];
	setp.eq.s32 	%p267, %r1690, 2147483647;
	selp.b32 	%r1691, -2147483648, %r1690, %p267;
	shr.u32 	%r1692, %r1691, %r2070;
	and.b32  	%r1693, %r1692, %r171;
	shl.b32 	%r1694, %r1693, 3;
	add.s32 	%r1696, %r390, %r1694;
	ld.shared.u64 	%rd198, [%r1696+26112];
	setp.gt.s32 	%p268, %r1690, -1;
	selp.b32 	%r1697, -1, -2147483648, %p268;
	xor.b32  	%r1698, %r1697, %r1690;
	add.s64 	%rd199, %rd198, %rd9;
	shl.b64 	%rd200, %rd199, 2;
	add.s64 	%rd201, %rd22, %rd200;
	st.global.u32 	[%rd201+6144], %r1698;
$L__BB18_235:
	bar.warp.sync 	-1;
	add.s32 	%r1699, %r1, 1920;
	setp.ge.s32 	%p269, %r1699, %r301;
	@%p269 bra 	$L__BB18_237;
	ld.param.u32 	%r2071, [_ZN3cub18CUB_300001_SM_10006detail10radix_sort29DeviceRadixSortOnesweepKernelINS1_5radix10policy_hubIffyE10Policy1000ELNS0_9SortOrderE0EffyiiNS1_21identity_decomposer_tEEEvPT5_SB_PT3_PKSC_PT1_PKSG_PT2_PKSK_T4_iiT6__param_9];
	ld.shared.u32 	%r1700, [%r118+7680];
	setp.eq.s32 	%p270, %r1700, 2147483647;
	selp.b32 	%r1701, -2147483648, %r1700, %p270;
	shr.u32 	%r1702, %r1701, %r2071;
	and.b32  	%r1703, %r1702, %r171;
	shl.b32 	%r1704, %r1703, 3;
	add.s32 	%r1706, %r390, %r1704;
	ld.shared.u64 	%rd202, [%r1706+26112];
	setp.gt.s32 	%p271, %r1700, -1;
	selp.b32 	%r1707, -1, -2147483648, %p271;
	xor.b32  	%r1708, %r1707, %r1700;
	add.s64 	%rd203, %rd202, %rd9;
	shl.b64 	%rd204, %rd203, 2;
	add.s64 	%rd205, %rd22, %rd204;
	st.global.u32 	[%rd205+7680], %r1708;
$L__BB18_237:
	bar.warp.sync 	-1;
	add.s32 	%r1709, %r1, 2304;
	setp.ge.s32 	%p272, %r1709, %r301;
	@%p272 bra 	$L__BB18_239;
	ld.param.u32 	%r2072, [_ZN3cub18CUB_300001_SM_10006detail10radix_sort29DeviceRadixSortOnesweepKernelINS1_5radix10policy_hubIffyE10Policy1000ELNS0_9SortOrderE0EffyiiNS1_21identity_decomposer_tEEEvPT5_SB_PT3_PKSC_PT1_PKSG_PT2_PKSK_T4_iiT6__param_9];
	ld.shared.u32 	%r1710, [%r118+9216];
	setp.eq.s32 	%p273, %r1710, 2147483647;
	selp.b32 	%r1711, -2147483648, %r1710, %p273;
	shr.u32 	%r1712, %r1711, %r2072;
	and.b32  	%r1713, %r1712, %r171;
	shl.b32 	%r1714, %r1713, 3;
	add.s32 	%r1716, %r390, %r1714;
	ld.shared.u64 	%rd206, [%r1716+26112];
	setp.gt.s32 	%p274, %r1710, -1;
	selp.b32 	%r1717, -1, -2147483648, %p274;
	xor.b32  	%r1718, %r1717, %r1710;
	add.s64 	%rd207, %rd206, %rd9;
	shl.b64 	%rd208, %rd207, 2;
	add.s64 	%rd209, %rd22, %rd208;
	st.global.u32 	[%rd209+9216], %r1718;
$L__BB18_239:
	bar.warp.sync 	-1;
	add.s32 	%r1719, %r1, 2688;
	setp.ge.s32 	%p275, %r1719, %r301;
	@%p275 bra 	$L__BB18_241;
	ld.param.u32 	%r2073, [_ZN3cub18CUB_300001_SM_10006detail10radix_sort29DeviceRadixSortOnesweepKernelINS1_5radix10policy_hubIffyE10Policy1000ELNS0_9SortOrderE0EffyiiNS1_21identity_decomposer_tEEEvPT5_SB_PT3_PKSC_PT1_PKSG_PT2_PKSK_T4_iiT6__param_9];
	ld.shared.u32 	%r1720, [%r118+10752];
	setp.eq.s32 	%p276, %r1720, 2147483647;
	selp.b32 	%r1721, -2147483648, %r1720, %p276;
	shr.u32 	%r1722, %r1721, %r2073;
	and.b32  	%r1723, %r1722, %r171;
	shl.b32 	%r1724, %r1723, 3;
	add.s32 	%r1726, %r390, %r1724;
	ld.shared.u64 	%rd210, [%r1726+26112];
	setp.gt.s32 	%p277, %r1720, -1;
	selp.b32 	%r1727, -1, -2147483648, %p277;
	xor.b32  	%r1728, %r1727, %r1720;
	add.s64 	%rd211, %rd210, %rd9;
	shl.b64 	%rd212, %rd211, 2;
	add.s64 	%rd213, %rd22, %rd212;
	st.global.u32 	[%rd213+10752], %r1728;
$L__BB18_241:
	bar.warp.sync 	-1;
	or.b32  	%r1729, %r1, 3072;
	setp.ge.s32 	%p278, %r1729, %r301;
	@%p278 bra 	$L__BB18_243;
	ld.param.u32 	%r2074, [_ZN3cub18CUB_300001_SM_10006detail10radix_sort29DeviceRadixSortOnesweepKernelINS1_5radix10policy_hubIffyE10Policy1000ELNS0_9SortOrderE0EffyiiNS1_21identity_decomposer_tEEEvPT5_SB_PT3_PKSC_PT1_PKSG_PT2_PKSK_T4_iiT6__param_9];
	ld.shared.u32 	%r1730, [%r118+12288];
	setp.eq.s32 	%p279, %r1730, 2147483647;
	selp.b32 	%r1731, -2147483648, %r1730, %p279;
	shr.u32 	%r1732, %r1731, %r2074;
	and.b32  	%r1733, %r1732, %r171;
	shl.b32 	%r1734, %r1733, 3;
	add.s32 	%r1736, %r390, %r1734;
	ld.shared.u64 	%rd214, [%r1736+26112];
	setp.gt.s32 	%p280, %r1730, -1;
	selp.b32 	%r1737, -1, -2147483648, %p280;
	xor.b32  	%r1738, %r1737, %r1730;
	add.s64 	%rd215, %rd214, %rd9;
	shl.b64 	%rd216, %rd215, 2;
	add.s64 	%rd217, %rd22, %rd216;
	st.global.u32 	[%rd217+12288], %r1738;
$L__BB18_243:
	bar.warp.sync 	-1;
	add.s32 	%r1739, %r1, 3456;
	setp.ge.s32 	%p281, %r1739, %r301;
	@%p281 bra 	$L__BB18_245;
	ld.param.u32 	%r2075, [_ZN3cub18CUB_300001_SM_10006detail10radix_sort29DeviceRadixSortOnesweepKernelINS1_5radix10policy_hubIffyE10Policy1000ELNS0_9SortOrderE0EffyiiNS1_21identity_decomposer_tEEEvPT5_SB_PT3_PKSC_PT1_PKSG_PT2_PKSK_T4_iiT6__param_9];
	ld.shared.u32 	%r1740, [%r118+13824];
	setp.eq.s32 	%p282, %r1740, 2147483647;
	selp.b32 	%r1741, -2147483648, %r1740, %p282;
	shr.u32 	%r1742, %r1741, %r2075;
	and.b32  	%r1743, %r1742, %r171;
	shl.b32 	%r1744, %r1743, 3;
	add.s32 	%r1746, %r390, %r1744;
	ld.shared.u64 	%rd218, [%r1746+26112];
	setp.gt.s32 	%p283, %r1740, -1;
	selp.b32 	%r1747, -1, -2147483648, %p283;
	xor.b32  	%r1748, %r1747, %r1740;
	add.s64 	%rd219, %rd218, %rd9;
	shl.b64 	%rd220, %rd219, 2;
	add.s64 	%rd221, %rd22, %rd220;
	st.global.u32 	[%rd221+13824], %r1748;
$L__BB18_245:
	bar.warp.sync 	-1;
	add.s32 	%r1749, %r1, 3840;
	setp.ge.s32 	%p284, %r1749, %r301;
	@%p284 bra 	$L__BB18_247;
	ld.param.u32 	%r2076, [_ZN3cub18CUB_300001_SM_10006detail10radix_sort29DeviceRadixSortOnesweepKernelINS1_5radix10policy_hubIffyE10Policy1000ELNS0_9SortOrderE0EffyiiNS1_21identity_decomposer_tEEEvPT5_SB_PT3_PKSC_PT1_PKSG_PT2_PKSK_T4_iiT6__param_9];
	ld.shared.u32 	%r1750, [%r118+15360];
	setp.eq.s32 	%p285, %r1750, 2147483647;
	selp.b32 	%r1751, -2147483648, %r1750, %p285;
	shr.u32 	%r1752, %r1751, %r2076;
	and.b32  	%r1753, %r1752, %r171;
	shl.b32 	%r1754, %r1753, 3;
	add.s32 	%r1756, %r390, %r1754;
	ld.shared.u64 	%rd222, [%r1756+26112];
	setp.gt.s32 	%p286, %r1750, -1;
	selp.b32 	%r1757, -1, -2147483648, %p286;
	xor.b32  	%r1758, %r1757, %r1750;
	add.s64 	%rd223, %rd222, %rd9;
	shl.b64 	%rd224, %rd223, 2;
	add.s64 	%rd225, %rd22, %rd224;
	st.global.u32 	[%rd225+15360], %r1758;
$L__BB18_247:
	bar.warp.sync 	-1;
	add.s32 	%r1759, %r1, 4224;
	setp.ge.s32 	%p287, %r1759, %r301;
	@%p287 bra 	$L__BB18_249;
	ld.param.u32 	%r2077, [_ZN3cub18CUB_300001_SM_10006detail10radix_sort29DeviceRadixSortOnesweepKernelINS1_5radix10policy_hubIffyE10Policy1000ELNS0_9SortOrderE0EffyiiNS1_21identity_decomposer_tEEEvPT5_SB_PT3_PKSC_PT1_PKSG_PT2_PKSK_T4_iiT6__param_9];
	ld.shared.u32 	%r1760, [%r118+16896];
	setp.eq.s32 	%p288, %r1760, 2147483647;
	selp.b32 	%r1761, -2147483648, %r1760, %p288;
	shr.u32 	%r1762, %r1761, %r2077;
	and.b32  	%r1763, %r1762, %r171;
	shl.b32 	%r1764, %r1763, 3;
	add.s32 	%r1766, %r390, %r1764;
	ld.shared.u64 	%rd226, [%r1766+26112];
	setp.gt.s32 	%p289, %r1760, -1;
	selp.b32 	%r1767, -1, -2147483648, %p289;
	xor.b32  	%r1768, %r1767, %r1760;
	add.s64 	%rd227, %rd226, %rd9;
	shl.b64 	%rd228, %rd227, 2;
	add.s64 	%rd229, %rd22, %rd228;
	st.global.u32 	[%rd229+16896], %r1768;
$L__BB18_249:
	bar.warp.sync 	-1;
	add.s32 	%r1769, %r1, 4608;
	setp.ge.s32 	%p290, %r1769, %r301;
	@%p290 bra 	$L__BB18_251;
	ld.param.u32 	%r2078, [_ZN3cub18CUB_300001_SM_10006detail10radix_sort29DeviceRadixSortOnesweepKernelINS1_5radix10policy_hubIffyE10Policy1000ELNS0_9SortOrderE0EffyiiNS1_21identity_decomposer_tEEEvPT5_SB_PT3_PKSC_PT1_PKSG_PT2_PKSK_T4_iiT6__param_9];
	ld.shared.u32 	%r1770, [%r118+18432];
	setp.eq.s32 	%p291, %r1770, 2147483647;
	selp.b32 	%r1771, -2147483648, %r1770, %p291;
	shr.u32 	%r1772, %r1771, %r2078;
	and.b32  	%r1773, %r1772, %r171;
	shl.b32 	%r1774, %r1773, 3;
	add.s32 	%r1776, %r390, %r1774;
	ld.shared.u64 	%rd230, [%r1776+26112];
	setp.gt.s32 	%p292, %r1770, -1;
	selp.b32 	%r1777, -1, -2147483648, %p292;
	xor.b32  	%r1778, %r1777, %r1770;
	add.s64 	%rd231, %rd230, %rd9;
	shl.b64 	%rd232, %rd231, 2;
	add.s64 	%rd233, %rd22, %rd232;
	st.global.u32 	[%rd233+18432], %r1778;
$L__BB18_251:
	bar.warp.sync 	-1;
	add.s32 	%r1779, %r1, 4992;
	setp.ge.s32 	%p293, %r1779, %r301;
	@%p293 bra 	$L__BB18_253;
	ld.param.u32 	%r2079, [_ZN3cub18CUB_300001_SM_10006detail10radix_sort29DeviceRadixSortOnesweepKernelINS1_5radix10policy_hubIffyE10Policy1000ELNS0_9SortOrderE0EffyiiNS1_21identity_decomposer_tEEEvPT5_SB_PT3_PKSC_PT1_PKSG_PT2_PKSK_T4_iiT6__param_9];
	ld.shared.u32 	%r1780, [%r118+19968];
	setp.eq.s32 	%p294, %r1780, 2147483647;
	selp.b32 	%r1781, -2147483648, %r1780, %p294;
	shr.u32 	%r1782, %r1781, %r2079;
	and.b32  	%r1783, %r1782, %r171;
	shl.b32 	%r1784, %r1783, 3;
	add.s32 	%r1786, %r390, %r1784;
	ld.shared.u64 	%rd234, [%r1786+26112];
	setp.gt.s32 	%p295, %r1780, -1;
	selp.b32 	%r1787, -1, -2147483648, %p295;
	xor.b32  	%r1788, %r1787, %r1780;
	add.s64 	%rd235, %rd234, %rd9;
	shl.b64 	%rd236, %rd235, 2;
	add.s64 	%rd237, %rd22, %rd236;
	st.global.u32 	[%rd237+19968], %r1788;
$L__BB18_253:
	bar.warp.sync 	-1;
	add.s32 	%r1789, %r1, 5376;
	setp.ge.s32 	%p296, %r1789, %r301;
	@%p296 bra 	$L__BB18_255;
	ld.param.u32 	%r2080, [_ZN3cub18CUB_300001_SM_10006detail10radix_sort29DeviceRadixSortOnesweepKernelINS1_5radix10policy_hubIffyE10Policy1000ELNS0_9SortOrderE0EffyiiNS1_21identity_decomposer_tEEEvPT5_SB_PT3_PKSC_PT1_PKSG_PT2_PKSK_T4_iiT6__param_9];
	ld.shared.u32 	%r1790, [%r118+21504];
	setp.eq.s32 	%p297, %r1790, 2147483647;
	selp.b32 	%r1791, -2147483648, %r1790, %p297;
	shr.u32 	%r1792, %r1791, %r2080;
	and.b32  	%r1793, %r1792, %r171;
	shl.b32 	%r1794, %r1793, 3;
	add.s32 	%r1796, %r390, %r1794;
	ld.shared.u64 	%rd238, [%r1796+26112];
	setp.gt.s32 	%p298, %r1790, -1;
	selp.b32 	%r1797, -1, -2147483648, %p298;
	xor.b32  	%r1798, %r1797, %r1790;
	add.s64 	%rd239, %rd238, %rd9;
	shl.b64 	%rd240, %rd239, 2;
	add.s64 	%rd241, %rd22, %rd240;
	st.global.u32 	[%rd241+21504], %r1798;
$L__BB18_255:
	bar.warp.sync 	-1;
	add.s32 	%r1799, %r1, 5760;
	setp.ge.s32 	%p299, %r1799, %r301;
	@%p299 bra 	$L__BB18_257;
	ld.param.u32 	%r2081, [_ZN3cub18CUB_300001_SM_10006detail10radix_sort29DeviceRadixSortOnesweepKernelINS1_5radix10policy_hubIffyE10Policy1000ELNS0_9SortOrderE0EffyiiNS1_21identity_decomposer_tEEEvPT5_SB_PT3_PKSC_PT1_PKSG_PT2_PKSK_T4_iiT6__param_9];
	ld.shared.u32 	%r1800, [%r118+23040];
	setp.eq.s32 	%p300, %r1800, 2147483647;
	selp.b32 	%r1801, -2147483648, %r1800, %p300;
	shr.u32 	%r1802, %r1801, %r2081;
	and.b32  	%r1803, %r1802, %r171;
	shl.b32 	%r1804, %r1803, 3;
	add.s32 	%r1806, %r390, %r1804;
	ld.shared.u64 	%rd242, [%r1806+26112];
	setp.gt.s32 	%p301, %r1800, -1;
	selp.b32 	%r1807, -1, -2147483648, %p301;
	xor.b32  	%r1808, %r1807, %r1800;
	add.s64 	%rd243, %rd242, %rd9;
	shl.b64 	%rd244, %rd243, 2;
	add.s64 	%rd245, %rd22, %rd244;
	st.global.u32 	[%rd245+23040], %r1808;
$L__BB18_257:
	bar.warp.sync 	-1;
	or.b32  	%r1809, %r1, 6144;
	setp.ge.s32 	%p302, %r1809, %r301;
	@%p302 bra 	$L__BB18_259;
	ld.param.u32 	%r2082, [_ZN3cub18CUB_300001_SM_10006detail10radix_sort29DeviceRadixSortOnesweepKernelINS1_5radix10policy_hubIffyE10Policy1000ELNS0_9SortOrderE0EffyiiNS1_21identity_decomposer_tEEEvPT5_SB_PT3_PKSC_PT1_PKSG_PT2_PKSK_T4_iiT6__param_9];
	ld.shared.u32 	%r1810, [%r118+24576];
	setp.eq.s32 	%p303, %r1810, 2147483647;
	selp.b32 	%r1811, -2147483648, %r1810, %p303;
	shr.u32 	%r1812, %r1811, %r2082;
	and.b32  	%r1813, %r1812, %r171;
	shl.b32 	%r1814, %r1813, 3;
	add.s32 	%r1816, %r390, %r1814;
	ld.shared.u64 	%rd246, [%r1816+26112];
	setp.gt.s32 	%p304, %r1810, -1;
	selp.b32 	%r1817, -1, -2147483648, %p304;
	xor.b32  	%r1818, %r1817, %r1810;
	add.s64 	%rd247, %rd246, %rd9;
	shl.b64 	%rd248, %rd247, 2;
	add.s64 	%rd249, %rd22, %rd248;
	st.global.u32 	[%rd249+24576], %r1818;
$L__BB18_259:
	bar.warp.sync 	-1;
$L__BB18_260:
	ld.param.u32 	%r2083, [_ZN3cub18CUB_300001_SM_10006detail10radix_sort29DeviceRadixSortOnesweepKernelINS1_5radix10policy_hubIffyE10Policy1000ELNS0_9SortOrderE0EffyiiNS1_21identity_decomposer_tEEEvPT5_SB_PT3_PKSC_PT1_PKSG_PT2_PKSK_T4_iiT6__param_9];
	ld.param.u32 	%r2043, [_ZN3cub18CUB_300001_SM_10006detail10radix_sort29DeviceRadixSortOnesweepKernelINS1_5radix10policy_hubIffyE10Policy1000ELNS0_9SortOrderE0EffyiiNS1_21identity_decomposer_tEEEvPT5_SB_PT3_PKSC_PT1_PKSG_PT2_PKSK_T4_iiT6__param_8];
	setp.gt.s32 	%p305, %r299, %r2043;
	ld.shared.u32 	%r1819, [%r118];
	setp.eq.s32 	%p306, %r1819, 2147483647;
	selp.b32 	%r1820, -2147483648, %r1819, %p306;
	shr.u32 	%r1821, %r1820, %r2083;
	and.b32  	%r302, %r1821, %r171;
	ld.shared.u32 	%r1822, [%r118+1536];
	setp.eq.s32 	%p307, %r1822, 2147483647;
	selp.b32 	%r1823, -2147483648, %r1822, %p307;
	shr.u32 	%r1824, %r1823, %r2083;
	and.b32  	%r303, %r1824, %r171;
	ld.shared.u32 	%r1825, [%r118+3072];
	setp.eq.s32 	%p308, %r1825, 2147483647;
	selp.b32 	%r1826, -2147483648, %r1825, %p308;
	shr.u32 	%r1827, %r1826, %r2083;
	and.b32  	%r304, %r1827, %r171;
	ld.shared.u32 	%r1828, [%r118+4608];
	setp.eq.s32 	%p309, %r1828, 2147483647;
	selp.b32 	%r1829, -2147483648, %r1828, %p309;
	shr.u32 	%r1830, %r1829, %r2083;
	and.b32  	%r305, %r1830, %r171;
	ld.shared.u32 	%r1831, [%r118+6144];
	setp.eq.s32 	%p310, %r1831, 2147483647;
	selp.b32 	%r1832, -2147483648, %r1831, %p310;
	shr.u32 	%r1833, %r1832, %r2083;
	and.b32  	%r306, %r1833, %r171;
	ld.shared.u32 	%r1834, [%r118+7680];
	setp.eq.s32 	%p311, %r1834, 2147483647;
	selp.b32 	%r1835, -2147483648, %r1834, %p311;
	shr.u32 	%r1836, %r1835, %r2083;
	and.b32  	%r307, %r1836, %r171;
	ld.shared.u32 	%r1837, [%r118+9216];
	setp.eq.s32 	%p312, %r1837, 2147483647;
	selp.b32 	%r1838, -2147483648, %r1837, %p312;
	shr.u32 	%r1839, %r1838, %r2083;
	and.b32  	%r308, %r1839, %r171;
	ld.shared.u32 	%r1840, [%r118+10752];
	setp.eq.s32 	%p313, %r1840, 2147483647;
	selp.b32 	%r1841, -2147483648, %r1840, %p313;
	shr.u32 	%r1842, %r1841, %r2083;
	and.b32  	%r309, %r1842, %r171;
	ld.shared.u32 	%r1843, [%r118+12288];
	setp.eq.s32 	%p314, %r1843, 2147483647;
	selp.b32 	%r1844, -2147483648, %r1843, %p314;
	shr.u32 	%r1845, %r1844, %r2083;
	and.b32  	%r310, %r1845, %r171;
	ld.shared.u32 	%r1846, [%r118+13824];
	setp.eq.s32 	%p315, %r1846, 2147483647;
	selp.b32 	%r1847, -2147483648, %r1846, %p315;
	shr.u32 	%r1848, %r1847, %r2083;
	and.b32  	%r311, %r1848, %r171;
	ld.shared.u32 	%r1849, [%r118+15360];
	setp.eq.s32 	%p316, %r1849, 2147483647;
	selp.b32 	%r1850, -2147483648, %r1849, %p316;
	shr.u32 	%r1851, %r1850, %r2083;
	and.b32  	%r312, %r1851, %r171;
	ld.shared.u32 	%r1852, [%r118+16896];
	setp.eq.s32 	%p317, %r1852, 2147483647;
	selp.b32 	%r1853, -2147483648, %r1852, %p317;
	shr.u32 	%r1854, %r1853, %r2083;
	and.b32  	%r313, %r1854, %r171;
	ld.shared.u32 	%r1855, [%r118+18432];
	setp.eq.s32 	%p318, %r1855, 2147483647;
	selp.b32 	%r1856, -2147483648, %r1855, %p318;
	shr.u32 	%r1857, %r1856, %r2083;
	and.b32  	%r314, %r1857, %r171;
	ld.shared.u32 	%r1858, [%r118+19968];
	setp.eq.s32 	%p319, %r1858, 2147483647;
	selp.b32 	%r1859, -2147483648, %r1858, %p319;
	shr.u32 	%r1860, %r1859, %r2083;
	and.b32  	%r315, %r1860, %r171;
	ld.shared.u32 	%r1861, [%r118+21504];
	setp.eq.s32 	%p320, %r1861, 2147483647;
	selp.b32 	%r1862, -2147483648, %r1861, %p320;
	shr.u32 	%r1863, %r1862, %r2083;
	and.b32  	%r316, %r1863, %r171;
	ld.shared.u32 	%r1864, [%r118+23040];
	setp.eq.s32 	%p321, %r1864, 2147483647;
	selp.b32 	%r1865, -2147483648, %r1864, %p321;
	shr.u32 	%r1866, %r1865, %r2083;
	and.b32  	%r317, %r1866, %r171;
	ld.shared.u32 	%r1867, [%r118+24576];
	setp.eq.s32 	%p322, %r1867, 2147483647;
	selp.b32 	%r1868, -2147483648, %r1867, %p322;
	shr.u32 	%r1869, %r1868, %r2083;
	and.b32  	%r318, %r1869, %r171;
	@%p305 bra 	$L__BB18_262;
	ld.param.u64 	%rd443, [_ZN3cub18CUB_300001_SM_10006detail10radix_sort29DeviceRadixSortOnesweepKernelINS1_5radix10policy_hubIffyE10Policy1000ELNS0_9SortOrderE0EffyiiNS1_21identity_decomposer_tEEEvPT5_SB_PT3_PKSC_PT1_PKSG_PT2_PKSK_T4_iiT6__param_7];
	cvta.to.global.u64 	%rd250, %rd443;
	and.b32  	%r1873, %r1, 31;
	or.b32  	%r1874, %r547, %r1873;
	cvt.u64.u32 	%rd251, %r1874;
	mul.lo.s32 	%r1875, %r4, 6528;
	cvt.s64.s32 	%rd252, %r1875;
	add.s64 	%rd253, %rd251, %rd252;
	shl.b64 	%rd254, %rd253, 2;
	add.s64 	%rd255, %rd250, %rd254;
	ld.global.f32 	%f252, [%rd255];
	ld.global.f32 	%f253, [%rd255+128];
	ld.global.f32 	%f254, [%rd255+256];
	ld.global.f32 	%f255, [%rd255+384];
	ld.global.f32 	%f256, [%rd255+512];
	ld.global.f32 	%f257, [%rd255+640];
	ld.global.f32 	%f258, [%rd255+768];
	ld.global.f32 	%f259, [%rd255+896];
	ld.global.f32 	%f260, [%rd255+1024];
	ld.global.f32 	%f261, [%rd255+1152];
	ld.global.f32 	%f262, [%rd255+1280];
	ld.global.f32 	%f263, [%rd255+1408];
	ld.global.f32 	%f264, [%rd255+1536];
	ld.global.f32 	%f265, [%rd255+1664];
	ld.global.f32 	%f266, [%rd255+1792];
	ld.global.f32 	%f267, [%rd255+1920];
	ld.global.f32 	%f268, [%rd255+2048];
	bra.uni 	$L__BB18_296;
$L__BB18_262:
	ld.param.u32 	%r2044, [_ZN3cub18CUB_300001_SM_10006detail10radix_sort29DeviceRadixSortOnesweepKernelINS1_5radix10policy_hubIffyE10Policy1000ELNS0_9SortOrderE0EffyiiNS1_21identity_decomposer_tEEEvPT5_SB_PT3_PKSC_PT1_PKSG_PT2_PKSK_T4_iiT6__param_8];
	ld.param.u64 	%rd444, [_ZN3cub18CUB_300001_SM_10006detail10radix_sort29DeviceRadixSortOnesweepKernelINS1_5radix10policy_hubIffyE10Policy1000ELNS0_9SortOrderE0EffyiiNS1_21identity_decomposer_tEEEvPT5_SB_PT3_PKSC_PT1_PKSG_PT2_PKSK_T4_iiT6__param_7];
	cvta.to.global.u64 	%rd256, %rd444;
	cvt.s64.s32 	%rd257, %r328;
	add.s64 	%rd258, %rd7, %rd257;
	shl.b64 	%rd259, %rd258, 2;
	add.s64 	%rd23, %rd256, %rd259;
	cvt.u32.u64 	%r1877, %rd7;
	sub.s32 	%r319, %r2044, %r328;
	setp.ge.s32 	%p323, %r1877, %r319;
	@%p323 bra 	$L__BB18_264;
	ld.global.f32 	%f252, [%rd23];
$L__BB18_264:
	add.s32 	%r1879, %r1877, 32;
	setp.ge.s32 	%p324, %r1879, %r319;
	@%p324 bra 	$L__BB18_266;
	ld.global.f32 	%f253, [%rd23+128];
$L__BB18_266:
	add.s32 	%r1881, %r1877, 64;
	setp.ge.s32 	%p325, %r1881, %r319;
	@%p325 bra 	$L__BB18_268;
	ld.global.f32 	%f254, [%rd23+256];
$L__BB18_268:
	add.s32 	%r1883, %r1877, 96;
	setp.ge.s32 	%p326, %r1883, %r319;
	@%p326 bra 	$L__BB18_270;
	ld.global.f32 	%f255, [%rd23+384];
$L__BB18_270:
	add.s32 	%r1885, %r1877, 128;
	setp.ge.s32 	%p327, %r1885, %r319;
	@%p327 bra 	$L__BB18_272;
	ld.global.f32 	%f256, [%rd23+512];
$L__BB18_272:
	add.s32 	%r1887, %r1877, 160;
	setp.ge.s32 	%p328, %r1887, %r319;
	@%p328 bra 	$L__BB18_274;
	ld.global.f32 	%f257, [%rd23+640];
$L__BB18_274:
	add.s32 	%r1889, %r1877, 192;
	setp.ge.s32 	%p329, %r1889, %r319;
	@%p329 bra 	$L__BB18_276;
	ld.global.f32 	%f258, [%rd23+768];
$L__BB18_276:
	add.s32 	%r1891, %r1877, 224;
	setp.ge.s32 	%p330, %r1891, %r319;
	@%p330 bra 	$L__BB18_278;
	ld.param.u64 	%rd445, [_ZN3cub18CUB_300001_SM_10006detail10radix_sort29DeviceRadixSortOnesweepKernelINS1_5radix10policy_hubIffyE10Policy1000ELNS0_9SortOrderE0EffyiiNS1_21identity_decomposer_tEEEvPT5_SB_PT3_PKSC_PT1_PKSG_PT2_PKSK_T4_iiT6__param_7];
	cvta.to.global.u64 	%rd260, %rd445;
	add.s64 	%rd264, %rd260, %rd259;
	ld.global.f32 	%f259, [%rd264+896];
$L__BB18_278:
	add.s32 	%r1894, %r1877, 256;
	setp.ge.s32 	%p331, %r1894, %r319;
	@%p331 bra 	$L__BB18_280;
	ld.param.u64 	%rd446, [_ZN3cub18CUB_300001_SM_10006detail10radix_sort29DeviceRadixSortOnesweepKernelINS1_5radix10policy_hubIffyE10Policy1000ELNS0_9SortOrderE0EffyiiNS1_21identity_decomposer_tEEEvPT5_SB_PT3_PKSC_PT1_PKSG_PT2_PKSK_T4_iiT6__param_7];
	cvta.to.global.u64 	%rd265, %rd446;
	cvt.s64.s32 	%rd266, %r328;
	add.s64 	%rd267, %rd7, %rd266;
	shl.b64 	%rd268, %rd267, 2;
	add.s64 	%rd269, %rd265, %rd268;
	ld.global.f32 	%f260, [%rd269+1024];
$L__BB18_280:
	add.s32 	%r1897, %r1877, 288;
	setp.ge.s32 	%p332, %r1897, %r319;
	@%p332 bra 	$L__BB18_282;
	ld.param.u64 	%rd447, [_ZN3cub18CUB_300001_SM_10006detail10radix_sort29DeviceRadixSortOnesweepKernelINS1_5radix10policy_hubIffyE10Policy1000ELNS0_9SortOrderE0EffyiiNS1_21identity_decomposer_tEEEvPT5_SB_PT3_PKSC_PT1_PKSG_PT2_PKSK_T4_iiT6__param_7];
	cvta.to.global.u64 	%rd270, %rd447;
	cvt.s64.s32 	%rd271, %r328;
	add.s64 	%rd272, %rd7, %rd271;
	shl.b64 	%rd273, %rd272, 2;
	add.s64 	%rd274, %rd270, %rd273;
	ld.global.f32 	%f261, [%rd274+1152];
$L__BB18_282:
	add.s32 	%r1900, %r1877, 320;
	setp.ge.s32 	%p333, %r1900, %r319;
	@%p333 bra 	$L__BB18_284;
	ld.param.u64 	%rd448, [_ZN3cub18CUB_300001_SM_10006detail10radix_sort29DeviceRadixSortOnesweepKernelINS1_5radix10policy_hubIffyE10Policy1000ELNS0_9SortOrderE0EffyiiNS1_21identity_decomposer_tEEEvPT5_SB_PT3_PKSC_PT1_PKSG_PT2_PKSK_T4_iiT6__param_7];
	cvta.to.global.u64 	%rd275, %rd448;
	cvt.s64.s32 	%rd276, %r328;
	add.s64 	%rd277, %rd7, %rd276;
	shl.b64 	%rd278, %rd277, 2;
	add.s64 	%rd279, %rd275, %rd278;
	ld.global.f32 	%f262, [%rd279+1280];
$L__BB18_284:
	add.s32 	%r1903, %r1877, 352;
	setp.ge.s32 	%p334, %r1903, %r319;
	@%p334 bra 	$L__BB18_286;
	ld.param.u64 	%rd449, [_ZN3cub18CUB_300001_SM_10006detail10radix_sort29DeviceRadixSortOnesweepKernelINS1_5radix10policy_hubIffyE10Policy1000ELNS0_9SortOrderE0EffyiiNS1_21identity_decomposer_tEEEvPT5_SB_PT3_PKSC_PT1_PKSG_PT2_PKSK_T4_iiT6__param_7];
	cvta.to.global.u64 	%rd280, %rd449;
	mul.lo.s32 	%r1904, %r4, 6528;
	cvt.s64.s32 	%rd281, %r1904;
	add.s64 	%rd282, %rd7, %rd281;
	shl.b64 	%rd283, %rd282, 2;
	add.s64 	%rd284, %rd280, %rd283;
	ld.global.f32 	%f263, [%rd284+1408];
$L__BB18_286:
	add.s32 	%r1906, %r1877, 384;
	setp.ge.s32 	%p335, %r1906, %r319;
	@%p335 bra 	$L__BB18_288;
	ld.param.u64 	%rd450, [_ZN3cub18CUB_300001_SM_10006detail10radix_sort29DeviceRadixSortOnesweepKernelINS1_5radix10policy_hubIffyE10Policy1000ELNS0_9SortOrderE0EffyiiNS1_21identity_decomposer_tEEEvPT5_SB_PT3_PKSC_PT1_PKSG_PT2_PKSK_T4_iiT6__param_7];
	cvta.to.global.u64 	%rd285, %rd450;
	mul.lo.s32 	%r1907, %r4, 6528;
	cvt.s64.s32 	%rd286, %r1907;
	add.s64 	%rd287, %rd7, %rd286;
	shl.b64 	%rd288, %rd287, 2;
	add.s64 	%rd289, %rd285, %rd288;
	ld.global.f32 	%f264, [%rd289+1536];
$L__BB18_288:
	cvt.u32.u64 	%r1908, %rd7;
	add.s32 	%r1909, %r1908, 416;
	setp.ge.s32 	%p336, %r1909, %r319;
	@%p336 bra 	$L__BB18_290;
	ld.param.u64 	%rd451, [_ZN3cub18CUB_300001_SM_10006detail10radix_sort29DeviceRadixSortOnesweepKernelINS1_5radix10policy_hubIffyE10Policy1000ELNS0_9SortOrderE0EffyiiNS1_21identity_decomposer_tEEEvPT5_SB_PT3_PKSC_PT1_PKSG_PT2_PKSK_T4_iiT6__param_7];
	cvta.to.global.u64 	%rd290, %rd451;
	mul.lo.s32 	%r1910, %r4, 6528;
	cvt.s64.s32 	%rd291, %r1910;
	add.s64 	%rd292, %rd7, %rd291;
	shl.b64 	%rd293, %rd292, 2;
	add.s64 	%rd294, %rd290, %rd293;
	ld.global.f32 	%f265, [%rd294+1664];
$L__BB18_290:
	cvt.u32.u64 	%r1911, %rd7;
	add.s32 	%r1912, %r1911, 448;
	setp.ge.s32 	%p337, %r1912, %r319;
	@%p337 bra 	$L__BB18_292;
	ld.param.u64 	%rd452, [_ZN3cub18CUB_300001_SM_10006detail10radix_sort29DeviceRadixSortOnesweepKernelINS1_5radix10policy_hubIffyE10Policy1000ELNS0_9SortOrderE0EffyiiNS1_21identity_decomposer_tEEEvPT5_SB_PT3_PKSC_PT1_PKSG_PT2_PKSK_T4_iiT6__param_7];
	cvta.to.global.u64 	%rd295, %rd452;
	mul.lo.s32 	%r1913, %r4, 6528;
	cvt.s64.s32 	%rd296, %r1913;
	add.s64 	%rd297, %rd7, %rd296;
	shl.b64 	%rd298, %rd297, 2;
	add.s64 	%rd299, %rd295, %rd298;
	ld.global.f32 	%f266, [%rd299+1792];
$L__BB18_292:
	cvt.u32.u64 	%r1914, %rd7;
	add.s32 	%r1915, %r1914, 480;
	setp.ge.s32 	%p338, %r1915, %r319;
	@%p338 bra 	$L__BB18_294;
	ld.param.u64 	%rd453, [_ZN3cub18CUB_300001_SM_10006detail10radix_sort29DeviceRadixSortOnesweepKernelINS1_5radix10policy_hubIffyE10Policy1000ELNS0_9SortOrderE0EffyiiNS1_21identity_decomposer_tEEEvPT5_SB_PT3_PKSC_PT1_PKSG_PT2_PKSK_T4_iiT6__param_7];
	cvta.to.global.u64 	%rd300, %rd453;
	mul.lo.s32 	%r1916, %r4, 6528;
	cvt.s64.s32 	%rd301, %r1916;
	add.s64 	%rd302, %rd7, %rd301;
	shl.b64 	%rd303, %rd302, 2;
	add.s64 	%rd304, %rd300, %rd303;
	ld.global.f32 	%f267, [%rd304+1920];
$L__BB18_294:
	cvt.u32.u64 	%r1917, %rd7;
	add.s32 	%r1918, %r1917, 512;
	setp.ge.s32 	%p339, %r1918, %r319;
	@%p339 bra 	$L__BB18_296;
	ld.param.u64 	%rd454, [_ZN3cub18CUB_300001_SM_10006detail10radix_sort29DeviceRadixSortOnesweepKernelINS1_5radix10policy_hubIffyE10Policy1000ELNS0_9SortOrderE0EffyiiNS1_21identity_decomposer_tEEEvPT5_SB_PT3_PKSC_PT1_PKSG_PT2_PKSK_T4_iiT6__param_7];
	cvta.to.global.u64 	%rd305, %rd454;
	mov.u32 	%r1919, %tid.x;
	and.b32  	%r1920, %r1919, 992;
	mul.lo.s32 	%r1921, %r1920, 17;
	and.b32  	%r1922, %r1919, 31;
	or.b32  	%r1923, %r1921, %r1922;
	cvt.u64.u32 	%rd306, %r1923;
	mul.lo.s32 	%r1924, %r4, 6528;
	cvt.s64.s32 	%rd307, %r1924;
	add.s64 	%rd308, %rd306, %rd307;
	shl.b64 	%rd309, %rd308, 2;
	add.s64 	%rd310, %rd305, %rd309;
	ld.global.f32 	%f268, [%rd310+2048];
$L__BB18_296:
	ld.param.u32 	%r2045, [_ZN3cub18CUB_300001_SM_10006detail10radix_sort29DeviceRadixSortOnesweepKernelINS1_5radix10policy_hubIffyE10Policy1000ELNS0_9SortOrderE0EffyiiNS1_21identity_decomposer_tEEEvPT5_SB_PT3_PKSC_PT1_PKSG_PT2_PKSK_T4_iiT6__param_8];
	ld.param.u64 	%rd441, [_ZN3cub18CUB_300001_SM_10006detail10radix_sort29DeviceRadixSortOnesweepKernelINS1_5radix10policy_hubIffyE10Policy1000ELNS0_9SortOrderE0EffyiiNS1_21identity_decomposer_tEEEvPT5_SB_PT3_PKSC_PT1_PKSG_PT2_PKSK_T4_iiT6__param_6];
	cvta.to.global.u64 	%rd24, %rd441;
	mov.u32 	%r320, %tid.x;
	shl.b32 	%r1925, %r320, 2;
	mov.u32 	%r1926, _ZZN3cub18CUB_300001_SM_10006detail10radix_sort29DeviceRadixSortOnesweepKernelINS1_5radix10policy_hubIffyE10Policy1000ELNS0_9SortOrderE0EffyiiNS1_21identity_decomposer_tEEEvPT5_SB_PT3_PKSC_PT1_PKSG_PT2_PKSK_T4_iiT6_E1s;
	add.s32 	%r321, %r1926, %r1925;
	cvt.u64.u32 	%rd25, %r320;
	mad.lo.s32 	%r1927, %r4, 6528, 6528;
	setp.gt.s32 	%p340, %r1927, %r2045;
	bar.sync 	0;
	st.shared.f32 	[%r273+-4], %f252;
	st.shared.f32 	[%r274+-4], %f253;
	st.shared.f32 	[%r275+-4], %f254;
	st.shared.f32 	[%r276+-4], %f255;
	st.shared.f32 	[%r277+-4], %f256;
	st.shared.f32 	[%r278+-4], %f257;
	st.shared.f32 	[%r279+-4], %f258;
	st.shared.f32 	[%r280+-4], %f259;
	st.shared.f32 	[%r281+-4], %f260;
	st.shared.f32 	[%r282+-4], %f261;
	st.shared.f32 	[%r283+-4], %f262;
	st.shared.f32 	[%r284+-4], %f263;
	st.shared.f32 	[%r285+-4], %f264;
	st.shared.f32 	[%r286+-4], %f265;
	st.shared.f32 	[%r287+-4], %f266;
	st.shared.f32 	[%r288+-4], %f267;
	st.shared.f32 	[%r289+-4], %f268;
	bar.sync 	0;
	@%p340 bra 	$L__BB18_298;
	ld.shared.f32 	%f169, [%r321];
	shl.b32 	%r1928, %r302, 3;
	add.s32 	%r1930, %r1926, 26112;
	add.s32 	%r1931, %r1930, %r1928;
	ld.shared.u64 	%rd311, [%r1931];
	add.s64 	%rd312, %rd311, %rd25;
	shl.b64 	%rd313, %rd312, 2;
	add.s64 	%rd314, %rd24, %rd313;
	st.global.f32 	[%rd314], %f169;
	bar.warp.sync 	-1;
	ld.shared.f32 	%f170, [%r321+1536];
	shl.b32 	%r1932, %r303, 3;
	add.s32 	%r1933, %r1930, %r1932;
	ld.shared.u64 	%rd315, [%r1933];
	add.s64 	%rd316, %rd315, %rd25;
	shl.b64 	%rd317, %rd316, 2;
	add.s64 	%rd318, %rd24, %rd317;
	st.global.f32 	[%rd318+1536], %f170;
	bar.warp.sync 	-1;
	ld.shared.f32 	%f171, [%r321+3072];
	shl.b32 	%r1934, %r304, 3;
	add.s32 	%r1935, %r1930, %r1934;
	ld.shared.u64 	%rd319, [%r1935];
	add.s64 	%rd320, %rd319, %rd25;
	shl.b64 	%rd321, %rd320, 2;
	add.s64 	%rd322, %rd24, %rd321;
	st.global.f32 	[%rd322+3072], %f171;
	bar.warp.sync 	-1;
	ld.shared.f32 	%f172, [%r321+4608];
	shl.b32 	%r1936, %r305, 3;
	add.s32 	%r1937, %r1930, %r1936;
	ld.shared.u64 	%rd323, [%r1937];
	add.s64 	%rd324, %rd323, %rd25;
	shl.b64 	%rd325, %rd324, 2;
	add.s64 	%rd326, %rd24, %rd325;
	st.global.f32 	[%rd326+4608], %f172;
	bar.warp.sync 	-1;
	ld.shared.f32 	%f173, [%r321+6144];
	shl.b32 	%r1938, %r306, 3;
	add.s32 	%r1939, %r1930, %r1938;
	ld.shared.u64 	%rd327, [%r1939];
	add.s64 	%rd328, %rd327, %rd25;
	shl.b64 	%rd329, %rd328, 2;
	add.s64 	%rd330, %rd24, %rd329;
	st.global.f32 	[%rd330+6144], %f173;
	bar.warp.sync 	-1;
	ld.shared.f32 	%f174, [%r321+7680];
	shl.b32 	%r1940, %r307, 3;
	add.s32 	%r1941, %r1930, %r1940;
	ld.shared.u64 	%rd331, [%r1941];
	add.s64 	%rd332, %rd331, %rd25;
	shl.b64 	%rd333, %rd332, 2;
	add.s64 	%rd334, %rd24, %rd333;
	st.global.f32 	[%rd334+7680], %f174;
	bar.warp.sync 	-1;
	ld.shared.f32 	%f175, [%r321+9216];
	shl.b32 	%r1942, %r308, 3;
	add.s32 	%r1943, %r1930, %r1942;
	ld.shared.u64 	%rd335, [%r1943];
	add.s64 	%rd336, %rd335, %rd25;
	shl.b64 	%rd337, %rd336, 2;
	add.s64 	%rd338, %rd24, %rd337;
	st.global.f32 	[%rd338+9216], %f175;
	bar.warp.sync 	-1;
	ld.shared.f32 	%f176, [%r321+10752];
	shl.b32 	%r1944, %r309, 3;
	add.s32 	%r1945, %r1930, %r1944;
	ld.shared.u64 	%rd339, [%r1945];
	add.s64 	%rd340, %rd339, %rd25;
	shl.b64 	%rd341, %rd340, 2;
	add.s64 	%rd342, %rd24, %rd341;
	st.global.f32 	[%rd342+10752], %f176;
	bar.warp.sync 	-1;
	ld.shared.f32 	%f177, [%r321+12288];
	shl.b32 	%r1946, %r310, 3;
	add.s32 	%r1947, %r1930, %r1946;
	ld.shared.u64 	%rd343, [%r1947];
	add.s64 	%rd344, %rd343, %rd25;
	shl.b64 	%rd345, %rd344, 2;
	add.s64 	%rd346, %rd24, %rd345;
	st.global.f32 	[%rd346+12288], %f177;
	bar.warp.sync 	-1;
	ld.shared.f32 	%f178, [%r321+13824];
	shl.b32 	%r1948, %r311, 3;
	add.s32 	%r1949, %r1930, %r1948;
	ld.shared.u64 	%rd347, [%r1949];
	add.s64 	%rd348, %rd347, %rd25;
	shl.b64 	%rd349, %rd348, 2;
	add.s64 	%rd350, %rd24, %rd349;
	st.global.f32 	[%rd350+13824], %f178;
	bar.warp.sync 	-1;
	ld.shared.f32 	%f179, [%r321+15360];
	shl.b32 	%r1950, %r312, 3;
	add.s32 	%r1951, %r1930, %r1950;
	ld.shared.u64 	%rd351, [%r1951];
	add.s64 	%rd352, %rd351, %rd25;
	shl.b64 	%rd353, %rd352, 2;
	add.s64 	%rd354, %rd24, %rd353;
	st.global.f32 	[%rd354+15360], %f179;
	bar.warp.sync 	-1;
	ld.shared.f32 	%f180, [%r321+16896];
	shl.b32 	%r1952, %r313, 3;
	add.s32 	%r1953, %r1930, %r1952;
	ld.shared.u64 	%rd355, [%r1953];
	add.s64 	%rd356, %rd355, %rd25;
	shl.b64 	%rd357, %rd356, 2;
	add.s64 	%rd358, %rd24, %rd357;
	st.global.f32 	[%rd358+16896], %f180;
	bar.warp.sync 	-1;
	ld.shared.f32 	%f181, [%r321+18432];
	shl.b32 	%r1954, %r314, 3;
	add.s32 	%r1955, %r1930, %r1954;
	ld.shared.u64 	%rd359, [%r1955];
	add.s64 	%rd360, %rd359, %rd25;
	shl.b64 	%rd361, %rd360, 2;
	add.s64 	%rd362, %rd24, %rd361;
	st.global.f32 	[%rd362+18432], %f181;
	bar.warp.sync 	-1;
	ld.shared.f32 	%f182, [%r321+19968];
	shl.b32 	%r1956, %r315, 3;
	add.s32 	%r1957, %r1930, %r1956;
	ld.shared.u64 	%rd363, [%r1957];
	add.s64 	%rd364, %rd363, %rd25;
	shl.b64 	%rd365, %rd364, 2;
	add.s64 	%rd366, %rd24, %rd365;
	st.global.f32 	[%rd366+19968], %f182;
	bar.warp.sync 	-1;
	ld.shared.f32 	%f183, [%r321+21504];
	shl.b32 	%r1958, %r316, 3;
	add.s32 	%r1959, %r1930, %r1958;
	ld.shared.u64 	%rd367, [%r1959];
	add.s64 	%rd368, %rd367, %rd25;
	shl.b64 	%rd369, %rd368, 2;
	add.s64 	%rd370, %rd24, %rd369;
	st.global.f32 	[%rd370+21504], %f183;
	bar.warp.sync 	-1;
	ld.shared.f32 	%f184, [%r321+23040];
	shl.b32 	%r1960, %r317, 3;
	add.s32 	%r1961, %r1930, %r1960;
	ld.shared.u64 	%rd371, [%r1961];
	add.s64 	%rd372, %rd371, %rd25;
	shl.b64 	%rd373, %rd372, 2;
	add.s64 	%rd374, %rd24, %rd373;
	st.global.f32 	[%rd374+23040], %f184;
	bar.warp.sync 	-1;
	ld.shared.f32 	%f185, [%r321+24576];
	shl.b32 	%r1962, %r318, 3;
	add.s32 	%r1963, %r1930, %r1962;
	ld.shared.u64 	%rd375, [%r1963];
	add.s64 	%rd376, %rd375, %rd25;
	shl.b64 	%rd377, %rd376, 2;
	add.s64 	%rd378, %rd24, %rd377;
	st.global.f32 	[%rd378+24576], %f185;
	bar.warp.sync 	-1;
	bra.uni 	$L__BB18_333;
$L__BB18_298:
	ld.param.u32 	%r2046, [_ZN3cub18CUB_300001_SM_10006detail10radix_sort29DeviceRadixSortOnesweepKernelINS1_5radix10policy_hubIffyE10Policy1000ELNS0_9SortOrderE0EffyiiNS1_21identity_decomposer_tEEEvPT5_SB_PT3_PKSC_PT1_PKSG_PT2_PKSK_T4_iiT6__param_8];
	mad.lo.s32 	%r322, %r4, -6528, %r2046;
	shl.b32 	%r1964, %r302, 3;
	add.s32 	%r1966, %r1926, %r1964;
	ld.shared.u64 	%rd26, [%r1966+26112];
	setp.ge.s32 	%p341, %r320, %r322;
	@%p341 bra 	$L__BB18_300;
	ld.shared.f32 	%f186, [%r321];
	add.s64 	%rd379, %rd26, %rd25;
	shl.b64 	%rd380, %rd379, 2;
	add.s64 	%rd381, %rd24, %rd380;
	st.global.f32 	[%rd381], %f186;
$L__BB18_300:
	bar.warp.sync 	-1;
	shl.b32 	%r1967, %r303, 3;
	add.s32 	%r1969, %r1926, %r1967;
	ld.shared.u64 	%rd27, [%r1969+26112];
	add.s32 	%r1970, %r320, 384;
	setp.ge.s32 	%p342, %r1970, %r322;
	@%p342 bra 	$L__BB18_302;
	ld.shared.f32 	%f187, [%r321+1536];
	add.s64 	%rd382, %rd27, %rd25;
	shl.b64 	%rd383, %rd382, 2;
	add.s64 	%rd384, %rd24, %rd383;
	st.global.f32 	[%rd384+1536], %f187;
$L__BB18_302:
	bar.warp.sync 	-1;
	shl.b32 	%r1971, %r304, 3;
	add.s32 	%r1973, %r1926, %r1971;
	ld.shared.u64 	%rd28, [%r1973+26112];
	add.s32 	%r1974, %r320, 768;
	setp.ge.s32 	%p343, %r1974, %r322;
	@%p343 bra 	$L__BB18_304;
	ld.shared.f32 	%f188, [%r321+3072];
	add.s64 	%rd385, %rd28, %rd25;
	shl.b64 	%rd386, %rd385, 2;
	add.s64 	%rd387, %rd24, %rd386;
	st.global.f32 	[%rd387+3072], %f188;
$L__BB18_304:
	bar.warp.sync 	-1;
	shl.b32 	%r1975, %r305, 3;
	add.s32 	%r1977, %r1926, %r1975;
	ld.shared.u64 	%rd29, [%r1977+26112];
	add.s32 	%r1978, %r320, 1152;
	setp.ge.s32 	%p344, %r1978, %r322;
	@%p344 bra 	$L__BB18_306;
	ld.shared.f32 	%f189, [%r321+4608];
	add.s64 	%rd388, %rd29, %rd25;
	shl.b64 	%rd389, %rd388, 2;
	add.s64 	%rd390, %rd24, %rd389;
	st.global.f32 	[%rd390+4608], %f189;
$L__BB18_306:
	bar.warp.sync 	-1;
	shl.b32 	%r1979, %r306, 3;
	add.s32 	%r1981, %r1926, %r1979;
	ld.shared.u64 	%rd30, [%r1981+26112];
	add.s32 	%r1982, %r320, 1536;
	setp.ge.s32 	%p345, %r1982, %r322;
	@%p345 bra 	$L__BB18_308;
	ld.shared.f32 	%f190, [%r321+6144];
	add.s64 	%rd391, %rd30, %rd25;
	shl.b64 	%rd392, %rd391, 2;
	add.s64 	%rd393, %rd24, %rd392;
	st.global.f32 	[%rd393+6144], %f190;
$L__BB18_308:
	bar.warp.sync 	-1;
	shl.b32 	%r1983, %r307, 3;
	add.s32 	%r1985, %r1926, %r1983;
	ld.shared.u64 	%rd31, [%r1985+26112];
	add.s32 	%r1986, %r320, 1920;
	setp.ge.s32 	%p346, %r1986, %r322;
	@%p346 bra 	$L__BB18_310;
	ld.shared.f32 	%f191, [%r321+7680];
	add.s64 	%rd394, %rd31, %rd25;
	shl.b64 	%rd395, %rd394, 2;
	add.s64 	%rd396, %rd24, %rd395;
	st.global.f32 	[%rd396+7680], %f191;
$L__BB18_310:
	bar.warp.sync 	-1;
	shl.b32 	%r1987, %r308, 3;
	add.s32 	%r1989, %r1926, %r1987;
	ld.shared.u64 	%rd32, [%r1989+26112];
	add.s32 	%r1990, %r320, 2304;
	setp.ge.s32 	%p347, %r1990, %r322;
	@%p347 bra 	$L__BB18_312;
	ld.shared.f32 	%f192, [%r321+9216];
	add.s64 	%rd397, %rd32, %rd25;
	shl.b64 	%rd398, %rd397, 2;
	add.s64 	%rd399, %rd24, %rd398;
	st.global.f32 	[%rd399+9216], %f192;
$L__BB18_312:
	bar.warp.sync 	-1;
	shl.b32 	%r1991, %r309, 3;
	add.s32 	%r1993, %r1926, %r1991;
	ld.shared.u64 	%rd33, [%r1993+26112];
	add.s32 	%r1994, %r320, 2688;
	setp.ge.s32 	%p348, %r1994, %r322;
	@%p348 bra 	$L__BB18_314;
	ld.shared.f32 	%f193, [%r321+10752];
	add.s64 	%rd400, %rd33, %rd25;
	shl.b64 	%rd401, %rd400, 2;
	add.s64 	%rd402, %rd24, %rd401;
	st.global.f32 	[%rd402+10752], %f193;
$L__BB18_314:
	bar.warp.sync 	-1;
	shl.b32 	%r1995, %r310, 3;
	add.s32 	%r1997, %r1926, %r1995;
	ld.shared.u64 	%rd34, [%r1997+26112];
	or.b32  	%r1998, %r320, 3072;
	setp.ge.s32 	%p349, %r1998, %r322;
	@%p349 bra 	$L__BB18_316;
	ld.shared.f32 	%f194, [%r321+12288];
	add.s64 	%rd403, %rd34, %rd25;
	shl.b64 	%rd404, %rd403, 2;
	add.s64 	%rd405, %rd24, %rd404;
	st.global.f32 	[%rd405+12288], %f194;
$L__BB18_316:
	bar.warp.sync 	-1;
	shl.b32 	%r1999, %r311, 3;
	add.s32 	%r2001, %r1926, %r1999;
	ld.shared.u64 	%rd35, [%r2001+26112];
	add.s32 	%r2002, %r320, 3456;
	setp.ge.s32 	%p350, %r2002, %r322;
	@%p350 bra 	$L__BB18_318;
	ld.shared.f32 	%f195, [%r321+13824];
	add.s64 	%rd406, %rd35, %rd25;
	shl.b64 	%rd407, %rd406, 2;
	add.s64 	%rd408, %rd24, %rd407;
	st.global.f32 	[%rd408+13824], %f195;
$L__BB18_318:
	bar.warp.sync 	-1;
	shl.b32 	%r2003, %r312, 3;
	add.s32 	%r2005, %r1926, %r2003;
	ld.shared.u64 	%rd36, [%r2005+26112];
	add.s32 	%r2006, %r320, 3840;
	setp.ge.s32 	%p351, %r2006, %r322;
	@%p351 bra 	$L__BB18_320;
	ld.shared.f32 	%f196, [%r321+15360];
	add.s64 	%rd409, %rd36, %rd25;
	shl.b64 	%rd410, %rd409, 2;
	add.s64 	%rd411, %rd24, %rd410;
	st.global.f32 	[%rd411+15360], %f196;
$L__BB18_320:
	bar.warp.sync 	-1;
	shl.b32 	%r2007, %r313, 3;
	add.s32 	%r2009, %r1926, %r2007;
	ld.shared.u64 	%rd37, [%r2009+26112];
	add.s32 	%r2010, %r320, 4224;
	setp.ge.s32 	%p352, %r2010, %r322;
	@%p352 bra 	$L__BB18_322;
	ld.shared.f32 	%f197, [%r321+16896];
	add.s64 	%rd412, %rd37, %rd25;
	shl.b64 	%rd413, %rd412, 2;
	add.s64 	%rd414, %rd24, %rd413;
	st.global.f32 	[%rd414+16896], %f197;
$L__BB18_322:
	bar.warp.sync 	-1;
	shl.b32 	%r2011, %r314, 3;
	add.s32 	%r2013, %r1926, %r2011;
	ld.shared.u64 	%rd38, [%r2013+26112];
	add.s32 	%r2014, %r320, 4608;
	setp.ge.s32 	%p353, %r2014, %r322;
	@%p353 bra 	$L__BB18_324;
	ld.shared.f32 	%f198, [%r321+18432];
	add.s64 	%rd415, %rd38, %rd25;
	shl.b64 	%rd416, %rd415, 2;
	add.s64 	%rd417, %rd24, %rd416;
	st.global.f32 	[%rd417+18432], %f198;
$L__BB18_324:
	bar.warp.sync 	-1;
	shl.b32 	%r2015, %r315, 3;
	add.s32 	%r2017, %r1926, %r2015;
	ld.shared.u64 	%rd39, [%r2017+26112];
	add.s32 	%r2018, %r320, 4992;
	setp.ge.s32 	%p354, %r2018, %r322;
	@%p354 bra 	$L__BB18_326;
	ld.shared.f32 	%f199, [%r321+19968];
	add.s64 	%rd418, %rd39, %rd25;
	shl.b64 	%rd419, %rd418, 2;
	add.s64 	%rd420, %rd24, %rd419;
	st.global.f32 	[%rd420+19968], %f199;
$L__BB18_326:
	bar.warp.sync 	-1;
	shl.b32 	%r2019, %r316, 3;
	add.s32 	%r2021, %r1926, %r2019;
	ld.shared.u64 	%rd40, [%r2021+26112];
	add.s32 	%r2022, %r320, 5376;
	setp.ge.s32 	%p355, %r2022, %r322;
	@%p355 bra 	$L__BB18_328;
	ld.shared.f32 	%f200, [%r321+21504];
	add.s64 	%rd421, %rd40, %rd25;
	shl.b64 	%rd422, %rd421, 2;
	add.s64 	%rd423, %rd24, %rd422;
	st.global.f32 	[%rd423+21504], %f200;
$L__BB18_328:
	bar.warp.sync 	-1;
	shl.b32 	%r2023, %r317, 3;
	add.s32 	%r2025, %r1926, %r2023;
	ld.shared.u64 	%rd41, [%r2025+26112];
	add.s32 	%r2026, %r320, 5760;
	setp.ge.s32 	%p356, %r2026, %r322;
	@%p356 bra 	$L__BB18_330;
	ld.shared.f32 	%f201, [%r321+23040];
	add.s64 	%rd424, %rd41, %rd25;
	shl.b64 	%rd425, %rd424, 2;
	add.s64 	%rd426, %rd24, %rd425;
	st.global.f32 	[%rd426+23040], %f201;
$L__BB18_330:
	bar.warp.sync 	-1;
	shl.b32 	%r2027, %r318, 3;
	add.s32 	%r2029, %r1926, %r2027;
	ld.shared.u64 	%rd427, [%r2029+26112];
	add.s64 	%rd42, %rd427, %rd25;
	or.b32  	%r2030, %r320, 6144;
	setp.ge.s32 	%p357, %r2030, %r322;
	@%p357 bra 	$L__BB18_332;
	ld.shared.f32 	%f202, [%r321+24576];
	shl.b64 	%rd428, %rd42, 2;
	add.s64 	%rd429, %rd24, %rd428;
	st.global.f32 	[%rd429+24576], %f202;
$L__BB18_332:
	bar.warp.sync 	-1;
$L__BB18_333:
	ret;

}


// ===== COMPILED SASS (sm_100) =====

	.target	sm_100

	.elftype	@"ET_EXEC"


//--------------------- .note.nv.tkinfo           --------------------------
	.section	.note.nv.tkinfo,"",@"SHT_NOTE"
	.sectionflags	@"SHF_NOTE_NV_TKINFO"
	.tkinfo
        /*0018*/ 	.word	0x00000002
        /*0030*/ 	.string	""
        /*0030*/ 	.string	"ptxas"
        /*0030*/ 	.string	"Cuda compilation tools, release 13.0, V13.0.88"
        /*0030*/ 	.string	"Build cuda_13.0.r13.0/compiler.36424714_0"
        /*0030*/ 	.string	"-arch sm_100 -m 64 "



//--------------------- .note.nv.cuinfo           --------------------------
	.section	.note.nv.cuinfo,"",@"SHT_NOTE"
	.sectionflags	@"SHF_NOTE_NV_CUINFO"
        /*0018*/ 	.short	0x0002
        /*001a*/ 	.short	0x0064
        /*001c*/ 	.short	0x0082
	.zero		2


//--------------------- .nv.info                  --------------------------
	.section	.nv.info,"",@"SHT_CUDA_INFO"
	.align	4


	//----- nvinfo : EIATTR_REGCOUNT
	.align		4
        /*0000*/ 	.byte	0x04, 0x2f
        /*0002*/ 	.short	(.L_46 - .L_45)
	.align		4
.L_45:
        /*0004*/ 	.word	index@(_Z10copyKernelP13RadiosityDataPfPii)
        /*0008*/ 	.word	0x0000000c


	//----- nvinfo : EIATTR_FRAME_SIZE
	.align		4
.L_46:
        /*000c*/ 	.byte	0x04, 0x11
        /*000e*/ 	.short	(.L_48 - .L_47)
	.align		4
.L_47:
        /*0010*/ 	.word	index@(_Z10copyKernelP13RadiosityDataPfPii)
        /*0014*/ 	.word	0x00000000


	//----- nvinfo : EIATTR_REGCOUNT
	.align		4
.L_48:
        /*0018*/ 	.byte	0x04, 0x2f
        /*001a*/ 	.short	(.L_50 - .L_49)
	.align		4
.L_49:
        /*001c*/ 	.word	index@(_ZN3cub18CUB_300001_SM_10006detail11EmptyKernelIvEEvv)
        /*0020*/ 	.word	0x00000004


	//----- nvinfo : EIATTR_FRAME_SIZE
	.align		4
.L_50:
        /*0024*/ 	.byte	0x04, 0x11
        /*0026*/ 	.short	(.L_52 - .L_51)
	.align		4
.L_51:
        /*0028*/ 	.word	index@(_ZN3cub18CUB_300001_SM_10006detail11EmptyKernelIvEEvv)
        /*002c*/ 	.word	0x00000000


	//----- nvinfo : EIATTR_REGCOUNT
	.align		4
.L_52:
        /*0030*/ 	.byte	0x04, 0x2f
        /*0032*/ 	.short	(.L_54 - .L_53)
	.align		4
.L_53:
        /*0034*/ 	.word	index@(_ZN3cub18CUB_300001_SM_10006detail8for_each13static_kernelINS2_12policy_hub_t12policy_500_tEmN6thrust24THRUST_300001_SM_1000_NS8cuda_cub20__uninitialized_fill7functorINS7_10device_ptrI13RadiosityDataEESC_EEEEvT0_T1_)
        /*0038*/ 	.word	0x00000012


	//----- nvinfo : EIATTR_FRAME_SIZE
	.align		4
.L_54:
        /*003c*/ 	.byte	0x04, 0x11
        /*003e*/ 	.short	(.L_56 - .L_55)
	.align		4
.L_55:
        /*0040*/ 	.word	index@(_ZN3cub18CUB_300001_SM_10006detail8for_each13static_kernelINS2_12policy_hub_t12policy_500_tEmN6thrust24THRUST_300001_SM_1000_NS8cuda_cub20__uninitialized_fill7functorINS7_10device_ptrI13RadiosityDataEESC_EEEEvT0_T1_)
        /*0044*/ 	.word	0x00000000


	//----- nvinfo : EIATTR_REGCOUNT
	.align		4
.L_56:
        /*0048*/ 	.byte	0x04, 0x2f
        /*004a*/ 	.short	(.L_58 - .L_57)
	.align		4
.L_57:
        /*004c*/ 	.word	index@(_ZN3cub18CUB_300001_SM_10006detail9transform16transform_kernelINS2_10policy_hubILb1EN4cuda3std3__45tupleIJN6thrust24THRUST_300001_SM_1000_NS20permutation_iteratorINSA_10device_ptrI13RadiosityDataEENSC_IiEEEEEEEE10policy1000EiNS7_10__identityESE_JSG_EEEvT0_iT1_T2_DpNS2_10kernel_argIT3_EE)
        /*0050*/ 	.word	0x00000020


	//----- nvinfo : EIATTR_FRAME_SIZE
	.align		4
.L_58:
        /*0054*/ 	.byte	0x04, 0x11
        /*0056*/ 	.short	(.L_60 - .L_59)
	.align		4
.L_59:
        /*0058*/ 	.word	index@(_ZN3cub18CUB_300001_SM_10006detail9transform16transform_kernelINS2_10policy_hubILb1EN4cuda3std3__45tupleIJN6thrust24THRUST_300001_SM_1000_NS20permutation_iteratorINSA_10device_ptrI13RadiosityDataEENSC_IiEEEEEEEE10policy1000EiNS7_10__identityESE_JSG_EEEvT0_iT1_T2_DpNS2_10kernel_argIT3_EE)
        /*005c*/ 	.word	0x00000000


	//----- nvinfo : EIATTR_REGCOUNT
	.align		4
.L_60:
        /*0060*/ 	.byte	0x04, 0x2f
        /*0062*/ 	.short	(.L_62 - .L_61)
	.align		4
.L_61:
        /*0064*/ 	.word	index@(_ZN3cub18CUB_300001_SM_10006detail9transform16transform_kernelINS2_10policy_hubILb1EN4cuda3std3__45tupleIJN6thrust24THRUST_300001_SM_1000_NS20permutation_iteratorINSA_10device_ptrI13RadiosityDataEENSC_IiEEEEEEEE10policy1000ElNS7_10__identityESE_JSG_EEEvT0_iT1_T2_DpNS2_10kernel_argIT3_EE)
        /*0068*/ 	.word	0x00000028


	//----- nvinfo : EIATTR_FRAME_SIZE
	.align		4
.L_62:
        /*006c*/ 	.byte	0x04, 0x11
        /*006e*/ 	.short	(.L_64 - .L_63)
	.align		4
.L_63:
        /*0070*/ 	.word	index@(_ZN3cub18CUB_300001_SM_10006detail9transform16transform_kernelINS2_10policy_hubILb1EN4cuda3std3__45tupleIJN6thrust24THRUST_300001_SM_1000_NS20permutation_iteratorINSA_10device_ptrI13RadiosityDataEENSC_IiEEEEEEEE10policy1000ElNS7_10__identityESE_JSG_EEEvT0_iT1_T2_DpNS2_10kernel_argIT3_EE)
        /*0074*/ 	.word	0x00000000


	//----- nvinfo : EIATTR_REGCOUNT
	.align		4
.L_64:
        /*0078*/ 	.byte	0x04, 0x2f
        /*007a*/ 	.short	(.L_66 - .L_65)
	.align		4
.L_65:
        /*007c*/ 	.word	index@(_ZN3cub18CUB_300001_SM_10006detail10merge_sort30DeviceMergeSortBlockSortKernelINS2_10policy_hubIN6thrust24THRUST_300001_SM_1000_NS10device_ptrI13RadiosityDataEEE9Policy600ES9_PNS0_8NullTypeES9_SD_jN4cuda3std3__44lessIS8_EES8_SC_EEvbT0_T1_T2_T3_T4_PT6_PT7_T5_NS1_7vsmem_tE)
        /*0080*/ 	.word	0x00000024


	//----- nvinfo : EIATTR_FRAME_SIZE
	.align		4
.L_66:
        /*0084*/ 	.byte	0x04, 0x11
        /*0086*/ 	.short	(.L_68 - .L_67)
	.align		4
.L_67:
        /*0088*/ 	.word	index@(_ZN3cub18CUB_300001_SM_10006detail10merge_sort30DeviceMergeSortBlockSortKernelINS2_10policy_hubIN6thrust24THRUST_300001_SM_1000_NS10device_ptrI13RadiosityDataEEE9Policy600ES9_PNS0_8NullTypeES9_SD_jN4cuda3std3__44lessIS8_EES8_SC_EEvbT0_T1_T2_T3_T4_PT6_PT7_T5_NS1_7vsmem_tE)
        /*008c*/ 	.word	0x00000000


	//----- nvinfo : EIATTR_REGCOUNT
	.align		4
.L_68:
        /*0090*/ 	.byte	0x04, 0x2f
        /*0092*/ 	.short	(.L_70 - .L_69)
	.align		4
.L_69:
        /*0094*/ 	.word	index@(_ZN3cub18CUB_300001_SM_10006detail10merge_sort30DeviceMergeSortPartitionKernelIN6thrust24THRUST_300001_SM_1000_NS10device_ptrI13RadiosityDataEEjN4cuda3std3__44lessIS7_EES7_EEvbT_PT2_T0_SH_PSH_T1_SH_i)
        /*0098*/ 	.word	0x00000014


	//----- nvinfo : EIATTR_FRAME_SIZE
	.align		4
.L_70:
        /*009c*/ 	.byte	0x04, 0x11
        /*009e*/ 	.short	(.L_72 - .L_71)
	.align		4
.L_71:
        /*00a0*/ 	.word	index@(_ZN3cub18CUB_300001_SM_10006detail10merge_sort30DeviceMergeSortPartitionKernelIN6thrust24THRUST_300001_SM_1000_NS10device_ptrI13RadiosityDataEEjN4cuda3std3__44lessIS7_EES7_EEvbT_PT2_T0_SH_PSH_T1_SH_i)
        /*00a4*/ 	.word	0x00000000


	//----- nvinfo : EIATTR_REGCOUNT
	.align		4
.L_72:
        /*00a8*/ 	.byte	0x04, 0x2f
        /*00aa*/ 	.short	(.L_74 - .L_73)
	.align		4
.L_73:
        /*00ac*/ 	.word	index@(_ZN3cub18CUB_300001_SM_10006detail10merge_sort26DeviceMergeSortMergeKernelINS2_10policy_hubIN6thrust24THRUST_300001_SM_1000_NS10device_ptrI13RadiosityDataEEE9Policy600ES9_PNS0_8NullTypeES9_SD_jN4cuda3std3__44lessIS8_EES8_SC_EEvbT2_T3_T4_PT6_PT7_T5_PSL_SL_NS1_7vsmem_tE)
        /*00b0*/ 	.word	0x00000020


	//----- nvinfo : EIATTR_FRAME_SIZE
	.align		4
.L_74:
        /*00b4*/ 	.byte	0x04, 0x11
        /*00b6*/ 	.short	(.L_76 - .L_75)
	.align		4
.L_75:
        /*00b8*/ 	.word	index@(_ZN3cub18CUB_300001_SM_10006detail10merge_sort26DeviceMergeSortMergeKernelINS2_10policy_hubIN6thrust24THRUST_300001_SM_1000_NS10device_ptrI13RadiosityDataEEE9Policy600ES9_PNS0_8NullTypeES9_SD_jN4cuda3std3__44lessIS8_EES8_SC_EEvbT2_T3_T4_PT6_PT7_T5_PSL_SL_NS1_7vsmem_tE)
        /*00bc*/ 	.word	0x00000000


	//----- nvinfo : EIATTR_REGCOUNT
	.align		4
.L_76:
        /*00c0*/ 	.byte	0x04, 0x2f
        /*00c2*/ 	.short	(.L_78 - .L_77)
	.align		4
.L_77:
        /*00c4*/ 	.word	index@(_ZN3cub18CUB_300001_SM_10006detail10merge_sort30DeviceMergeSortBlockSortKernelINS2_10policy_hubIN6thrust24THRUST_300001_SM_1000_NS10device_ptrI13RadiosityDataEEE9Policy600ES9_PNS0_8NullTypeES9_SD_mN4cuda3std3__44lessIS8_EES8_SC_EEvbT0_T1_T2_T3_T4_PT6_PT7_T5_NS1_7vsmem_tE)
        /*00c8*/ 	.word	0x00000026


	//----- nvinfo : EIATTR_FRAME_SIZE
	.align		4
.L_78:
        /*00cc*/ 	.byte	0x04, 0x11
        /*00ce*/ 	.short	(.L_80 - .L_79)
	.align		4
.L_79:
        /*00d0*/ 	.word	index@(_ZN3cub18CUB_300001_SM_10006detail10merge_sort30DeviceMergeSortBlockSortKernelINS2_10policy_hubIN6thrust24THRUST_300001_SM_1000_NS10device_ptrI13RadiosityDataEEE9Policy600ES9_PNS0_8NullTypeES9_SD_mN4cuda3std3__44lessIS8_EES8_SC_EEvbT0_T1_T2_T3_T4_PT6_PT7_T5_NS1_7vsmem_tE)
        /*00d4*/ 	.word	0x00000000


	//----- nvinfo : EIATTR_REGCOUNT
	.align		4
.L_80:
        /*00d8*/ 	.byte	0x04, 0x2f
        /*00da*/ 	.short	(.L_82 - .L_81)
	.align		4
.L_81:
        /*00dc*/ 	.word	index@(_ZN3cub18CUB_300001_SM_10006detail10merge_sort30DeviceMergeSortPartitionKernelIN6thrust24THRUST_300001_SM_1000_NS10device_ptrI13RadiosityDataEEmN4cuda3std3__44lessIS7_EES7_EEvbT_PT2_T0_SH_PSH_T1_SH_i)
        /*00e0*/ 	.word	0x00000018


	//----- nvinfo : EIATTR_FRAME_SIZE
	.align		4
.L_82:
        /*00e4*/ 	.byte	0x04, 0x11
        /*00e6*/ 	.short	(.L_84 - .L_83)
	.align		4
.L_83:
        /*00e8*/ 	.word	index@(_ZN3cub18CUB_300001_SM_10006detail10merge_sort30DeviceMergeSortPartitionKernelIN6thrust24THRUST_300001_SM_1000_NS10device_ptrI13RadiosityDataEEmN4cuda3std3__44lessIS7_EES7_EEvbT_PT2_T0_SH_PSH_T1_SH_i)
        /*00ec*/ 	.word	0x00000000


	//----- nvinfo : EIATTR_REGCOUNT
	.align		4
.L_84:
        /*00f0*/ 	.byte	0x04, 0x2f
        /*00f2*/ 	.short	(.L_86 - .L_85)
	.align		4
.L_85:
        /*00f4*/ 	.word	index@(_ZN3cub18CUB_300001_SM_10006detail10merge_sort26DeviceMergeSortMergeKernelINS2_10policy_hubIN6thrust24THRUST_300001_SM_1000_NS10device_ptrI13RadiosityDataEEE9Policy600ES9_PNS0_8NullTypeES9_SD_mN4cuda3std3__44lessIS8_EES8_SC_EEvbT2_T3_T4_PT6_PT7_T5_PSL_SL_NS1_7vsmem_tE)
        /*00f8*/ 	.word	0x00000024


	//----- nvinfo : EIATTR_FRAME_SIZE
	.align		4
.L_86:
        /*00fc*/ 	.byte	0x04, 0x11
        /*00fe*/ 	.short	(.L_88 - .L_87)
	.align		4
.L_87:
        /*0100*/ 	.word	index@(_ZN3cub18CUB_300001_SM_10006detail10merge_sort26DeviceMergeSortMergeKernelINS2_10policy_hubIN6thrust24THRUST_300001_SM_1000_NS10device_ptrI13RadiosityDataEEE9Policy600ES9_PNS0_8NullTypeES9_SD_mN4cuda3std3__44lessIS8_EES8_SC_EEvbT2_T3_T4_PT6_PT7_T5_PSL_SL_NS1_7vsmem_tE)
        /*0104*/ 	.word	0x00000000


	//----- nvinfo : EIATTR_REGCOUNT
	.align		4
.L_88:
        /*0108*/ 	.byte	0x04, 0x2f
        /*010a*/ 	.short	(.L_90 - .L_89)
	.align		4
.L_89:
        /*010c*/ 	.word	index@(_ZN3cub18CUB_300001_SM_10006detail10radix_sort31DeviceRadixSortSingleTileKernelINS1_5radix10policy_hubIfiyE10Policy1000ELNS0_9SortOrderE0EfiyNS1_21identity_decomposer_tEEEvPKT1_PSA_PKT2_PSE_T3_iiT4_)
        /*0110*/ 	.word	0x00000097


	//----- nvinfo : EIATTR_FRAME_SIZE
	.align		4
.L_90:
        /*0114*/ 	.byte	0x04, 0x11
        /*0116*/ 	.short	(.L_92 - .L_91)
	.align		4
.L_91:
        /*0118*/ 	.word	index@(_ZN3cub18CUB_300001_SM_10006detail10radix_sort31DeviceRadixSortSingleTileKernelINS1_5radix10policy_hubIfiyE10Policy1000ELNS0_9SortOrderE0EfiyNS1_21identity_decomposer_tEEEvPKT1_PSA_PKT2_PSE_T3_iiT4_)
        /*011c*/ 	.word	0x00000000


	//----- nvinfo : EIATTR_REGCOUNT
	.align		4
.L_92:
        /*0120*/ 	.byte	0x04, 0x2f
        /*0122*/ 	.short	(.L_94 - .L_93)
	.align		4
.L_93:
        /*0124*/ 	.word	index@(_ZN3cub18CUB_300001_SM_10006detail10radix_sort30DeviceRadixSortHistogramKernelINS1_5radix10policy_hubIfiyE10Policy1000ELNS0_9SortOrderE0EfyNS1_21identity_decomposer_tEEEvPT2_PKT1_SA_iiT3_)
        /*0128*/ 	.word	0x00000020


	//----- nvinfo : EIATTR_FRAME_SIZE
	.align		4
.L_94:
        /*012c*/ 	.byte	0x04, 0x11
        /*012e*/ 	.short	(.L_96 - .L_95)
	.align		4
.L_95:
        /*0130*/ 	.word	index@(_ZN3cub18CUB_300001_SM_10006detail10radix_sort30DeviceRadixSortHistogramKernelINS1_5radix10policy_hubIfiyE10Policy1000ELNS0_9SortOrderE0EfyNS1_21identity_decomposer_tEEEvPT2_PKT1_SA_iiT3_)
        /*0134*/ 	.word	0x00000000


	//----- nvinfo : EIATTR_REGCOUNT
	.align		4
.L_96:
        /*0138*/ 	.byte	0x04, 0x2f
        /*013a*/ 	.short	(.L_98 - .L_97)
	.align		4
.L_97:
        /*013c*/ 	.word	index@(_ZN3cub18CUB_300001_SM_10006detail10radix_sort33DeviceRadixSortExclusiveSumKernelINS1_5radix10policy_hubIfiyE10Policy1000EyEEvPT0_)
        /*0140*/ 	.word	0x00000020


	//----- nvinfo : EIATTR_FRAME_SIZE
	.align		4
.L_98:
        /*0144*/ 	.byte	0x04, 0x11
        /*0146*/ 	.short	(.L_100 - .L_99)
	.align		4
.L_99:
        /*0148*/ 	.word	index@(_ZN3cub18CUB_300001_SM_10006detail10radix_sort33DeviceRadixSortExclusiveSumKernelINS1_5radix10policy_hubIfiyE10Policy1000EyEEvPT0_)
        /*014c*/ 	.word	0x00000000


	//----- nvinfo : EIATTR_REGCOUNT
	.align		4
.L_100:
        /*0150*/ 	.byte	0x04, 0x2f
        /*0152*/ 	.short	(.L_102 - .L_101)
	.align		4
.L_101:
        /*0154*/ 	.word	index@(_ZN3cub18CUB_300001_SM_10006detail10radix_sort29DeviceRadixSortOnesweepKernelINS1_5radix10policy_hubIfiyE10Policy1000ELNS0_9SortOrderE0EfiyiiNS1_21identity_decomposer_tEEEvPT5_SB_PT3_PKSC_PT1_PKSG_PT2_PKSK_T4_iiT6_)
        /*0158*/ 	.word	0x0000004f


	//----- nvinfo : EIATTR_FRAME_SIZE
	.align		4
.L_102:
        /*015c*/ 	.byte	0x04, 0x11
        /*015e*/ 	.short	(.L_104 - .L_103)
	.align		4
.L_103:
        /*0160*/ 	.word	index@(_ZN3cub18CUB_300001_SM_10006detail10radix_sort29DeviceRadixSortOnesweepKernelINS1_5radix10policy_hubIfiyE10Policy1000ELNS0_9SortOrderE0EfiyiiNS1_21identity_decomposer_tEEEvPT5_SB_PT3_PKSC_PT1_PKSG_PT2_PKSK_T4_iiT6_)
        /*0164*/ 	.word	0x00000000


	//----- nvinfo : EIATTR_REGCOUNT
	.align		4
.L_104:
        /*0168*/ 	.byte	0x04, 0x2f
        /*016a*/ 	.short	(.L_106 - .L_105)
	.align		4
.L_105:
        /*016c*/ 	.word	index@(_ZN3cub18CUB_300001_SM_10006detail10radix_sort31DeviceRadixSortSingleTileKernelINS1_5radix10policy_hubIffyE10Policy1000ELNS0_9SortOrderE0EffyNS1_21identity_decomposer_tEEEvPKT1_PSA_PKT2_PSE_T3_iiT4_)
        /*0170*/ 	.word	0x00000097


	//----- nvinfo : EIATTR_FRAME_SIZE
	.align		4
.L_106:
        /*0174*/ 	.byte	0x04, 0x11
        /*0176*/ 	.short	(.L_108 - .L_107)
	.align		4
.L_107:
        /*0178*/ 	.word	index@(_ZN3cub18CUB_300001_SM_10006detail10radix_sort31DeviceRadixSortSingleTileKernelINS1_5radix10policy_hubIffyE10Policy1000ELNS0_9SortOrderE0EffyNS1_21identity_decomposer_tEEEvPKT1_PSA_PKT2_PSE_T3_iiT4_)
        /*017c*/ 	.word	0x00000000


	//----- nvinfo : EIATTR_REGCOUNT
	.align		4
.L_108:
        /*0180*/ 	.byte	0x04, 0x2f
        /*0182*/ 	.short	(.L_110 - .L_109)
	.align		4
.L_109:
        /*0184*/ 	.word	index@(_ZN3cub18CUB_300001_SM_10006detail10radix_sort30DeviceRadixSortHistogramKernelINS1_5radix10policy_hubIffyE10Policy1000ELNS0_9SortOrderE0EfyNS1_21identity_decomposer_tEEEvPT2_PKT1_SA_iiT3_)
        /*0188*/ 	.word	0x00000020


	//----- nvinfo : EIATTR_FRAME_SIZE
	.align		4
.L_110:
        /*018c*/ 	.byte	0x04, 0x11
        /*018e*/ 	.short	(.L_112 - .L_111)
	.align		4
.L_111:
        /*0190*/ 	.word	index@(_ZN3cub18CUB_300001_SM_10006detail10radix_sort30DeviceRadixSortHistogramKernelINS1_5radix10policy_hubIffyE10Policy1000ELNS0_9SortOrderE0EfyNS1_21identity_decomposer_tEEEvPT2_PKT1_SA_iiT3_)
        /*0194*/ 	.word	0x00000000


	//----- nvinfo : EIATTR_REGCOUNT
	.align		4
.L_112:
        /*0198*/ 	.byte	0x04, 0x2f
        /*019a*/ 	.short	(.L_114 - .L_113)
	.align		4
.L_113:
        /*019c*/ 	.word	index@(_ZN3cub18CUB_300001_SM_10006detail10radix_sort33DeviceRadixSortExclusiveSumKernelINS1_5radix10policy_hubIffyE10Policy1000EyEEvPT0_)
        /*01a0*/ 	.word	0x00000020


	//----- nvinfo : EIATTR_FRAME_SIZE
	.align		4
.L_114:
        /*01a4*/ 	.byte	0x04, 0x11
        /*01a6*/ 	.short	(.L_116 - .L_115)
	.align		4
.L_115:
        /*01a8*/ 	.word	index@(_ZN3cub18CUB_300001_SM_10006detail10radix_sort33DeviceRadixSortExclusiveSumKernelINS1_5radix10policy_hubIffyE10Policy1000EyEEvPT0_)
        /*01ac*/ 	.word	0x00000000


	//----- nvinfo : EIATTR_REGCOUNT
	.align		4
.L_116:
        /*01b0*/ 	.byte	0x04, 0x2f
        /*01b2*/ 	.short	(.L_118 - .L_117)
	.align		4
.L_117:
        /*01b4*/ 	.word	index@(_ZN3cub18CUB_300001_SM_10006detail10radix_sort29DeviceRadixSortOnesweepKernelINS1_5radix10policy_hubIffyE10Policy1000ELNS0_9SortOrderE0EffyiiNS1_21identity_decomposer_tEEEvPT5_SB_PT3_PKSC_PT1_PKSG_PT2_PKSK_T4_iiT6_)
        /*01b8*/ 	.word	0x0000004f


	//----- nvinfo : EIATTR_FRAME_SIZE
	.align		4
.L_118:
        /*01bc*/ 	.byte	0x04, 0x11
        /*01be*/ 	.short	(.L_120 - .L_119)
	.align		4
.L_119:
        /*01c0*/ 	.word	index@(_ZN3cub18CUB_300001_SM_10006detail10radix_sort29DeviceRadixSortOnesweepKernelINS1_5radix10policy_hubIffyE10Policy1000ELNS0_9SortOrderE0EffyiiNS1_21identity_decomposer_tEEEvPT5_SB_PT3_PKSC_PT1_PKSG_PT2_PKSK_T4_iiT6_)
        /*01c4*/ 	.word	0x00000000


	//----- nvinfo : EIATTR_MIN_STACK_SIZE
	.align		4
.L_120:
        /*01c8*/ 	.byte	0x04, 0x12
        /*01ca*/ 	.short	(.L_122 - .L_121)
	.align		4
.L_121:
        /*01cc*/ 	.word	index@(_ZN3cub18CUB_300001_SM_10006detail10radix_sort29DeviceRadixSortOnesweepKernelINS1_5radix10policy_hubIffyE10Policy1000ELNS0_9SortOrderE0EffyiiNS1_21identity_decomposer_tEEEvPT5_SB_PT3_PKSC_PT1_PKSG_PT2_PKSK_T4_iiT6_)
        /*01d0*/ 	.word	0x00000000


	//----- nvinfo : EIATTR_MIN_STACK_SIZE
	.align		4
.L_122:
        /*01d4*/ 	.byte	0x04, 0x12
        /*01d6*/ 	.short	(.L_124 - .L_123)
	.align		4
.L_123:
        /*01d8*/ 	.word	index@(_ZN3cub18CUB_300001_SM_10006detail10radix_sort33DeviceRadixSortExclusiveSumKernelINS1_5radix10policy_hubIffyE10Policy1000EyEEvPT0_)
        /*01dc*/ 	.word	0x00000000


	//----- nvinfo : EIATTR_MIN_STACK_SIZE
	.align		4
.L_124:
        /*01e0*/ 	.byte	0x04, 0x12
        /*01e2*/ 	.short	(.L_126 - .L_125)
	.align		4
.L_125:
        /*01e4*/ 	.word	index@(_ZN3cub18CUB_300001_SM_10006detail10radix_sort30DeviceRadixSortHistogramKernelINS1_5radix10policy_hubIffyE10Policy1000ELNS0_9SortOrderE0EfyNS1_21identity_decomposer_tEEEvPT2_PKT1_SA_iiT3_)
        /*01e8*/ 	.word	0x00000000


	//----- nvinfo : EIATTR_MIN_STACK_SIZE
	.align		4
.L_126:
        /*01ec*/ 	.byte	0x04, 0x12
        /*01ee*/ 	.short	(.L_128 - .L_127)
	.align		4
.L_127:
        /*01f0*/ 	.word	index@(_ZN3cub18CUB_300001_SM_10006detail10radix_sort31DeviceRadixSortSingleTileKernelINS1_5radix10policy_hubIffyE10Policy1000ELNS0_9SortOrderE0EffyNS1_21identity_decomposer_tEEEvPKT1_PSA_PKT2_PSE_T3_iiT4_)
        /*01f4*/ 	.word	0x00000000


	//----- nvinfo : EIATTR_MIN_STACK_SIZE
	.align		4
.L_128:
        /*01f8*/ 	.byte	0x04, 0x12
        /*01fa*/ 	.short	(.L_130 - .L_129)
	.align		4
.L_129:
        /*01fc*/ 	.word	index@(_ZN3cub18CUB_300001_SM_10006detail10radix_sort29DeviceRadixSortOnesweepKernelINS1_5radix10policy_hubIfiyE10Policy1000ELNS0_9SortOrderE0EfiyiiNS1_21identity_decomposer_tEEEvPT5_SB_PT3_PKSC_PT1_PKSG_PT2_PKSK_T4_iiT6_)
        /*0200*/ 	.word	0x00000000


	//----- nvinfo : EIATTR_MIN_STACK_SIZE
	.align		4
.L_130:
        /*0204*/ 	.byte	0x04, 0x12
        /*0206*/ 	.short	(.L_132 - .L_131)
	.align		4
.L_131:
        /*0208*/ 	.word	index@(_ZN3cub18CUB_300001_SM_10006detail10radix_sort33DeviceRadixSortExclusiveSumKernelINS1_5radix10policy_hubIfiyE10Policy1000EyEEvPT0_)
        /*020c*/ 	.word	0x00000000


	//----- nvinfo : EIATTR_MIN_STACK_SIZE
	.align		4
.L_132:
        /*0210*/ 	.byte	0x04, 0x12
        /*0212*/ 	.short	(.L_134 - .L_133)
	.align		4
.L_133:
        /*0214*/ 	.word	index@(_ZN3cub18CUB_300001_SM_10006detail10radix_sort30DeviceRadixSortHistogramKernelINS1_5radix10policy_hubIfiyE10Policy1000ELNS0_9SortOrderE0EfyNS1_21identity_decomposer_tEEEvPT2_PKT1_SA_iiT3_)
        /*0218*/ 	.word	0x00000000


	//----- nvinfo : EIATTR_MIN_STACK_SIZE
	.align		4
.L_134:
        /*021c*/ 	.byte	0x04, 0x12
        /*021e*/ 	.short	(.L_136 - .L_135)
	.align		4
.L_135:
        /*0220*/ 	.word	index@(_ZN3cub18CUB_300001_SM_10006detail10radix_sort31DeviceRadixSortSingleTileKernelINS1_5radix10policy_hubIfiyE10Policy1000ELNS0_9SortOrderE0EfiyNS1_21identity_decomposer_tEEEvPKT1_PSA_PKT2_PSE_T3_iiT4_)
        /*0224*/ 	.word	0x00000000


	//----- nvinfo : EIATTR_MIN_STACK_SIZE
	.align		4
.L_136:
        /*0228*/ 	.byte	0x04, 0x12
        /*022a*/ 	.short	(.L_138 - .L_137)
	.align		4
.L_137:
        /*022c*/ 	.word	index@(_ZN3cub18CUB_300001_SM_10006detail10merge_sort26DeviceMergeSortMergeKernelINS2_10policy_hubIN6thrust24THRUST_300001_SM_1000_NS10device_ptrI13RadiosityDataEEE9Policy600ES9_PNS0_8NullTypeES9_SD_mN4cuda3std3__44lessIS8_EES8_SC_EEvbT2_T3_T4_PT6_PT7_T5_PSL_SL_NS1_7vsmem_tE)
        /*0230*/ 	.word	0x00000000


	//----- nvinfo : EIATTR_MIN_STACK_SIZE
	.align		4
.L_138:
        /*0234*/ 	.byte	0x04, 0x12
        /*0236*/ 	.short	(.L_140 - .L_139)
	.align		4
.L_139:
        /*0238*/ 	.word	index@(_ZN3cub18CUB_300001_SM_10006detail10merge_sort30DeviceMergeSortPartitionKernelIN6thrust24THRUST_300001_SM_1000_NS10device_ptrI13RadiosityDataEEmN4cuda3std3__44lessIS7_EES7_EEvbT_PT2_T0_SH_PSH_T1_SH_i)
        /*023c*/ 	.word	0x00000000


	//----- nvinfo : EIATTR_MIN_STACK_SIZE
	.align		4
.L_140:
        /*0240*/ 	.byte	0x04, 0x12
        /*0242*/ 	.short	(.L_142 - .L_141)
	.align		4
.L_141:
        /*0244*/ 	.word	index@(_ZN3cub18CUB_300001_SM_10006detail10merge_sort30DeviceMergeSortBlockSortKernelINS2_10policy_hubIN6thrust24THRUST_300001_SM_1000_NS10device_ptrI13RadiosityDataEEE9Policy600ES9_PNS0_8NullTypeES9_SD_mN4cuda3std3__44lessIS8_EES8_SC_EEvbT0_T1_T2_T3_T4_PT6_PT7_T5_NS1_7vsmem_tE)
        /*0248*/ 	.word	0x00000000


	//----- nvinfo : EIATTR_MIN_STACK_SIZE
	.align		4
.L_142:
        /*024c*/ 	.byte	0x04, 0x12
        /*024e*/ 	.short	(.L_144 - .L_143)
	.align		4
.L_143:
        /*0250*/ 	.word	index@(_ZN3cub18CUB_300001_SM_10006detail10merge_sort26DeviceMergeSortMergeKernelINS2_10policy_hubIN6thrust24THRUST_300001_SM_1000_NS10device_ptrI13RadiosityDataEEE9Policy600ES9_PNS0_8NullTypeES9_SD_jN4cuda3std3__44lessIS8_EES8_SC_EEvbT2_T3_T4_PT6_PT7_T5_PSL_SL_NS1_7vsmem_tE)
        /*0254*/ 	.word	0x00000000


	//----- nvinfo : EIATTR_MIN_STACK_SIZE
	.align		4
.L_144:
        /*0258*/ 	.byte	0x04, 0x12
        /*025a*/ 	.short	(.L_146 - .L_145)
	.align		4
.L_145:
        /*025c*/ 	.word	index@(_ZN3cub18CUB_300001_SM_10006detail10merge_sort30DeviceMergeSortPartitionKernelIN6thrust24THRUST_300001_SM_1000_NS10device_ptrI13RadiosityDataEEjN4cuda3std3__44lessIS7_EES7_EEvbT_PT2_T0_SH_PSH_T1_SH_i)
        /*0260*/ 	.word	0x00000000


	//----- nvinfo : EIATTR_MIN_STACK_SIZE
	.align		4
.L_146:
        /*0264*/ 	.byte	0x04, 0x12
        /*0266*/ 	.short	(.L_148 - .L_147)
	.align		4
.L_147:
        /*0268*/ 	.word	index@(_ZN3cub18CUB_300001_SM_10006detail10merge_sort30DeviceMergeSortBlockSortKernelINS2_10policy_hubIN6thrust24THRUST_300001_SM_1000_NS10device_ptrI13RadiosityDataEEE9Policy600ES9_PNS0_8NullTypeES9_SD_jN4cuda3std3__44lessIS8_EES8_SC_EEvbT0_T1_T2_T3_T4_PT6_PT7_T5_NS1_7vsmem_tE)
        /*026c*/ 	.word	0x00000000


	//----- nvinfo : EIATTR_MIN_STACK_SIZE
	.align		4
.L_148:
        /*0270*/ 	.byte	0x04, 0x12
        /*0272*/ 	.short	(.L_150 - .L_149)
	.align		4
.L_149:
        /*0274*/ 	.word	index@(_ZN3cub18CUB_300001_SM_10006detail9transform16transform_kernelINS2_10policy_hubILb1EN4cuda3std3__45tupleIJN6thrust24THRUST_300001_SM_1000_NS20permutation_iteratorINSA_10device_ptrI13RadiosityDataEENSC_IiEEEEEEEE10policy1000ElNS7_10__identityESE_JSG_EEEvT0_iT1_T2_DpNS2_10kernel_argIT3_EE)
        /*0278*/ 	.word	0x00000000


	//----- nvinfo : EIATTR_MIN_STACK_SIZE
	.align		4
.L_150:
        /*027c*/ 	.byte	0x04, 0x12
        /*027e*/ 	.short	(.L_152 - .L_151)
	.align		4
.L_151:
        /*0280*/ 	.word	index@(_ZN3cub18CUB_300001_SM_10006detail9transform16transform_kernelINS2_10policy_hubILb1EN4cuda3std3__45tupleIJN6thrust24THRUST_300001_SM_1000_NS20permutation_iteratorINSA_10device_ptrI13RadiosityDataEENSC_IiEEEEEEEE10policy1000EiNS7_10__identityESE_JSG_EEEvT0_iT1_T2_DpNS2_10kernel_argIT3_EE)
        /*0284*/ 	.word	0x00000000


	//----- nvinfo : EIATTR_MIN_STACK_SIZE
	.align		4
.L_152:
        /*0288*/ 	.byte	0x04, 0x12
        /*028a*/ 	.short	(.L_154 - .L_153)
	.align		4
.L_153:
        /*028c*/ 	.word	index@(_ZN3cub18CUB_300001_SM_10006detail8for_each13static_kernelINS2_12policy_hub_t12policy_500_tEmN6thrust24THRUST_300001_SM_1000_NS8cuda_cub20__uninitialized_fill7functorINS7_10device_ptrI13RadiosityDataEESC_EEEEvT0_T1_)
        /*0290*/ 	.word	0x00000000


	//----- nvinfo : EIATTR_MIN_STACK_SIZE
	.align		4
.L_154:
        /*0294*/ 	.byte	0x04, 0x12
        /*0296*/ 	.short	(.L_156 - .L_155)
	.align		4
.L_155:
        /*0298*/ 	.word	index@(_ZN3cub18CUB_300001_SM_10006detail11EmptyKernelIvEEvv)
        /*029c*/ 	.word	0x00000000


	//----- nvinfo : EIATTR_MIN_STACK_SIZE
	.align		4
.L_156:
        /*02a0*/ 	.byte	0x04, 0x12
        /*02a2*/ 	.short	(.L_158 - .L_157)
	.align		4
.L_157:
        /*02a4*/ 	.word	index@(_Z10copyKernelP13RadiosityDataPfPii)
        /*02a8*/ 	.word	0x00000000
.L_158:


//--------------------- .nv.compat                --------------------------
	.section	.nv.compat,"",@"SHT_CUDA_COMPAT_INFO"
	.align	4
        /*0000*/ 	.byte	0x02, 0x09, 0x00, 0x00, 0x02, 0x02, 0x01, 0x00, 0x02, 0x05, 0x05, 0x00, 0x03, 0x07, 0x01, 0x01
        /*0010*/ 	.byte	0x02, 0x03, 0x00, 0x00, 0x02, 0x06, 0x01, 0x00, 0x04, 0x0b, 0x08, 0x00, 0x09, 0x00, 0x00, 0x00
        /*0020*/ 	.byte	0x00, 0x00, 0x00, 0x00


//--------------------- .nv.info._ZN3cub18CUB_300001_SM_10006detail10radix_sort29DeviceRadixSortOnesweepKernelINS1_5radix10policy_hubIffyE10Policy1000ELNS0_9SortOrderE0EffyiiNS1_21identity_decomposer_tEEEvPT5_SB_PT3_PKSC_PT1_PKSG_PT2_PKSK_T4_iiT6_ --------------------------
	.section	.nv.info._ZN3cub18CUB_300001_SM_10006detail10radix_sort29DeviceRadixSortOnesweepKernelINS1_5radix10policy_hubIffyE10Policy1000ELNS0_9SortOrderE0EffyiiNS1_21identity_decomposer_tEEEvPT5_SB_PT3_PKSC_PT1_PKSG_PT2_PKSK_T4_iiT6_,"",@"SHT_CUDA_INFO"
	.sectionflags	@""
	.align	4


	//----- nvinfo : EIATTR_CUDA_API_VERSION
	.align		4
        /*0000*/ 	.byte	0x04, 0x37
        /*0002*/ 	.short	(.L_160 - .L_159)
.L_159:
        /*0004*/ 	.word	0x00000082


	//----- nvinfo : EIATTR_KPARAM_INFO
	.align		4
.L_160:
        /*0008*/ 	.byte	0x04, 0x17
        /*000a*/ 	.short	(.L_162 - .L_161)
.L_161:
        /*000c*/ 	.word	0x00000000
        /*0010*/ 	.short	0x000b
        /*0012*/ 	.short	0x004c
        /*0014*/ 	.byte	0x00, 0xf0, 0x05, 0x00


	//----- nvinfo : EIATTR_KPARAM_INFO
	.align		4
.L_162:
        /*0018*/ 	.byte	0x04, 0x17
        /*001a*/ 	.short	(.L_164 - .L_163)
.L_163:
        /*001c*/ 	.word	0x00000000
        /*0020*/ 	.short	0x000a
        /*0022*/ 	.short	0x0048
        /*0024*/ 	.byte	0x00, 0xf0, 0x11, 0x00


	//----- nvinfo : EIATTR_KPARAM_INFO
	.align		4
.L_164:
        /*0028*/ 	.byte	0x04, 0x17
        /*002a*/ 	.short	(.L_166 - .L_165)
.L_165:
        /*002c*/ 	.word	0x00000000
        /*0030*/ 	.short	0x0009
        /*0032*/ 	.short	0x0044
        /*0034*/ 	.byte	0x00, 0xf0, 0x11, 0x00


	//----- nvinfo : EIATTR_KPARAM_INFO
	.align		4
.L_166:
        /*0038*/ 	.byte	0x04, 0x17
        /*003a*/ 	.short	(.L_168 - .L_167)
.L_167:
        /*003c*/ 	.word	0x00000000
        /*0040*/ 	.short	0x0008
        /*0042*/ 	.short	0x0040
        /*0044*/ 	.byte	0x00, 0xf0, 0x11, 0x00


	//----- nvinfo : EIATTR_KPARAM_INFO
	.align		4
.L_168:
        /*0048*/ 	.byte	0x04, 0x17
        /*004a*/ 	.short	(.L_170 - .L_169)
.L_169:
        /*004c*/ 	.word	0x00000000
        /*0050*/ 	.short	0x0007
        /*0052*/ 	.short	0x0038
        /*0054*/ 	.byte	0x00, 0xf5, 0x21, 0x00


	//----- nvinfo : EIATTR_KPARAM_INFO
	.align		4
.L_170:
        /*0058*/ 	.byte	0x04, 0x17
        /*005a*/ 	.short	(.L_172 - .L_171)
.L_171:
        /*005c*/ 	.word	0x00000000
        /*0060*/ 	.short	0x0006
        /*0062*/ 	.short	0x0030
        /*0064*/ 	.byte	0x00, 0xf5, 0x21, 0x00


	//----- nvinfo : EIATTR_KPARAM_INFO
	.align		4
.L_172:
        /*0068*/ 	.byte	0x04, 0x17
        /*006a*/ 	.short	(.L_174 - .L_173)
.L_173:
        /*006c*/ 	.word	0x00000000
        /*0070*/ 	.short	0x0005
        /*0072*/ 	.short	0x0028
        /*0074*/ 	.byte	0x00, 0xf5, 0x21, 0x00


	//----- nvinfo : EIATTR_KPARAM_INFO
	.align		4
.L_174:
        /*0078*/ 	.byte	0x04, 0x17
        /*007a*/ 	.short	(.L_176 - .L_175)
.L_175:
        /*007c*/ 	.word	0x00000000
        /*0080*/ 	.short	0x0004
        /*0082*/ 	.short	0x0020
        /*0084*/ 	.byte	0x00, 0xf5, 0x21, 0x00


	//----- nvinfo : EIATTR_KPARAM_INFO
	.align		4
.L_176:
        /*0088*/ 	.byte	0x04, 0x17
        /*008a*/ 	.short	(.L_178 - .L_177)
.L_177:
        /*008c*/ 	.word	0x00000000
        /*0090*/ 	.short	0x0003
        /*0092*/ 	.short	0x0018
        /*0094*/ 	.byte	0x00, 0xf5, 0x21, 0x00


	//----- nvinfo : EIATTR_KPARAM_INFO
	.align		4
.L_178:
        /*0098*/ 	.byte	0x04, 0x17
        /*009a*/ 	.short	(.L_180 - .L_179)
.L_179:
        /*009c*/ 	.word	0x00000000
        /*00a0*/ 	.short	0x0002
        /*00a2*/ 	.short	0x0010
        /*00a4*/ 	.byte	0x00, 0xf5, 0x21, 0x00


	//----- nvinfo : EIATTR_KPARAM_INFO
	.align		4
.L_180:
        /*00a8*/ 	.byte	0x04, 0x17
        /*00aa*/ 	.short	(.L_182 - .L_181)
.L_181:
        /*00ac*/ 	.word	0x00000000
        /*00b0*/ 	.short	0x0001
        /*00b2*/ 	.short	0x0008
        /*00b4*/ 	.byte	0x00, 0xf5, 0x21, 0x00


	//----- nvinfo : EIATTR_KPARAM_INFO
	.align		4
.L_182:
        /*00b8*/ 	.byte	0x04, 0x17
        /*00ba*/ 	.short	(.L_184 - .L_183)
.L_183:
        /*00bc*/ 	.word	0x00000000
        /*00c0*/ 	.short	0x0000
        /*00c2*/ 	.short	0x0000
        /*00c4*/ 	.byte	0x00, 0xf5, 0x21, 0x00


	//----- nvinfo : EIATTR_SPARSE_MMA_MASK
	.align		4
.L_184:
        /*00c8*/ 	.byte	0x03, 0x50
        /*00ca*/ 	.short	0x0000


	//----- nvinfo : EIATTR_MAXREG_COUNT
	.align		4
        /*00cc*/ 	.byte	0x03, 0x1b
        /*00ce*/ 	.short	0x00a8


	//----- nvinfo : EIATTR_NUM_BARRIERS
	.align		4
        /*00d0*/ 	.byte	0x02, 0x4c
        /*00d2*/ 	.byte	0x01
	.zero		1


	//----- nvinfo : EIATTR_MERCURY_ISA_VERSION
	.align		4
        /*00d4*/ 	.byte	0x03, 0x5f
        /*00d6*/ 	.short	0x0101


	//----- nvinfo : EIATTR_COOP_GROUP_MASK_REGIDS
	.align		4
        /*00d8*/ 	.byte	0x04, 0x29
        /*00da*/ 	.short	(.L_186 - .L_185)


	//   ....[0]....
.L_185:
        /*00dc*/ 	.word	0xffffffff


	//   ....[1]....
        /*00e0*/ 	.word	0x05000000


	//   ....[2]....
        /*00e4*/ 	.word	0xffffffff


	//   ....[3]....
        /*00e8*/ 	.word	0xffffffff


	//   ....[4]....
        /*00ec*/ 	.word	0xffffffff


	//   ....[5]....
        /*00f0*/ 	.word	0xffffffff


	//   ....[6]....
        /*00f4*/ 	.word	0xffffffff


	//   ....[7]....
        /*00f8*/ 	.word	0xffffffff


	//   ....[8]....
        /*00fc*/ 	.word	0xffffffff


	//   ....[9]....
        /*0100*/ 	.word	0xffffffff


	//   ....[10]....
        /*0104*/ 	.word	0xffffffff


	//   ....[11]....
        /*0108*/ 	.word	0xffffffff


	//   ....[12]....
        /*010c*/ 	.word	0xffffffff


	//   ....[13]....
        /*0110*/ 	.word	0xffffffff


	//   ....[14]....
        /*0114*/ 	.word	0xffffffff


	//   ....[15]....
        /*0118*/ 	.word	0xffffffff


	//   ....[16]....
        /*011c*/ 	.word	0xffffffff


	//   ....[17]....
        /*0120*/ 	.word	0xffffffff


	//   ....[18]....
        /*0124*/ 	.word	0xffffffff


	//   ....[19]....
        /*0128*/ 	.word	0xffffffff


	//   ....[20]....
        /*012c*/ 	.word	0xffffffff


	//   ....[21]....
        /*0130*/ 	.word	0xffffffff


	//   ....[22]....
        /*0134*/ 	.word	0xffffffff


	//   ....[23]....
        /*0138*/ 	.word	0xffffffff


	//   ....[24]....
        /*013c*/ 	.word	0xffffffff


	//   ....[25]....
        /*0140*/ 	.word	0xffffffff


	//   ....[26]....
        /*0144*/ 	.word	0xffffffff


	//   ....[27]....
        /*0148*/ 	.word	0xffffffff


	//   ....[28]....
        /*014c*/ 	.word	0xffffffff


	//   ....[29]....
        /*0150*/ 	.word	0xffffffff


	//   ....[30]....
        /*0154*/ 	.word	0xffffffff


	//   ....[31]....
        /*0158*/ 	.word	0xffffffff


	//   ....[32]....
        /*015c*/ 	.word	0xffffffff


	//   ....[33]....
        /*0160*/ 	.word	0xffffffff


	//   ....[34]....
        /*0164*/ 	.word	0xffffffff


	//   ....[35]....
        /*0168*/ 	.word	0xffffffff


	//   ....[36]....
        /*016c*/ 	.word	0xffffffff


	//   ....[37]....
        /*0170*/ 	.word	0xffffffff


	//   ....[38]....
        /*0174*/ 	.word	0xffffffff


	//   ....[39]....
        /*0178*/ 	.word	0xffffffff


	//   ....[40]....
        /*017c*/ 	.word	0xffffffff


	//   ....[41]....
        /*0180*/ 	.word	0xffffffff


	//   ....[42]....
        /*0184*/ 	.word	0xffffffff


	//   ....[43]....
        /*0188*/ 	.word	0xffffffff


	//   ....[44]....
        /*018c*/ 	.word	0xffffffff


	//   ....[45]....
        /*0190*/ 	.word	0xffffffff


	//   ....[46]....
        /*0194*/ 	.word	0xffffffff


	//   ....[47]....
        /*0198*/ 	.word	0xffffffff


	//   ....[48]....
        /*019c*/ 	.word	0xffffffff


	//   ....[49]....
        /*01a0*/ 	.word	0xffffffff


	//   ....[50]....
        /*01a4*/ 	.word	0xffffffff


	//   ....[51]....
        /*01a8*/ 	.word	0xffffffff


	//   ....[52]....
        /*01ac*/ 	.word	0xffffffff


	//   ....[53]....
        /*01b0*/ 	.word	0xffffffff


	//   ....[54]....
        /*01b4*/ 	.word	0xffffffff


	//   ....[55]....
        /*01b8*/ 	.word	0xffffffff


	//   ....[56]....
        /*01bc*/ 	.word	0xffffffff


	//   ....[57]....
        /*01c0*/ 	.word	0xffffffff


	//   ....[58]....
        /*01c4*/ 	.word	0xffffffff


	//   ....[59]....
        /*01c8*/ 	.word	0xffffffff


	//   ....[60]....
        /*01cc*/ 	.word	0xffffffff


	//   ....[61]....
        /*01d0*/ 	.word	0xffffffff


	//   ....[62]....
        /*01d4*/ 	.word	0xffffffff


	//   ....[63]....
        /*01d8*/ 	.word	0xffffffff


	//   ....[64]....
        /*01dc*/ 	.word	0xffffffff


	//   ....[65]....
        /*01e0*/ 	.word	0xffffffff


	//   ....[66]....
        /*01e4*/ 	.word	0xffffffff


	//   ....[67]....
        /*01e8*/ 	.word	0xffffffff


	//   ....[68]....
        /*01ec*/ 	.word	0xffffffff


	//   ....[69]....
        /*01f0*/ 	.word	0xffffffff


	//   ....[70]....
        /*01f4*/ 	.word	0xffffffff


	//   ....[71]....
        /*01f8*/ 	.word	0xffffffff


	//   ....[72]....
        /*01fc*/ 	.word	0xffffffff


	//   ....[73]....
        /*0200*/ 	.word	0xffffffff


	//   ....[74]....
        /*0204*/ 	.word	0xffffffff


	//   ....[75]....
        /*0208*/ 	.word	0xffffffff


	//   ....[76]....
        /*020c*/ 	.word	0xffffffff


	//   ....[77]....
        /*0210*/ 	.word	0xffffffff


	//   ....[78]....
        /*0214*/ 	.word	0xffffffff


	//   ....[79]....
        /*0218*/ 	.word	0xffffffff


	//   ....[80]....
        /*021c*/ 	.word	0xffffffff


	//   ....[81]....
        /*0220*/ 	.word	0xffffffff


	//   ....[82]....
        /*0224*/ 	.word	0xffffffff


	//   ....[83]....
        /*0228*/ 	.word	0xffffffff


	//   ....[84]....
        /*022c*/ 	.word	0xffffffff


	//   ....[85]....
        /*0230*/ 	.word	0xffffffff


	//   ....[86]....
        /*0234*/ 	.word	0xffffffff


	//   ....[87]....
        /*0238*/ 	.word	0xffffffff


	//   ....[88]....
        /*023c*/ 	.word	0xffffffff


	//   ....[89]....
        /*0240*/ 	.word	0xffffffff


	//   ....[90]....
        /*0244*/ 	.word	0xffffffff


	//   ....[91]....
        /*0248*/ 	.word	0xffffffff


	//   ....[92]....
        /*024c*/ 	.word	0xffffffff


	//   ....[93]....
        /*0250*/ 	.word	0xffffffff


	//   ....[94]....
        /*0254*/ 	.word	0xffffffff


	//   ....[95]....
        /*0258*/ 	.word	0xffffffff


	//   ....[96]....
        /*025c*/ 	.word	0xffffffff


	//   ....[97]....
        /*0260*/ 	.word	0xffffffff


	//   ....[98]....
        /*0264*/ 	.word	0xffffffff


	//   ....[99]....
        /*0268*/ 	.word	0xffffffff


	//   ....[100]....
        /*026c*/ 	.word	0xffffffff


	//   ....[101]....
        /*0270*/ 	.word	0xffffffff


	//   ....[102]....
        /*0274*/ 	.word	0xffffffff


	//   ....[103]....
        /*0278*/ 	.word	0xffffffff


	//   ....[104]....
        /*027c*/ 	.word	0xffffffff


	//   ....[105]....
        /*0280*/ 	.word	0xffffffff


	//   ....[106]....
        /*0284*/ 	.word	0xffffffff


	//   ....[107]....
        /*0288*/ 	.word	0xffffffff


	//   ....[108]....
        /*028c*/ 	.word	0xffffffff


	//   ....[109]....
        /*0290*/ 	.word	0xffffffff


	//   ....[110]....
        /*0294*/ 	.word	0xffffffff


	//   ....[111]....
        /*0298*/ 	.word	0xffffffff


	//   ....[112]....
        /*029c*/ 	.word	0xffffffff


	//   ....[113]....
        /*02a0*/ 	.word	0xffffffff


	//   ....[114]....
        /*02a4*/ 	.word	0xffffffff


	//   ....[115]....
        /*02a8*/ 	.word	0xffffffff


	//   ....[116]....
        /*02ac*/ 	.word	0xffffffff


	//   ....[117]....
        /*02b0*/ 	.word	0xffffffff


	//   ....[118]....
        /*02b4*/ 	.word	0xffffffff


	//   ....[119]....
        /*02b8*/ 	.word	0xffffffff


	//   ....[120]....
        /*02bc*/ 	.word	0xffffffff


	//   ....[121]....
        /*02c0*/ 	.word	0xffffffff


	//   ....[122]....
        /*02c4*/ 	.word	0xffffffff


	//   ....[123]....
        /*02c8*/ 	.word	0xffffffff


	//   ....[124]....
        /*02cc*/ 	.word	0xffffffff


	//   ....[125]....
        /*02d0*/ 	.word	0xffffffff


	//   ....[126]....
        /*02d4*/ 	.word	0xffffffff


	//   ....[127]....
        /*02d8*/ 	.word	0xffffffff


	//   ....[128]....
        /*02dc*/ 	.word	0xffffffff


	//   ....[129]....
        /*02e0*/ 	.word	0xffffffff


	//   ....[130]....
        /*02e4*/ 	.word	0xffffffff


	//   ....[131]....
        /*02e8*/ 	.word	0xffffffff


	//   ....[132]....
        /*02ec*/ 	.word	0xffffffff


	//   ....[133]....
        /*02f0*/ 	.word	0xffffffff


	//   ....[134]....
        /*02f4*/ 	.word	0xffffffff


	//   ....[135]....
        /*02f8*/ 	.word	0xffffffff


	//   ....[136]....
        /*02fc*/ 	.word	0xffffffff


	//   ....[137]....
        /*0300*/ 	.word	0xffffffff


	//   ....[138]....
        /*0304*/ 	.word	0xffffffff


	//   ....[139]....
        /*0308*/ 	.word	0xffffffff


	//   ....[140]....
        /*030c*/ 	.word	0xffffffff


	//   ....[141]....
        /*0310*/ 	.word	0xffffffff


	//   ....[142]....
        /*0314*/ 	.word	0xffffffff


	//   ....[143]....
        /*0318*/ 	.word	0xffffffff


	//   ....[144]....
        /*031c*/ 	.word	0xffffffff


	//   ....[145]....
        /*0320*/ 	.word	0xffffffff


	//   ....[146]....
        /*0324*/ 	.word	0xffffffff


	//   ....[147]....
        /*0328*/ 	.word	0xffffffff


	//   ....[148]....
        /*032c*/ 	.word	0xffffffff


	//   ....[149]....
        /*0330*/ 	.word	0xffffffff


	//   ....[150]....
        /*0334*/ 	.word	0xffffffff


	//   ....[151]....
        /*0338*/ 	.word	0xffffffff


	//   ....[152]....
        /*033c*/ 	.word	0xffffffff


	//   ....[153]....
        /*0340*/ 	.word	0xffffffff


	//   ....[154]....
        /*0344*/ 	.word	0xffffffff


	//   ....[155]....
        /*0348*/ 	.word	0xffffffff


	//   ....[156]....
        /*034c*/ 	.word	0xffffffff


	//   ....[157]....
        /*0350*/ 	.word	0xffffffff


	//   ....[158]....
        /*0354*/ 	.word	0xffffffff


	//   ....[159]....
        /*0358*/ 	.word	0xffffffff


	//   ....[160]....
        /*035c*/ 	.word	0x0500001c


	//   ....[161]....
        /*0360*/ 	.word	0xffffffff


	//   ....[162]....
        /*0364*/ 	.word	0xffffffff


	//   ....[163]....
        /*0368*/ 	.word	0xffffffff


	//   ....[164]....
        /*036c*/ 	.word	0xffffffff


	//   ....[165]....
        /*0370*/ 	.word	0xffffffff


	//   ....[166]....
        /*0374*/ 	.word	0xffffffff


	//   ....[167]....
        /*0378*/ 	.word	0xffffffff


	//   ....[168]....
        /*037c*/ 	.word	0xffffffff


	//   ....[169]....
        /*0380*/ 	.word	0xffffffff


	//   ....[170]....
        /*0384*/ 	.word	0xffffffff


	//   ....[171]....
        /*0388*/ 	.word	0xffffffff


	//   ....[172]....
        /*038c*/ 	.word	0xffffffff


	//   ....[173]....
        /*0390*/ 	.word	0xffffffff


	//   ....[174]....
        /*0394*/ 	.word	0xffffffff


	//   ....[175]....
        /*0398*/ 	.word	0xffffffff


	//   ....[176]....
        /*039c*/ 	.word	0xffffffff


	//   ....[177]....
        /*03a0*/ 	.word	0xffffffff


	//   ....[178]....
        /*03a4*/ 	.word	0xffffffff


	//   ....[179]....
        /*03a8*/ 	.word	0xffffffff


	//   ....[180]....
        /*03ac*/ 	.word	0xffffffff


	//   ....[181]....
        /*03b0*/ 	.word	0xffffffff


	//   ....[182]....
        /*03b4*/ 	.word	0xffffffff


	//   ....[183]....
        /*03b8*/ 	.word	0xffffffff


	//   ....[184]....
        /*03bc*/ 	.word	0xffffffff


	//   ....[185]....
        /*03c0*/ 	.word	0xffffffff


	//   ....[186]....
        /*03c4*/ 	.word	0xffffffff


	//   ....[187]....
        /*03c8*/ 	.word	0xffffffff


	//   ....[188]....
        /*03cc*/ 	.word	0xffffffff


	//   ....[189]....
        /*03d0*/ 	.word	0xffffffff


	//   ....[190]....
        /*03d4*/ 	.word	0xffffffff


	//   ....[191]....
        /*03d8*/ 	.word	0xffffffff


	//   ....[192]....
        /*03dc*/ 	.word	0xffffffff


	//   ....[193]....
        /*03e0*/ 	.word	0xffffffff


	//   ....[194]....
        /*03e4*/ 	.word	0xffffffff


	//   ....[195]....
        /*03e8*/ 	.word	0xffffffff


	//   ....[196]....
        /*03ec*/ 	.word	0xffffffff


	//   ....[197]....
        /*03f0*/ 	.word	0xffffffff


	//   ....[198]....
        /*03f4*/ 	.word	0xffffffff


	//   ....[199]....
        /*03f8*/ 	.word	0xffffffff


	//   ....[200]....
        /*03fc*/ 	.word	0xffffffff


	//   ....[201]....
        /*0400*/ 	.word	0xffffffff


	//   ....[202]....
        /*0404*/ 	.word	0xffffffff


	//   ....[203]....
        /*0408*/ 	.word	0xffffffff


	//   ....[204]....
        /*040c*/ 	.word	0xffffffff


	//   ....[205]....
        /*0410*/ 	.word	0xffffffff


	//   ....[206]....
        /*0414*/ 	.word	0xffffffff


	//   ....[207]....
        /*0418*/ 	.word	0xffffffff


	//   ....[208]....
        /*041c*/ 	.word	0xffffffff


	//   ....[209]....
        /*0420*/ 	.word	0xffffffff


	//   ....[210]....
        /*0424*/ 	.word	0xffffffff


	//   ....[211]....
        /*0428*/ 	.word	0xffffffff


	//   ....[212]....
        /*042c*/ 	.word	0xffffffff


	//   ....[213]....
        /*0430*/ 	.word	0xffffffff


	//   ....[214]....
        /*0434*/ 	.word	0xffffffff


	//   ....[215]....
        /*0438*/ 	.word	0xffffffff


	//   ....[216]....
        /*043c*/ 	.word	0xffffffff


	//   ....[217]....
        /*0440*/ 	.word	0xffffffff


	//   ....[218]....
        /*0444*/ 	.word	0xffffffff


	//   ....[219]....
        /*0448*/ 	.word	0xffffffff


	//   ....[220]....
        /*044c*/ 	.word	0xffffffff


	//   ....[221]....
        /*0450*/ 	.word	0xffffffff


	//   ....[222]....
        /*0454*/ 	.word	0xffffffff


	//   ....[223]....
        /*0458*/ 	.word	0xffffffff


	//   ....[224]....
        /*045c*/ 	.word	0xffffffff


	//   ....[225]....
        /*0460*/ 	.word	0xffffffff


	//   ....[226]....
        /*0464*/ 	.word	0xffffffff


	//   ....[227]....
        /*0468*/ 	.word	0xffffffff


	//   ....[228]....
        /*046c*/ 	.word	0xffffffff


	//   ....[229]....
        /*0470*/ 	.word	0x0500003f


	//   ....[230]....
        /*0474*/ 	.word	0x0500003f


	//   ....[231]....
        /*0478*/ 	.word	0x0500003f


	//   ....[232]....
        /*047c*/ 	.word	0x0500003f


	//   ....[233]....
        /*0480*/ 	.word	0x0500003f


	//----- nvinfo : EIATTR_COOP_GROUP_INSTR_OFFSETS
	.align		4
.L_186:
        /*0484*/ 	.byte	0x04, 0x28
        /*0486*/ 	.short	(.L_188 - .L_187)


	//   ....[0]....
.L_187:
        /*0488*/ 	.word	0x00001180


	//   ....[1]....
        /*048c*/ 	.word	0x00001ca0


	//   ....[2]....
        /*0490*/ 	.word	0x00003220


	//   ....[3]....
        /*0494*/ 	.word	0x00003240


	//   ....[4]....
        /*0498*/ 	.word	0x00003260


	//   ....[5]....
        /*049c*/ 	.word	0x00003280


	//   ....[6]....
        /*04a0*/ 	.word	0x000032a0


	//   ....[7]....
        /*04a4*/ 	.word	0x00003730


	//   ....[8]....
        /*04a8*/ 	.word	0x00003740


	//   ....[9]....
        /*04ac*/ 	.word	0x00003760


	//   ....[10]....
        /*04b0*/ 	.word	0x00003780


	//   ....[11]....
        /*04b4*/ 	.word	0x000037d0


	//   ....[12]....
        /*04b8*/ 	.word	0x00003800


	//   ....[13]....
        /*04bc*/ 	.word	0x00003850


	//   ....[14]....
        /*04c0*/ 	.word	0x00003890


	//   ....[15]....
        /*04c4*/ 	.word	0x00003980


	//   ....[16]....
        /*04c8*/ 	.word	0x000039a0


	//   ....[17]....
        /*04cc*/ 	.word	0x000039b0


	//   ....[18]....
        /*04d0*/ 	.word	0x000039d0


	//   ....[19]....
        /*04d4*/ 	.word	0x00003a10


	//   ....[20]....
        /*04d8*/ 	.word	0x00003a40


	//   ....[21]....
        /*04dc*/ 	.word	0x00003a80


	//   ....[22]....
        /*04e0*/ 	.word	0x00003aa0


	//   ....[23]....
        /*04e4*/ 	.word	0x00003ac0


	//   ....[24]....
        /*04e8*/ 	.word	0x00003bc0


	//   ....[25]....
        /*04ec*/ 	.word	0x00003bf0


	//   ....[26]....
        /*04f0*/ 	.word	0x00003c00


	//   ....[27]....
        /*04f4*/ 	.word	0x00003c30


	//   ....[28]....
        /*04f8*/ 	.word	0x00003c50


	//   ....[29]....
        /*04fc*/ 	.word	0x00003ca0


	//   ....[30]....
        /*0500*/ 	.word	0x00003cc0


	//   ....[31]....
        /*0504*/ 	.word	0x00003d00


	//   ....[32]....
        /*0508*/ 	.word	0x00003d20


	//   ....[33]....
        /*050c*/ 	.word	0x00003e00


	//   ....[34]....
        /*0510*/ 	.word	0x00003e20


	//   ....[35]....
        /*0514*/ 	.word	0x00003e30


	//   ....[36]....
        /*0518*/ 	.word	0x00003e60


	//   ....[37]....
        /*051c*/ 	.word	0x00003e90


	//   ....[38]....
        /*0520*/ 	.word	0x00003ee0


	//   ....[39]....
        /*0524*/ 	.word	0x00003ef0


	//   ....[40]....
        /*0528*/ 	.word	0x00003f30


	//   ....[41]....
        /*052c*/ 	.word	0x00003f60


	//   ....[42]....
        /*0530*/ 	.word	0x00004040


	//   ....[43]....
        /*0534*/ 	.word	0x00004060


	//   ....[44]....
        /*0538*/ 	.word	0x00004070


	//   ....[45]....
        /*053c*/ 	.word	0x000040c0


	//   ....[46]....
        /*0540*/ 	.word	0x000040f0


	//   ....[47]....
        /*0544*/ 	.word	0x00004120


	//   ....[48]....
        /*0548*/ 	.word	0x00004150


	//   ....[49]....
        /*054c*/ 	.word	0x00004180


	//   ....[50]....
        /*0550*/ 	.word	0x000041b0


	//   ....[51]....
        /*0554*/ 	.word	0x00004280


	//   ....[52]....
        /*0558*/ 	.word	0x000042b0


	//   ....[53]....
        /*055c*/ 	.word	0x000042c0


	//   ....[54]....
        /*0560*/ 	.word	0x00004310


	//   ....[55]....
        /*0564*/ 	.word	0x00004340


	//   ....[56]....
        /*0568*/ 	.word	0x00004370


	//   ....[57]....
        /*056c*/ 	.word	0x000043a0


	//   ....[58]....
        /*0570*/ 	.word	0x000043d0


	//   ....[59]....
        /*0574*/ 	.word	0x00004400


	//   ....[60]....
        /*0578*/ 	.word	0x000044e0


	//   ....[61]....
        /*057c*/ 	.word	0x000044f0


	//   ....[62]....
        /*0580*/ 	.word	0x00004540


	//   ....[63]....
        /*0584*/ 	.word	0x00004570


	//   ....[64]....
        /*0588*/ 	.word	0x000045a0


	//   ....[65]....
        /*058c*/ 	.word	0x000045d0


	//   ....[66]....
        /*0590*/ 	.word	0x00004600


	//   ....[67]....
        /*0594*/ 	.word	0x00004630


	//   ....[68]....
        /*0598*/ 	.word	0x00004660


	//   ....[69]....
        /*059c*/ 	.word	0x00004720


	//   ....[70]....
        /*05a0*/ 	.word	0x00004730


	//   ....[71]....
        /*05a4*/ 	.word	0x00004780


	//   ....[72]....
        /*05a8*/ 	.word	0x000047b0


	//   ....[73]....
        /*05ac*/ 	.word	0x000047e0


	//   ....[74]....
        /*05b0*/ 	.word	0x00004810


	//   ....[75]....
        /*05b4*/ 	.word	0x00004840


	//   ....[76]....
        /*05b8*/ 	.word	0x00004870


	//   ....[77]....
        /*05bc*/ 	.word	0x000048a0


	//   ....[78]....
        /*05c0*/ 	.word	0x00004970


	//   ....[79]....
        /*05c4*/ 	.word	0x00004980


	//   ....[80]....
        /*05c8*/ 	.word	0x000049d0


	//   ....[81]....
        /*05cc*/ 	.word	0x00004a00


	//   ....[82]....
        /*05d0*/ 	.word	0x00004a30


	//   ....[83]....
        /*05d4*/ 	.word	0x00004a60


	//   ....[84]....
        /*05d8*/ 	.word	0x00004a90


	//   ....[85]....
        /*05dc*/ 	.word	0x00004ac0


	//   ....[86]....
        /*05e0*/ 	.word	0x00004af0


	//   ....[87]....
        /*05e4*/ 	.word	0x00004bc0


	//   ....[88]....
        /*05e8*/ 	.word	0x00004bd0


	//   ....[89]....
        /*05ec*/ 	.word	0x00004c20


	//   ....[90]....
        /*05f0*/ 	.word	0x00004c50


	//   ....[91]....
        /*05f4*/ 	.word	0x00004c80


	//   ....[92]....
        /*05f8*/ 	.word	0x00004cb0


	//   ....[93]....
        /*05fc*/ 	.word	0x00004ce0


	//   ....[94]....
        /*0600*/ 	.word	0x00004d10


	//   ....[95]....
        /*0604*/ 	.word	0x00004d40


	//   ....[96]....
        /*0608*/ 	.word	0x00004e00


	//   ....[97]....
        /*060c*/ 	.word	0x00004e10


	//   ....[98]....
        /*0610*/ 	.word	0x00004e40


	//   ....[99]....
        /*0614*/ 	.word	0x00004e70


	//   ....[100]....
        /*0618*/ 	.word	0x00004ea0


	//   ....[101]....
        /*061c*/ 	.word	0x00004ed0


	//   ....[102]....
        /*0620*/ 	.word	0x00004f00


	//   ....[103]....
        /*0624*/ 	.word	0x00004f30


	//   ....[104]....
        /*0628*/ 	.word	0x00004f60


	//   ....[105]....
        /*062c*/ 	.word	0x00005040


	//   ....[106]....
        /*0630*/ 	.word	0x00005070


	//   ....[107]....
        /*0634*/ 	.word	0x00005080


	//   ....[108]....
        /*0638*/ 	.word	0x000050d0


	//   ....[109]....
        /*063c*/ 	.word	0x00005100


	//   ....[110]....
        /*0640*/ 	.word	0x00005130


	//   ....[111]....
        /*0644*/ 	.word	0x00005160


	//   ....[112]....
        /*0648*/ 	.word	0x00005190


	//   ....[113]....
        /*064c*/ 	.word	0x000051c0


	//   ....[114]....
        /*0650*/ 	.word	0x00005290


	//   ....[115]....
        /*0654*/ 	.word	0x000052b0


	//   ....[116]....
        /*0658*/ 	.word	0x000052c0


	//   ....[117]....
        /*065c*/ 	.word	0x00005310


	//   ....[118]....
        /*0660*/ 	.word	0x00005340


	//   ....[119]....
        /*0664*/ 	.word	0x00005370


	//   ....[120]....
        /*0668*/ 	.word	0x000053a0


	//   ....[121]....
        /*066c*/ 	.word	0x000053d0


	//   ....[122]....
        /*0670*/ 	.word	0x00005400


	//   ....[123]....
        /*0674*/ 	.word	0x000054e0


	//   ....[124]....
        /*0678*/ 	.word	0x00005500


	//   ....[125]....
        /*067c*/ 	.word	0x00005510


	//   ....[126]....
        /*0680*/ 	.word	0x00005540


	//   ....[127]....
        /*0684*/ 	.word	0x000055a0


	//   ....[128]....
        /*0688*/ 	.word	0x000055d0


	//   ....[129]....
        /*068c*/ 	.word	0x00005600


	//   ....[130]....
        /*0690*/ 	.word	0x00005630


	//   ....[131]....
        /*0694*/ 	.word	0x00005660


	//   ....[132]....
        /*0698*/ 	.word	0x00005730


	//   ....[133]....
        /*069c*/ 	.word	0x00005760


	//   ....[134]....
        /*06a0*/ 	.word	0x00005770


	//   ....[135]....
        /*06a4*/ 	.word	0x000057c0


	//   ....[136]....
        /*06a8*/ 	.word	0x000057f0


	//   ....[137]....
        /*06ac*/ 	.word	0x00005820


	//   ....[138]....
        /*06b0*/ 	.word	0x00005850


	//   ....[139]....
        /*06b4*/ 	.word	0x00005880


	//   ....[140]....
        /*06b8*/ 	.word	0x000058b0


	//   ....[141]....
        /*06bc*/ 	.word	0x00005980


	//   ....[142]....
        /*06c0*/ 	.word	0x000059a0


	//   ....[143]....
        /*06c4*/ 	.word	0x000059b0


	//   ....[144]....
        /*06c8*/ 	.word	0x00005a00


	//   ....[145]....
        /*06cc*/ 	.word	0x00005a30


	//   ....[146]....
        /*06d0*/ 	.word	0x00005a60


	//   ....[147]....
        /*06d4*/ 	.word	0x00005a90


	//   ....[148]....
        /*06d8*/ 	.word	0x00005ac0


	//   ....[149]....
        /*06dc*/ 	.word	0x00005af0


	//   ....[150]....
        /*06e0*/ 	.word	0x00005bc0


	//   ....[151]....
        /*06e4*/ 	.word	0x00005be0


	//   ....[152]....
        /*06e8*/ 	.word	0x00005bf0


	//   ....[153]....
        /*06ec*/ 	.word	0x00005c40


	//   ....[154]....
        /*06f0*/ 	.word	0x00005c70


	//   ....[155]....
        /*06f4*/ 	.word	0x00005ca0


	//   ....[156]....
        /*06f8*/ 	.word	0x00005cd0


	//   ....[157]....
        /*06fc*/ 	.word	0x00005d00


	//   ....[158]....
        /*0700*/ 	.word	0x00005d30


	//   ....[159]....
        /*0704*/ 	.word	0x00005df0


	//   ....[160]....
        /*0708*/ 	.word	0x000062f0


	//   ....[161]....
        /*070c*/ 	.word	0x00006650


	//   ....[162]....
        /*0710*/ 	.word	0x00006750


	//   ....[163]....
        /*0714*/ 	.word	0x00006850


	//   ....[164]....
        /*0718*/ 	.word	0x00006950


	//   ....[165]....
        /*071c*/ 	.word	0x00006a50


	//   ....[166]....
        /*0720*/ 	.word	0x00006b50


	//   ....[167]....
        /*0724*/ 	.word	0x00006c50


	//   ....[168]....
        /*0728*/ 	.word	0x00006d50


	//   ....[169]....
        /*072c*/ 	.word	0x00006e50


	//   ....[170]....
        /*0730*/ 	.word	0x00006f50


	//   ....[171]....
        /*0734*/ 	.word	0x00007050


	//   ....[172]....
        /*0738*/ 	.word	0x00007150


	//   ....[173]....
        /*073c*/ 	.word	0x00007250


	//   ....[174]....
        /*0740*/ 	.word	0x00007350


	//   ....[175]....
        /*0744*/ 	.word	0x00007450


	//   ....[176]....
        /*0748*/ 	.word	0x00007550


	//   ....[177]....
        /*074c*/ 	.word	0x00007650


	//   ....[178]....
        /*0750*/ 	.word	0x00007870


	//   ....[179]....
        /*0754*/ 	.word	0x000079f0


	//   ....[180]....
        /*0758*/ 	.word	0x00007b70


	//   ....[181]....
        /*075c*/ 	.word	0x00007cf0


	//   ....[182]....
        /*0760*/ 	.word	0x00007e70


	//   ....[183]....
        /*0764*/ 	.word	0x00007ff0


	//   ....[184]....
        /*0768*/ 	.word	0x00008170


	//   ....[185]....
        /*076c*/ 	.word	0x000082f0


	//   ....[186]....
        /*0770*/ 	.word	0x00008470


	//   ....[187]....
        /*0774*/ 	.word	0x000085f0


	//   ....[188]....
        /*0778*/ 	.word	0x00008770


	//   ....[189]....
        /*077c*/ 	.word	0x000088f0


	//   ....[190]....
        /*0780*/ 	.word	0x00008a60


	//   ....[191]....
        /*0784*/ 	.word	0x00008bc0


	//   ....[192]....
        /*0788*/ 	.word	0x00008d20


	//   ....[193]....
        /*078c*/ 	.word	0x00008e80


	//   ....[194]....
        /*0790*/ 	.word	0x00008fe0


	//   ....[195]....
        /*0794*/ 	.word	0x00009f40


	//   ....[196]....
        /*0798*/ 	.word	0x00009fc0


	//   ....[197]....
        /*079c*/ 	.word	0x0000a040


	//   ....[198]....
        /*07a0*/ 	.word	0x0000a0c0


	//   ....[199]....
        /*07a4*/ 	.word	0x0000a140


	//   ....[200]....
        /*07a8*/ 	.word	0x0000a1c0


	//   ....[201]....
        /*07ac*/ 	.word	0x0000a240


	//   ....[202]....
        /*07b0*/ 	.word	0x0000a2c0


	//   ....[203]....
        /*07b4*/ 	.word	0x0000a340


	//   ....[204]....
        /*07b8*/ 	.word	0x0000a3c0


	//   ....[205]....
        /*07bc*/ 	.word	0x0000a440


	//   ....[206]....
        /*07c0*/ 	.word	0x0000a4c0


	//   ....[207]....
        /*07c4*/ 	.word	0x0000a540


	//   ....[208]....
        /*07c8*/ 	.word	0x0000a5c0


	//   ....[209]....
        /*07cc*/ 	.word	0x0000a640


	//   ....[210]....
        /*07d0*/ 	.word	0x0000a6c0


	//   ....[211]....
        /*07d4*/ 	.word	0x0000a740


	//   ....[212]....
        /*07d8*/ 	.word	0x0000a8a0


	//   ....[213]....
        /*07dc*/ 	.word	0x0000a960


	//   ....[214]....
        /*07e0*/ 	.word	0x0000aa10


	//   ....[215]....
        /*07e4*/ 	.word	0x0000aad0


	//   ....[216]....
        /*07e8*/ 	.word	0x0000ab80


	//   ....[217]....
        /*07ec*/ 	.word	0x0000ac40


	//   ....[218]....
        /*07f0*/ 	.word	0x0000acf0


	//   ....[219]....
        /*07f4*/ 	.word	0x0000adb0


	//   ....[220]....
        /*07f8*/ 	.word	0x0000ae60


	//   ....[221]....
        /*07fc*/ 	.word	0x0000af20


	//   ....[222]....
        /*0800*/ 	.word	0x0000afd0


	//   ....[223]....
        /*0804*/ 	.word	0x0000b090


	//   ....[224]....
        /*0808*/ 	.word	0x0000b140


	//   ....[225]....
        /*080c*/ 	.word	0x0000b200


	//   ....[226]....
        /*0810*/ 	.word	0x0000b2b0


	//   ....[227]....
        /*0814*/ 	.word	0x0000b370


	//   ....[228]....
        /*0818*/ 	.word	0x0000b410


	//   ....[229]....
        /*081c*/ 	.word	0x0000b480


	//   ....[230]....
        /*0820*/ 	.word	0x0000b4f0


	//   ....[231]....
        /*0824*/ 	.word	0x0000b560


	//   ....[232]....
        /*0828*/ 	.word	0x0000b5d0


	//   ....[233]....
        /*082c*/ 	.word	0x0000b640


	//----- nvinfo : EIATTR_VRC_CTA_INIT_COUNT
	.align		4
.L_188:
        /*0830*/ 	.byte	0x02, 0x4a
	.zero		1
	.zero		1


	//----- nvinfo : EIATTR_EXIT_INSTR_OFFSETS
	.align		4
        /*0834*/ 	.byte	0x04, 0x1c
        /*0836*/ 	.short	(.L_190 - .L_189)


	//   ....[0]....
.L_189:
        /*0838*/ 	.word	0x00002cc0


	//   ....[1]....
        /*083c*/ 	.word	0x00003020


	//   ....[2]....
        /*0840*/ 	.word	0x00003040


	//   ....[3]....
        /*0844*/ 	.word	0x0000a750


	//   ....[4]....
        /*0848*/ 	.word	0x0000b420


	//----- nvinfo : EIATTR_MAX_THREADS
	.align		4
.L_190:
        /*084c*/ 	.byte	0x04, 0x05
        /*084e*/ 	.short	(.L_192 - .L_191)
.L_191:
        /*0850*/ 	.word	0x00000180
        /*0854*/ 	.word	0x00000001
        /*0858*/ 	.word	0x00000001


	//----- nvinfo : EIATTR_CRS_STACK_SIZE
	.align		4
.L_192:
        /*085c*/ 	.byte	0x04, 0x1e
        /*085e*/ 	.short	(.L_194 - .L_193)
.L_193:
        /*0860*/ 	.word	0x00000000


	//----- nvinfo : EIATTR_CBANK_PARAM_SIZE
	.align		4
.L_194:
        /*0864*/ 	.byte	0x03, 0x19
        /*0866*/ 	.short	0x004d


	//----- nvinfo : EIATTR_PARAM_CBANK
	.align		4
        /*0868*/ 	.byte	0x04, 0x0a
        /*086a*/ 	.short	(.L_196 - .L_195)
	.align		4
.L_195:
        /*086c*/ 	.word	index@(.nv.constant0._ZN3cub18CUB_300001_SM_10006detail10radix_sort29DeviceRadixSortOnesweepKernelINS1_5radix10policy_hubIffyE10Policy1000ELNS0_9SortOrderE0EffyiiNS1_21identity_decomposer_tEEEvPT5_SB_PT3_PKSC_PT1_PKSG_PT2_PKSK_T4_iiT6_)
        /*0870*/ 	.short	0x0380
        /*0872*/ 	.short	0x004d


	//----- nvinfo : EIATTR_SW_WAR
	.align		4
.L_196:
        /*0874*/ 	.byte	0x04, 0x36
        /*0876*/ 	.short	(.L_198 - .L_197)
.L_197:
        /*0878*/ 	.word	0x00000008
.L_198:


//--------------------- .nv.info._ZN3cub18CUB_300001_SM_10006detail10radix_sort33DeviceRadixSortExclusiveSumKernelINS1_5radix10policy_hubIffyE10Policy1000EyEEvPT0_ --------------------------
	.section	.nv.info._ZN3cub18CUB_300001_SM_10006detail10radix_sort33DeviceRadixSortExclusiveSumKernelINS1_5radix10policy_hubIffyE10Policy1000EyEEvPT0_,"",@"SHT_CUDA_INFO"
	.sectionflags	@""
	.align	4


	//----- nvinfo : EIATTR_CUDA_API_VERSION
	.align		4
        /*0000*/ 	.byte	0x04, 0x37
        /*0002*/ 	.short	(.L_200 - .L_199)
.L_199:
        /*0004*/ 	.word	0x00000082


	//----- nvinfo : EIATTR_KPARAM_INFO
	.align		4
.L_200:
        /*0008*/ 	.byte	0x04, 0x17
        /*000a*/ 	.short	(.L_202 - .L_201)
.L_201:
        /*000c*/ 	.word	0x00000000
        /*0010*/ 	.short	0x0000
        /*0012*/ 	.short	0x0000
        /*0014*/ 	.byte	0x00, 0xf5, 0x21, 0x00


	//----- nvinfo : EIATTR_SPARSE_MMA_MASK
	.align		4
.L_202:
        /*0018*/ 	.byte	0x03, 0x50
        /*001a*/ 	.short	0x0000


	//----- nvinfo : EIATTR_MAXREG_COUNT
	.align		4
        /*001c*/ 	.byte	0x03, 0x1b
        /*001e*/ 	.short	0x00ff


	//----- nvinfo : EIATTR_NUM_BARRIERS
	.align		4
        /*0020*/ 	.byte	0x02, 0x4c
        /*0022*/ 	.byte	0x01
	.zero		1


	//----- nvinfo : EIATTR_MERCURY_ISA_VERSION
	.align		4
        /*0024*/ 	.byte	0x03, 0x5f
        /*0026*/ 	.short	0x0101


	//----- nvinfo : EIATTR_COOP_GROUP_MASK_REGIDS
	.align		4
        /*0028*/ 	.byte	0x04, 0x29
        /*002a*/ 	.short	(.L_204 - .L_203)


	//   ....[0]....
.L_203:
        /*002c*/ 	.word	0xffffffff


	//   ....[1]....
        /*0030*/ 	.word	0xffffffff


	//   ....[2]....
        /*0034*/ 	.word	0xffffffff


	//   ....[3]....
        /*0038*/ 	.word	0xffffffff


	//   ....[4]....
        /*003c*/ 	.word	0xffffffff


	//   ....[5]....
        /*0040*/ 	.word	0xffffffff


	//   ....[6]....
        /*0044*/ 	.word	0xffffffff


	//   ....[7]....
        /*0048*/ 	.word	0xffffffff


	//   ....[8]....
        /*004c*/ 	.word	0xffffffff


	//   ....[9]....
        /*0050*/ 	.word	0xffffffff


	//   ....[10]....
        /*0054*/ 	.word	0x05000015


	//   ....[11]....
        /*0058*/ 	.word	0x05000015


	//   ....[12]....
        /*005c*/ 	.word	0x05000015


	//   ....[13]....
        /*0060*/ 	.word	0x05000015


	//   ....[14]....
        /*0064*/ 	.word	0x05000015


	//   ....[15]....
        /*0068*/ 	.word	0x05000015


	//   ....[16]....
        /*006c*/ 	.word	0x05000015


	//   ....[17]....
        /*0070*/ 	.word	0x05000015


	//   ....[18]....
        /*0074*/ 	.word	0x05000015


	//   ....[19]....
        /*0078*/ 	.word	0x05000015


	//----- nvinfo : EIATTR_COOP_GROUP_INSTR_OFFSETS
	.align		4
.L_204:
        /*007c*/ 	.byte	0x04, 0x28
        /*007e*/ 	.short	(.L_206 - .L_205)


	//   ....[0]....
.L_205:
        /*0080*/ 	.word	0x00000250


	//   ....[1]....
        /*0084*/ 	.word	0x00000260


	//   ....[2]....
        /*0088*/ 	.word	0x000002a0


	//   ....[3]....
        /*008c*/ 	.word	0x000002c0


	//   ....[4]....
        /*0090*/ 	.word	0x00000310


	//   ....[5]....
        /*0094*/ 	.word	0x00000320


	//   ....[6]....
        /*0098*/ 	.word	0x00000360


	//   ....[7]....
        /*009c*/ 	.word	0x00000380


	//   ....[8]....
        /*00a0*/ 	.word	0x000003d0


	//   ....[9]....
        /*00a4*/ 	.word	0x000003e0


	//   ....[10]....
        /*00a8*/ 	.word	0x00000660


	//   ....[11]....
        /*00ac*/ 	.word	0x000006b0


	//   ....[12]....
        /*00b0*/ 	.word	0x00000740


	//   ....[13]....
        /*00b4*/ 	.word	0x00000790


	//   ....[14]....
        /*00b8*/ 	.word	0x00000820


	//   ....[15]....
        /*00bc*/ 	.word	0x00000870


	//   ....[16]....
        /*00c0*/ 	.word	0x00000900


	//   ....[17]....
        /*00c4*/ 	.word	0x00000950


	//   ....[18]....
        /*00c8*/ 	.word	0x000009e0


	//   ....[19]....
        /*00cc*/ 	.word	0x00000a30


	//----- nvinfo : EIATTR_VRC_CTA_INIT_COUNT
	.align		4
.L_206:
        /*00d0*/ 	.byte	0x02, 0x4a
	.zero		1
	.zero		1


	//----- nvinfo : EIATTR_EXIT_INSTR_OFFSETS
	.align		4
        /*00d4*/ 	.byte	0x04, 0x1c
        /*00d6*/ 	.short	(.L_208 - .L_207)


	//   ....[0]....
.L_207:
        /*00d8*/ 	.word	0x000005d0


	//   ....[1]....
        /*00dc*/ 	.word	0x00000600


	//----- nvinfo : EIATTR_CRS_STACK_SIZE
	.align		4
.L_208:
        /*00e0*/ 	.byte	0x04, 0x1e
        /*00e2*/ 	.short	(.L_210 - .L_209)
.L_209:
        /*00e4*/ 	.word	0x00000000


	//----- nvinfo : EIATTR_CBANK_PARAM_SIZE
	.align		4
.L_210:
        /*00e8*/ 	.byte	0x03, 0x19
        /*00ea*/ 	.short	0x0008


	//----- nvinfo : EIATTR_PARAM_CBANK
	.align		4
        /*00ec*/ 	.byte	0x04, 0x0a
        /*00ee*/ 	.short	(.L_212 - .L_211)
	.align		4
.L_211:
        /*00f0*/ 	.word	index@(.nv.constant0._ZN3cub18CUB_300001_SM_10006detail10radix_sort33DeviceRadixSortExclusiveSumKernelINS1_5radix10policy_hubIffyE10Policy1000EyEEvPT0_)
        /*00f4*/ 	.short	0x0380
        /*00f6*/ 	.short	0x0008


	//----- nvinfo : EIATTR_SW_WAR
	.align		4
.L_212:
        /*00f8*/ 	.byte	0x04, 0x36
        /*00fa*/ 	.short	(.L_214 - .L_213)
.L_213:
        /*00fc*/ 	.word	0x00000008
.L_214:


//--------------------- .nv.info._ZN3cub18CUB_300001_SM_10006detail10radix_sort30DeviceRadixSortHistogramKernelINS1_5radix10policy_hubIffyE10Policy1000ELNS0_9SortOrderE0EfyNS1_21identity_decomposer_tEEEvPT2_PKT1_SA_iiT3_ --------------------------
	.section	.nv.info._ZN3cub18CUB_300001_SM_10006detail10radix_sort30DeviceRadixSortHistogramKernelINS1_5radix10policy_hubIffyE10Policy1000ELNS0_9SortOrderE0EfyNS1_21identity_decomposer_tEEEvPT2_PKT1_SA_iiT3_,"",@"SHT_CUDA_INFO"
	.sectionflags	@""
	.align	4


	//----- nvinfo : EIATTR_CUDA_API_VERSION
	.align		4
        /*0000*/ 	.byte	0x04, 0x37
        /*0002*/ 	.short	(.L_216 - .L_215)
.L_215:
        /*0004*/ 	.word	0x00000082


	//----- nvinfo : EIATTR_KPARAM_INFO
	.align		4
.L_216:
        /*0008*/ 	.byte	0x04, 0x17
        /*000a*/ 	.short	(.L_218 - .L_217)
.L_217:
        /*000c*/ 	.word	0x00000000
        /*0010*/ 	.short	0x0005
        /*0012*/ 	.short	0x0020
        /*0014*/ 	.byte	0x00, 0xf0, 0x05, 0x00


	//----- nvinfo : EIATTR_KPARAM_INFO
	.align		4
.L_218:
        /*0018*/ 	.byte	0x04, 0x17
        /*001a*/ 	.short	(.L_220 - .L_219)
.L_219:
        /*001c*/ 	.word	0x00000000
        /*0020*/ 	.short	0x0004
        /*0022*/ 	.short	0x001c
        /*0024*/ 	.byte	0x00, 0xf0, 0x11, 0x00


	//----- nvinfo : EIATTR_KPARAM_INFO
	.align		4
.L_220:
        /*0028*/ 	.byte	0x04, 0x17
        /*002a*/ 	.short	(.L_222 - .L_221)
.L_221:
        /*002c*/ 	.word	0x00000000
        /*0030*/ 	.short	0x0003
        /*0032*/ 	.short	0x0018
        /*0034*/ 	.byte	0x00, 0xf0, 0x11, 0x00


	//----- nvinfo : EIATTR_KPARAM_INFO
	.align		4
.L_222:
        /*0038*/ 	.byte	0x04, 0x17
        /*003a*/ 	.short	(.L_224 - .L_223)
.L_223:
        /*003c*/ 	.word	0x00000000
        /*0040*/ 	.short	0x0002
        /*0042*/ 	.short	0x0010
        /*0044*/ 	.byte	0x00, 0xf0, 0x21, 0x00


	//----- nvinfo : EIATTR_KPARAM_INFO
	.align		4
.L_224:
        /*0048*/ 	.byte	0x04, 0x17
        /*004a*/ 	.short	(.L_226 - .L_225)
.L_225:
        /*004c*/ 	.word	0x00000000
        /*0050*/ 	.short	0x0001
        /*0052*/ 	.short	0x0008
        /*0054*/ 	.byte	0x00, 0xf5, 0x21, 0x00


	//----- nvinfo : EIATTR_KPARAM_INFO
	.align		4
.L_226:
        /*0058*/ 	.byte	0x04, 0x17
        /*005a*/ 	.short	(.L_228 - .L_227)
.L_227:
        /*005c*/ 	.word	0x00000000
        /*0060*/ 	.short	0x0000
        /*0062*/ 	.short	0x0000
        /*0064*/ 	.byte	0x00, 0xf5, 0x21, 0x00


	//----- nvinfo : EIATTR_SPARSE_MMA_MASK
	.align		4
.L_228:
        /*0068*/ 	.byte	0x03, 0x50
        /*006a*/ 	.short	0x0000


	//----- nvinfo : EIATTR_MAXREG_COUNT
	.align		4
        /*006c*/ 	.byte	0x03, 0x1b
        /*006e*/ 	.short	0x00ff


	//----- nvinfo : EIATTR_NUM_BARRIERS
	.align		4
        /*0070*/ 	.byte	0x02, 0x4c
        /*0072*/ 	.byte	0x01
	.zero		1


	//----- nvinfo : EIATTR_MERCURY_ISA_VERSION
	.align		4
        /*0074*/ 	.byte	0x03, 0x5f
        /*0076*/ 	.short	0x0101


	//----- nvinfo : EIATTR_VRC_CTA_INIT_COUNT
	.align		4
        /*0078*/ 	.byte	0x02, 0x4a
	.zero		1
	.zero		1


	//----- nvinfo : EIATTR_EXIT_INSTR_OFFSETS
	.align		4
        /*007c*/ 	.byte	0x04, 0x1c
        /*007e*/ 	.short	(.L_230 - .L_229)


	//   ....[0]....
.L_229:
        /*0080*/ 	.word	0x00000040


	//   ....[1]....
        /*0084*/ 	.word	0x00003310


	//----- nvinfo : EIATTR_MAX_THREADS
	.align		4
.L_230:
        /*0088*/ 	.byte	0x04, 0x05
        /*008a*/ 	.short	(.L_232 - .L_231)
.L_231:
        /*008c*/ 	.word	0x00000080
        /*0090*/ 	.word	0x00000001
        /*0094*/ 	.word	0x00000001


	//----- nvinfo : EIATTR_CRS_STACK_SIZE
	.align		4
.L_232:
        /*0098*/ 	.byte	0x04, 0x1e
        /*009a*/ 	.short	(.L_234 - .L_233)
.L_233:
        /*009c*/ 	.word	0x00000000


	//----- nvinfo : EIATTR_CBANK_PARAM_SIZE
	.align		4
.L_234:
        /*00a0*/ 	.byte	0x03, 0x19
        /*00a2*/ 	.short	0x0021


	//----- nvinfo : EIATTR_PARAM_CBANK
	.align		4
        /*00a4*/ 	.byte	0x04, 0x0a
        /*00a6*/ 	.short	(.L_236 - .L_235)
	.align		4
.L_235:
        /*00a8*/ 	.word	index@(.nv.constant0._ZN3cub18CUB_300001_SM_10006detail10radix_sort30DeviceRadixSortHistogramKernelINS1_5radix10policy_hubIffyE10Policy1000ELNS0_9SortOrderE0EfyNS1_21identity_decomposer_tEEEvPT2_PKT1_SA_iiT3_)
        /*00ac*/ 	.short	0x0380
        /*00ae*/ 	.short	0x0021


	//----- nvinfo : EIATTR_SW_WAR
	.align		4
.L_236:
        /*00b0*/ 	.byte	0x04, 0x36
        /*00b2*/ 	.short	(.L_238 - .L_237)
.L_237:
        /*00b4*/ 	.word	0x00000008
.L_238:


//--------------------- .nv.info._ZN3cub18CUB_300001_SM_10006detail10radix_sort31DeviceRadixSortSingleTileKernelINS1_5radix10policy_hubIffyE10Policy1000ELNS0_9SortOrderE0EffyNS1_21identity_decomposer_tEEEvPKT1_PSA_PKT2_PSE_T3_iiT4_ --------------------------
	.section	.nv.info._ZN3cub18CUB_300001_SM_10006detail10radix_sort31DeviceRadixSortSingleTileKernelINS1_5radix10policy_hubIffyE10Policy1000ELNS0_9SortOrderE0EffyNS1_21identity_decomposer_tEEEvPKT1_PSA_PKT2_PSE_T3_iiT4_,"",@"SHT_CUDA_INFO"
	.sectionflags	@""
	.align	4


	//----- nvinfo : EIATTR_CUDA_API_VERSION
	.align		4
        /*0000*/ 	.byte	0x04, 0x37
        /*0002*/ 	.short	(.L_240 - .L_239)
.L_239:
        /*0004*/ 	.word	0x00000082


	//----- nvinfo : EIATTR_KPARAM_INFO
	.align		4
.L_240:
        /*0008*/ 	.byte	0x04, 0x17
        /*000a*/ 	.short	(.L_242 - .L_241)
.L_241:
        /*000c*/ 	.word	0x00000000
        /*0010*/ 	.short	0x0007
        /*0012*/ 	.short	0x0030
        /*0014*/ 	.byte	0x00, 0xf0, 0x05, 0x00


	//----- nvinfo : EIATTR_KPARAM_INFO
	.align		4
.L_242:
        /*0018*/ 	.byte	0x04, 0x17
        /*001a*/ 	.short	(.L_244 - .L_243)
.L_243:
        /*001c*/ 	.word	0x00000000
        /*0020*/ 	.short	0x0006
        /*0022*/ 	.short	0x002c
        /*0024*/ 	.byte	0x00, 0xf0, 0x11, 0x00


	//----- nvinfo : EIATTR_KPARAM_INFO
	.align		4
.L_244:
        /*0028*/ 	.byte	0x04, 0x17
        /*002a*/ 	.short	(.L_246 - .L_245)
.L_245:
        /*002c*/ 	.word	0x00000000
        /*0030*/ 	.short	0x0005
        /*0032*/ 	.short	0x0028
        /*0034*/ 	.byte	0x00, 0xf0, 0x11, 0x00


	//----- nvinfo : EIATTR_KPARAM_INFO
	.align		4
.L_246:
        /*0038*/ 	.byte	0x04, 0x17
        /*003a*/ 	.short	(.L_248 - .L_247)
.L_247:
        /*003c*/ 	.word	0x00000000
        /*0040*/ 	.short	0x0004
        /*0042*/ 	.short	0x0020
        /*0044*/ 	.byte	0x00, 0xf0, 0x21, 0x00


	//----- nvinfo : EIATTR_KPARAM_INFO
	.align		4
.L_248:
        /*0048*/ 	.byte	0x04, 0x17
        /*004a*/ 	.short	(.L_250 - .L_249)
.L_249:
        /*004c*/ 	.word	0x00000000
        /*0050*/ 	.short	0x0003
        /*0052*/ 	.short	0x0018
        /*0054*/ 	.byte	0x00, 0xf5, 0x21, 0x00


	//----- nvinfo : EIATTR_KPARAM_INFO
	.align		4
.L_250:
        /*0058*/ 	.byte	0x04, 0x17
        /*005a*/ 	.short	(.L_252 - .L_251)
.L_251:
        /*005c*/ 	.word	0x00000000
        /*0060*/ 	.short	0x0002
        /*0062*/ 	.short	0x0010
        /*0064*/ 	.byte	0x00, 0xf5, 0x21, 0x00


	//----- nvinfo : EIATTR_KPARAM_INFO
	.align		4
.L_252:
        /*0068*/ 	.byte	0x04, 0x17
        /*006a*/ 	.short	(.L_254 - .L_253)
.L_253:
        /*006c*/ 	.word	0x00000000
        /*0070*/ 	.short	0x0001
        /*0072*/ 	.short	0x0008
        /*0074*/ 	.byte	0x00, 0xf5, 0x21, 0x00


	//----- nvinfo : EIATTR_KPARAM_INFO
	.align		4
.L_254:
        /*0078*/ 	.byte	0x04, 0x17
        /*007a*/ 	.short	(.L_256 - .L_255)
.L_255:
        /*007c*/ 	.word	0x00000000
        /*0080*/ 	.short	0x0000
        /*0082*/ 	.short	0x0000
        /*0084*/ 	.byte	0x00, 0xf5, 0x21, 0x00


	//----- nvinfo : EIATTR_SPARSE_MMA_MASK
	.align		4
.L_256:
        /*0088*/ 	.byte	0x03, 0x50
        /*008a*/ 	.short	0x0000


	//----- nvinfo : EIATTR_MAXREG_COUNT
	.align		4
        /*008c*/ 	.byte	0x03, 0x1b
        /*008e*/ 	.short	0x00ff


	//----- nvinfo : EIATTR_NUM_BARRIERS
	.align		4
        /*0090*/ 	.byte	0x02, 0x4c
        /*0092*/ 	.byte	0x01
	.zero		1


	//----- nvinfo : EIATTR_MERCURY_ISA_VERSION
	.align		4
        /*0094*/ 	.byte	0x03, 0x5f
        /*0096*/ 	.short	0x0101


	//----- nvinfo : EIATTR_COOP_GROUP_MASK_REGIDS
	.align		4
        /*0098*/ 	.byte	0x04, 0x29
        /*009a*/ 	.short	(.L_258 - .L_257)


	//   ....[0]....
.L_257:
        /*009c*/ 	.word	0xffffffff


	//   ....[1]....
        /*00a0*/ 	.word	0xffffffff


	//   ....[2]....
        /*00a4*/ 	.word	0xffffffff


	//   ....[3]....
        /*00a8*/ 	.word	0xffffffff


	//   ....[4]....
        /*00ac*/ 	.word	0xffffffff


	//----- nvinfo : EIATTR_COOP_GROUP_INSTR_OFFSETS
	.align		4
.L_258:
        /*00b0*/ 	.byte	0x04, 0x28
        /*00b2*/ 	.short	(.L_260 - .L_259)


	//   ....[0]....
.L_259:
        /*00b4*/ 	.word	0x00002310


	//   ....[1]....
        /*00b8*/ 	.word	0x00002330


	//   ....[2]....
        /*00bc*/ 	.word	0x00002350


	//   ....[3]....
        /*00c0*/ 	.word	0x00002370


	//   ....[4]....
        /*00c4*/ 	.word	0x00002390


	//----- nvinfo : EIATTR_VRC_CTA_INIT_COUNT
	.align		4
.L_260:
        /*00c8*/ 	.byte	0x02, 0x4a
	.zero		1
	.zero		1


	//----- nvinfo : EIATTR_EXIT_INSTR_OFFSETS
	.align		4
        /*00cc*/ 	.byte	0x04, 0x1c
        /*00ce*/ 	.short	(.L_262 - .L_261)


	//   ....[0]....
.L_261:
        /*00d0*/ 	.word	0x00004460


	//   ....[1]....
        /*00d4*/ 	.word	0x000044e0


	//----- nvinfo : EIATTR_MAX_THREADS
	.align		4
.L_262:
        /*00d8*/ 	.byte	0x04, 0x05
        /*00da*/ 	.short	(.L_264 - .L_263)
.L_263:
        /*00dc*/ 	.word	0x00000100
        /*00e0*/ 	.word	0x00000001
        /*00e4*/ 	.word	0x00000001


	//----- nvinfo : EIATTR_CBANK_PARAM_SIZE
	.align		4
.L_264:
        /*00e8*/ 	.byte	0x03, 0x19
        /*00ea*/ 	.short	0x0031


	//----- nvinfo : EIATTR_PARAM_CBANK
	.align		4
        /*00ec*/ 	.byte	0x04, 0x0a
        /*00ee*/ 	.short	(.L_266 - .L_265)
	.align		4
.L_265:
        /*00f0*/ 	.word	index@(.nv.constant0._ZN3cub18CUB_300001_SM_10006detail10radix_sort31DeviceRadixSortSingleTileKernelINS1_5radix10policy_hubIffyE10Policy1000ELNS0_9SortOrderE0EffyNS1_21identity_decomposer_tEEEvPKT1_PSA_PKT2_PSE_T3_iiT4_)
        /*00f4*/ 	.short	0x0380
        /*00f6*/ 	.short	0x0031


	//----- nvinfo : EIATTR_SW_WAR
	.align		4
.L_266:
        /*00f8*/ 	.byte	0x04, 0x36
        /*00fa*/ 	.short	(.L_268 - .L_267)
.L_267:
        /*00fc*/ 	.word	0x00000008
.L_268:


//--------------------- .nv.info._ZN3cub18CUB_300001_SM_10006detail10radix_sort29DeviceRadixSortOnesweepKernelINS1_5radix10policy_hubIfiyE10Policy1000ELNS0_9SortOrderE0EfiyiiNS1_21identity_decomposer_tEEEvPT5_SB_PT3_PKSC_PT1_PKSG_PT2_PKSK_T4_iiT6_ --------------------------
	.section	.nv.info._ZN3cub18CUB_300001_SM_10006detail10radix_sort29DeviceRadixSortOnesweepKernelINS1_5radix10policy_hubIfiyE10Policy1000ELNS0_9SortOrderE0EfiyiiNS1_21identity_decomposer_tEEEvPT5_SB_PT3_PKSC_PT1_PKSG_PT2_PKSK_T4_iiT6_,"",@"SHT_CUDA_INFO"
	.sectionflags	@""
	.align	4


	//----- nvinfo : EIATTR_CUDA_API_VERSION
	.align		4
        /*0000*/ 	.byte	0x04, 0x37
        /*0002*/ 	.short	(.L_270 - .L_269)
.L_269:
        /*0004*/ 	.word	0x00000082


	//----- nvinfo : EIATTR_KPARAM_INFO
	.align		4
.L_270:
        /*0008*/ 	.byte	0x04, 0x17
        /*000a*/ 	.short	(.L_272 - .L_271)
.L_271:
        /*000c*/ 	.word	0x00000000
        /*0010*/ 	.short	0x000b
        /*0012*/ 	.short	0x004c
        /*0014*/ 	.byte	0x00, 0xf0, 0x05, 0x00


	//----- nvinfo : EIATTR_KPARAM_INFO
	.align		4
.L_272:
        /*0018*/ 	.byte	0x04, 0x17
        /*001a*/ 	.short	(.L_274 - .L_273)
.L_273:
        /*001c*/ 	.word	0x00000000
        /*0020*/ 	.short	0x000a
        /*0022*/ 	.short	0x0048
        /*0024*/ 	.byte	0x00, 0xf0, 0x11, 0x00


	//----- nvinfo : EIATTR_KPARAM_INFO
	.align		4
.L_274:
        /*0028*/ 	.byte	0x04, 0x17
        /*002a*/ 	.short	(.L_276 - .L_275)
.L_275:
        /*002c*/ 	.word	0x00000000
        /*0030*/ 	.short	0x0009
        /*0032*/ 	.short	0x0044
        /*0034*/ 	.byte	0x00, 0xf0, 0x11, 0x00


	//----- nvinfo : EIATTR_KPARAM_INFO
	.align		4
.L_276:
        /*0038*/ 	.byte	0x04, 0x17
        /*003a*/ 	.short	(.L_278 - .L_277)
.L_277:
        /*003c*/ 	.word	0x00000000
        /*0040*/ 	.short	0x0008
        /*0042*/ 	.short	0x0040
        /*0044*/ 	.byte	0x00, 0xf0, 0x11, 0x00


	//----- nvinfo : EIATTR_KPARAM_INFO
	.align		4
.L_278:
        /*0048*/ 	.byte	0x04, 0x17
        /*004a*/ 	.short	(.L_280 - .L_279)
.L_279:
        /*004c*/ 	.word	0x00000000
        /*0050*/ 	.short	0x0007
        /*0052*/ 	.short	0x0038
        /*0054*/ 	.byte	0x00, 0xf5, 0x21, 0x00


	//----- nvinfo : EIATTR_KPARAM_INFO
	.align		4
.L_280:
        /*0058*/ 	.byte	0x04, 0x17
        /*005a*/ 	.short	(.L_282 - .L_281)
.L_281:
        /*005c*/ 	.word	0x00000000
        /*0060*/ 	.short	0x0006
        /*0062*/ 	.short	0x0030
        /*0064*/ 	.byte	0x00, 0xf5, 0x21, 0x00


	//----- nvinfo : EIATTR_KPARAM_INFO
	.align		4
.L_282:
        /*0068*/ 	.byte	0x04, 0x17
        /*006a*/ 	.short	(.L_284 - .L_283)
.L_283:
        /*006c*/ 	.word	0x00000000
        /*0070*/ 	.short	0x0005
        /*0072*/ 	.short	0x0028
        /*0074*/ 	.byte	0x00, 0xf5, 0x21, 0x00


	//----- nvinfo : EIATTR_KPARAM_INFO
	.align		4
.L_284:
        /*0078*/ 	.byte	0x04, 0x17
        /*007a*/ 	.short	(.L_286 - .L_285)
.L_285:
        /*007c*/ 	.word	0x00000000
        /*0080*/ 	.short	0x0004
        /*0082*/ 	.short	0x0020
        /*0084*/ 	.byte	0x00, 0xf5, 0x21, 0x00


	//----- nvinfo : EIATTR_KPARAM_INFO
	.align		4
.L_286:
        /*0088*/ 	.byte	0x04, 0x17
        /*008a*/ 	.short	(.L_288 - .L_287)
.L_287:
        /*008c*/ 	.word	0x00000000
        /*0090*/ 	.short	0x0003
        /*0092*/ 	.short	0x0018
        /*0094*/ 	.byte	0x00, 0xf5, 0x21, 0x00


	//----- nvinfo : EIATTR_KPARAM_INFO
	.align		4
.L_288:
        /*0098*/ 	.byte	0x04, 0x17
        /*009a*/ 	.short	(.L_290 - .L_289)
.L_289:
        /*009c*/ 	.word	0x00000000
        /*00a0*/ 	.short	0x0002
        /*00a2*/ 	.short	0x0010
        /*00a4*/ 	.byte	0x00, 0xf5, 0x21, 0x00


	//----- nvinfo : EIATTR_KPARAM_INFO
	.align		4
.L_290:
        /*00a8*/ 	.byte	0x04, 0x17
        /*00aa*/ 	.short	(.L_292 - .L_291)
.L_291:
        /*00ac*/ 	.word	0x00000000
        /*00b0*/ 	.short	0x0001
        /*00b2*/ 	.short	0x0008
        /*00b4*/ 	.byte	0x00, 0xf5, 0x21, 0x00


	//----- nvinfo : EIATTR_KPARAM_INFO
	.align		4
.L_292:
        /*00b8*/ 	.byte	0x04, 0x17
        /*00ba*/ 	.short	(.L_294 - .L_293)
.L_293:
        /*00bc*/ 	.word	0x00000000
        /*00c0*/ 	.short	0x0000
        /*00c2*/ 	.short	0x0000
        /*00c4*/ 	.byte	0x00, 0xf5, 0x21, 0x00


	//----- nvinfo : EIATTR_SPARSE_MMA_MASK
	.align		4
.L_294:
        /*00c8*/ 	.byte	0x03, 0x50
        /*00ca*/ 	.short	0x0000


	//----- nvinfo : EIATTR_MAXREG_COUNT
	.align		4
        /*00cc*/ 	.byte	0x03, 0x1b
        /*00ce*/ 	.short	0x00a8


	//----- nvinfo : EIATTR_NUM_BARRIERS
	.align		4
        /*00d0*/ 	.byte	0x02, 0x4c
        /*00d2*/ 	.byte	0x01
	.zero		1


	//----- nvinfo : EIATTR_MERCURY_ISA_VERSION
	.align		4
        /*00d4*/ 	.byte	0x03, 0x5f
        /*00d6*/ 	.short	0x0101


	//----- nvinfo : EIATTR_COOP_GROUP_MASK_REGIDS
	.align		4
        /*00d8*/ 	.byte	0x04, 0x29
        /*00da*/ 	.short	(.L_296 - .L_295)


	//   ....[0]....
.L_295:
        /*00dc*/ 	.word	0xffffffff


	//   ....[1]....
        /*00e0*/ 	.word	0x05000000


	//   ....[2]....
        /*00e4*/ 	.word	0xffffffff


	//   ....[3]....
        /*00e8*/ 	.word	0xffffffff


	//   ....[4]....
        /*00ec*/ 	.word	0xffffffff


	//   ....[5]....
        /*00f0*/ 	.word	0xffffffff


	//   ....[6]....
        /*00f4*/ 	.word	0xffffffff


	//   ....[7]....
        /*00f8*/ 	.word	0xffffffff


	//   ....[8]....
        /*00fc*/ 	.word	0xffffffff


	//   ....[9]....
        /*0100*/ 	.word	0xffffffff


	//   ....[10]....
        /*0104*/ 	.word	0xffffffff


	//   ....[11]....
        /*0108*/ 	.word	0xffffffff


	//   ....[12]....
        /*010c*/ 	.word	0xffffffff


	//   ....[13]....
        /*0110*/ 	.word	0xffffffff


	//   ....[14]....
        /*0114*/ 	.word	0xffffffff


	//   ....[15]....
        /*0118*/ 	.word	0xffffffff


	//   ....[16]....
        /*011c*/ 	.word	0xffffffff


	//   ....[17]....
        /*0120*/ 	.word	0xffffffff


	//   ....[18]....
        /*0124*/ 	.word	0xffffffff


	//   ....[19]....
        /*0128*/ 	.word	0xffffffff


	//   ....[20]....
        /*012c*/ 	.word	0xffffffff


	//   ....[21]....
        /*0130*/ 	.word	0xffffffff


	//   ....[22]....
        /*0134*/ 	.word	0xffffffff


	//   ....[23]....
        /*0138*/ 	.word	0xffffffff


	//   ....[24]....
        /*013c*/ 	.word	0xffffffff


	//   ....[25]....
        /*0140*/ 	.word	0xffffffff


	//   ....[26]....
        /*0144*/ 	.word	0xffffffff


	//   ....[27]....
        /*0148*/ 	.word	0xffffffff


	//   ....[28]....
        /*014c*/ 	.word	0xffffffff


	//   ....[29]....
        /*0150*/ 	.word	0xffffffff


	//   ....[30]....
        /*0154*/ 	.word	0xffffffff


	//   ....[31]....
        /*0158*/ 	.word	0xffffffff


	//   ....[32]....
        /*015c*/ 	.word	0xffffffff


	//   ....[33]....
        /*0160*/ 	.word	0xffffffff


	//   ....[34]....
        /*0164*/ 	.word	0xffffffff


	//   ....[35]....
        /*0168*/ 	.word	0xffffffff


	//   ....[36]....
        /*016c*/ 	.word	0xffffffff


	//   ....[37]....
        /*0170*/ 	.word	0xffffffff


	//   ....[38]....
        /*0174*/ 	.word	0xffffffff


	//   ....[39]....
        /*0178*/ 	.word	0xffffffff


	//   ....[40]....
        /*017c*/ 	.word	0xffffffff


	//   ....[41]....
        /*0180*/ 	.word	0xffffffff


	//   ....[42]....
        /*0184*/ 	.word	0xffffffff


	//   ....[43]....
        /*0188*/ 	.word	0xffffffff


	//   ....[44]....
        /*018c*/ 	.word	0xffffffff


	//   ....[45]....
        /*0190*/ 	.word	0xffffffff


	//   ....[46]....
        /*0194*/ 	.word	0xffffffff


	//   ....[47]....
        /*0198*/ 	.word	0xffffffff


	//   ....[48]....
        /*019c*/ 	.word	0xffffffff


	//   ....[49]....
        /*01a0*/ 	.word	0xffffffff


	//   ....[50]....
        /*01a4*/ 	.word	0xffffffff


	//   ....[51]....
        /*01a8*/ 	.word	0xffffffff


	//   ....[52]....
        /*01ac*/ 	.word	0xffffffff


	//   ....[53]....
        /*01b0*/ 	.word	0xffffffff


	//   ....[54]....
        /*01b4*/ 	.word	0xffffffff


	//   ....[55]....
        /*01b8*/ 	.word	0xffffffff


	//   ....[56]....
        /*01bc*/ 	.word	0xffffffff


	//   ....[57]....
        /*01c0*/ 	.word	0xffffffff


	//   ....[58]....
        /*01c4*/ 	.word	0xffffffff


	//   ....[59]....
        /*01c8*/ 	.word	0xffffffff


	//   ....[60]....
        /*01cc*/ 	.word	0xffffffff


	//   ....[61]....
        /*01d0*/ 	.word	0xffffffff


	//   ....[62]....
        /*01d4*/ 	.word	0xffffffff


	//   ....[63]....
        /*01d8*/ 	.word	0xffffffff


	//   ....[64]....
        /*01dc*/ 	.word	0xffffffff


	//   ....[65]....
        /*01e0*/ 	.word	0xffffffff


	//   ....[66]....
        /*01e4*/ 	.word	0xffffffff


	//   ....[67]....
        /*01e8*/ 	.word	0xffffffff


	//   ....[68]....
        /*01ec*/ 	.word	0xffffffff


	//   ....[69]....
        /*01f0*/ 	.word	0xffffffff


	//   ....[70]....
        /*01f4*/ 	.word	0xffffffff


	//   ....[71]....
        /*01f8*/ 	.word	0xffffffff


	//   ....[72]....
        /*01fc*/ 	.word	0xffffffff


	//   ....[73]....
        /*0200*/ 	.word	0xffffffff


	//   ....[74]....
        /*0204*/ 	.word	0xffffffff


	//   ....[75]....
        /*0208*/ 	.word	0xffffffff


	//   ....[76]....
        /*020c*/ 	.word	0xffffffff


	//   ....[77]....
        /*0210*/ 	.word	0xffffffff


	//   ....[78]....
        /*0214*/ 	.word	0xffffffff


	//   ....[79]....
        /*0218*/ 	.word	0xffffffff


	//   ....[80]....
        /*021c*/ 	.word	0xffffffff


	//   ....[81]....
        /*0220*/ 	.word	0xffffffff


	//   ....[82]....
        /*0224*/ 	.word	0xffffffff


	//   ....[83]....
        /*0228*/ 	.word	0xffffffff


	//   ....[84]....
        /*022c*/ 	.word	0xffffffff


	//   ....[85]....
        /*0230*/ 	.word	0xffffffff


	//   ....[86]....
        /*0234*/ 	.word	0xffffffff


	//   ....[87]....
        /*0238*/ 	.word	0xffffffff


	//   ....[88]....
        /*023c*/ 	.word	0xffffffff


	//   ....[89]....
        /*0240*/ 	.word	0xffffffff


	//   ....[90]....
        /*0244*/ 	.word	0xffffffff


	//   ....[91]....
        /*0248*/ 	.word	0xffffffff


	//   ....[92]....
        /*024c*/ 	.word	0xffffffff


	//   ....[93]....
        /*0250*/ 	.word	0xffffffff


	//   ....[94]....
        /*0254*/ 	.word	0xffffffff


	//   ....[95]....
        /*0258*/ 	.word	0xffffffff


	//   ....[96]....
        /*025c*/ 	.word	0xffffffff


	//   ....[97]....
        /*0260*/ 	.word	0xffffffff


	//   ....[98]....
        /*0264*/ 	.word	0xffffffff


	//   ....[99]....
        /*0268*/ 	.word	0xffffffff


	//   ....[100]....
        /*026c*/ 	.word	0xffffffff


	//   ....[101]....
        /*0270*/ 	.word	0xffffffff


	//   ....[102]....
        /*0274*/ 	.word	0xffffffff


	//   ....[103]....
        /*0278*/ 	.word	0xffffffff


	//   ....[104]....
        /*027c*/ 	.word	0xffffffff


	//   ....[105]....
        /*0280*/ 	.word	0xffffffff


	//   ....[106]....
        /*0284*/ 	.word	0xffffffff


	//   ....[107]....
        /*0288*/ 	.word	0xffffffff


	//   ....[108]....
        /*028c*/ 	.word	0xffffffff


	//   ....[109]....
        /*0290*/ 	.word	0xffffffff


	//   ....[110]....
        /*0294*/ 	.word	0xffffffff


	//   ....[111]....
        /*0298*/ 	.word	0xffffffff


	//   ....[112]....
        /*029c*/ 	.word	0xffffffff


	//   ....[113]....
        /*02a0*/ 	.word	0xffffffff


	//   ....[114]....
        /*02a4*/ 	.word	0xffffffff


	//   ....[115]....
        /*02a8*/ 	.word	0xffffffff


	//   ....[116]....
        /*02ac*/ 	.word	0xffffffff


	//   ....[117]....
        /*02b0*/ 	.word	0xffffffff


	//   ....[118]....
        /*02b4*/ 	.word	0xffffffff


	//   ....[119]....
        /*02b8*/ 	.word	0xffffffff


	//   ....[120]....
        /*02bc*/ 	.word	0xffffffff


	//   ....[121]....
        /*02c0*/ 	.word	0xffffffff


	//   ....[122]....
        /*02c4*/ 	.word	0xffffffff


	//   ....[123]....
        /*02c8*/ 	.word	0xffffffff


	//   ....[124]....
        /*02cc*/ 	.word	0xffffffff


	//   ....[125]....
        /*02d0*/ 	.word	0xffffffff


	//   ....[126]....
        /*02d4*/ 	.word	0xffffffff


	//   ....[127]....
        /*02d8*/ 	.word	0xffffffff


	//   ....[128]....
        /*02dc*/ 	.word	0xffffffff


	//   ....[129]....
        /*02e0*/ 	.word	0xffffffff


	//   ....[130]....
        /*02e4*/ 	.word	0xffffffff


	//   ....[131]....
        /*02e8*/ 	.word	0xffffffff


	//   ....[132]....
        /*02ec*/ 	.word	0xffffffff


	//   ....[133]....
        /*02f0*/ 	.word	0xffffffff


	//   ....[134]....
        /*02f4*/ 	.word	0xffffffff


	//   ....[135]....
        /*02f8*/ 	.word	0xffffffff


	//   ....[136]....
        /*02fc*/ 	.word	0xffffffff


	//   ....[137]....
        /*0300*/ 	.word	0xffffffff


	//   ....[138]....
        /*0304*/ 	.word	0xffffffff


	//   ....[139]....
        /*0308*/ 	.word	0xffffffff


	//   ....[140]....
        /*030c*/ 	.word	0xffffffff


	//   ....[141]....
        /*0310*/ 	.word	0xffffffff


	//   ....[142]....
        /*0314*/ 	.word	0xffffffff


	//   ....[143]....
        /*0318*/ 	.word	0xffffffff


	//   ....[144]....
        /*031c*/ 	.word	0xffffffff


	//   ....[145]....
        /*0320*/ 	.word	0xffffffff


	//   ....[146]....
        /*0324*/ 	.word	0xffffffff


	//   ....[147]....
        /*0328*/ 	.word	0xffffffff


	//   ....[148]....
        /*032c*/ 	.word	0xffffffff


	//   ....[149]....
        /*0330*/ 	.word	0xffffffff


	//   ....[150]....
        /*0334*/ 	.word	0xffffffff


	//   ....[151]....
        /*0338*/ 	.word	0xffffffff


	//   ....[152]....
        /*033c*/ 	.word	0xffffffff


	//   ....[153]....
        /*0340*/ 	.word	0xffffffff


	//   ....[154]....
        /*0344*/ 	.word	0xffffffff


	//   ....[155]....
        /*0348*/ 	.word	0xffffffff


	//   ....[156]....
        /*034c*/ 	.word	0xffffffff


	//   ....[157]....
        /*0350*/ 	.word	0xffffffff


	//   ....[158]....
        /*0354*/ 	.word	0xffffffff


	//   ....[159]....
        /*0358*/ 	.word	0xffffffff


	//   ....[160]....
        /*035c*/ 	.word	0x0500001c


	//   ....[161]....
        /*0360*/ 	.word	0xffffffff


	//   ....[162]....
        /*0364*/ 	.word	0xffffffff


	//   ....[163]....
        /*0368*/ 	.word	0xffffffff


	//   ....[164]....
        /*036c*/ 	.word	0xffffffff


	//   ....[165]....
        /*0370*/ 	.word	0xffffffff


	//   ....[166]....
        /*0374*/ 	.word	0xffffffff


	//   ....[167]....
        /*0378*/ 	.word	0xffffffff


	//   ....[168]....
        /*037c*/ 	.word	0xffffffff


	//   ....[169]....
        /*0380*/ 	.word	0xffffffff


	//   ....[170]....
        /*0384*/ 	.word	0xffffffff


	//   ....[171]....
        /*0388*/ 	.word	0xffffffff


	//   ....[172]....
        /*038c*/ 	.word	0xffffffff


	//   ....[173]....
        /*0390*/ 	.word	0xffffffff


	//   ....[174]....
        /*0394*/ 	.word	0xffffffff


	//   ....[175]....
        /*0398*/ 	.word	0xffffffff


	//   ....[176]....
        /*039c*/ 	.word	0xffffffff


	//   ....[177]....
        /*03a0*/ 	.word	0xffffffff


	//   ....[178]....
        /*03a4*/ 	.word	0xffffffff


	//   ....[179]....
        /*03a8*/ 	.word	0xffffffff


	//   ....[180]....
        /*03ac*/ 	.word	0xffffffff


	//   ....[181]....
        /*03b0*/ 	.word	0xffffffff


	//   ....[182]....
        /*03b4*/ 	.word	0xffffffff


	//   ....[183]....
        /*03b8*/ 	.word	0xffffffff


	//   ....[184]....
        /*03bc*/ 	.word	0xffffffff


	//   ....[185]....
        /*03c0*/ 	.word	0xffffffff


	//   ....[186]....
        /*03c4*/ 	.word	0xffffffff


	//   ....[187]....
        /*03c8*/ 	.word	0xffffffff


	//   ....[188]....
        /*03cc*/ 	.word	0xffffffff


	//   ....[189]....
        /*03d0*/ 	.word	0xffffffff


	//   ....[190]....
        /*03d4*/ 	.word	0xffffffff


	//   ....[191]....
        /*03d8*/ 	.word	0xffffffff


	//   ....[192]....
        /*03dc*/ 	.word	0xffffffff


	//   ....[193]....
        /*03e0*/ 	.word	0xffffffff


	//   ....[194]....
        /*03e4*/ 	.word	0xffffffff


	//   ....[195]....
        /*03e8*/ 	.word	0xffffffff


	//   ....[196]....
        /*03ec*/ 	.word	0xffffffff


	//   ....[197]....
        /*03f0*/ 	.word	0xffffffff


	//   ....[198]....
        /*03f4*/ 	.word	0xffffffff


	//   ....[199]....
        /*03f8*/ 	.word	0xffffffff


	//   ....[200]....
        /*03fc*/ 	.word	0xffffffff


	//   ....[201]....
        /*0400*/ 	.word	0xffffffff


	//   ....[202]....
        /*0404*/ 	.word	0xffffffff


	//   ....[203]....
        /*0408*/ 	.word	0xffffffff


	//   ....[204]....
        /*040c*/ 	.word	0xffffffff


	//   ....[205]....
        /*0410*/ 	.word	0xffffffff


	//   ....[206]....
        /*0414*/ 	.word	0xffffffff


	//   ....[207]....
        /*0418*/ 	.word	0xffffffff


	//   ....[208]....
        /*041c*/ 	.word	0xffffffff


	//   ....[209]....
        /*0420*/ 	.word	0xffffffff


	//   ....[210]....
        /*0424*/ 	.word	0xffffffff


	//   ....[211]....
        /*0428*/ 	.word	0xffffffff


	//   ....[212]....
        /*042c*/ 	.word	0xffffffff


	//   ....[213]....
        /*0430*/ 	.word	0xffffffff


	//   ....[214]....
        /*0434*/ 	.word	0xffffffff


	//   ....[215]....
        /*0438*/ 	.word	0xffffffff


	//   ....[216]....
        /*043c*/ 	.word	0xffffffff


	//   ....[217]....
        /*0440*/ 	.word	0xffffffff


	//   ....[218]....
        /*0444*/ 	.word	0xffffffff


	//   ....[219]....
        /*0448*/ 	.word	0xffffffff


	//   ....[220]....
        /*044c*/ 	.word	0xffffffff


	//   ....[221]....
        /*0450*/ 	.word	0xffffffff


	//   ....[222]....
        /*0454*/ 	.word	0xffffffff


	//   ....[223]....
        /*0458*/ 	.word	0xffffffff


	//   ....[224]....
        /*045c*/ 	.word	0xffffffff


	//   ....[225]....
        /*0460*/ 	.word	0xffffffff


	//   ....[226]....
        /*0464*/ 	.word	0xffffffff


	//   ....[227]....
        /*0468*/ 	.word	0xffffffff


	//   ....[228]....
        /*046c*/ 	.word	0xffffffff


	//   ....[229]....
        /*0470*/ 	.word	0x0500003f


	//   ....[230]....
        /*0474*/ 	.word	0x0500003f


	//   ....[231]....
        /*0478*/ 	.word	0x0500003f


	//   ....[232]....
        /*047c*/ 	.word	0x0500003f


	//   ....[233]....
        /*0480*/ 	.word	0x0500003f


	//----- nvinfo : EIATTR_COOP_GROUP_INSTR_OFFSETS
	.align		4
.L_296:
        /*0484*/ 	.byte	0x04, 0x28
        /*0486*/ 	.short	(.L_298 - .L_297)


	//   ....[0]....
.L_297:
        /*0488*/ 	.word	0x00001180


	//   ....[1]....
        /*048c*/ 	.word	0x00001ca0


	//   ....[2]....
        /*0490*/ 	.word	0x00003220


	//   ....[3]....
        /*0494*/ 	.word	0x00003240


	//   ....[4]....
        /*0498*/ 	.word	0x00003260


	//   ....[5]....
        /*049c*/ 	.word	0x00003280


	//   ....[6]....
        /*04a0*/ 	.word	0x000032a0


	//   ....[7]....
        /*04a4*/ 	.word	0x00003730


	//   ....[8]....
        /*04a8*/ 	.word	0x00003740


	//   ....[9]....
        /*04ac*/ 	.word	0x00003760


	//   ....[10]....
        /*04b0*/ 	.word	0x00003780


	//   ....[11]....
        /*04b4*/ 	.word	0x000037d0


	//   ....[12]....
        /*04b8*/ 	.word	0x00003800


	//   ....[13]....
        /*04bc*/ 	.word	0x00003850


	//   ....[14]....
        /*04c0*/ 	.word	0x00003890


	//   ....[15]....
        /*04c4*/ 	.word	0x00003980


	//   ....[16]....
        /*04c8*/ 	.word	0x000039a0


	//   ....[17]....
        /*04cc*/ 	.word	0x000039b0


	//   ....[18]....
        /*04d0*/ 	.word	0x000039d0


	//   ....[19]....
        /*04d4*/ 	.word	0x00003a10


	//   ....[20]....
        /*04d8*/ 	.word	0x00003a40


	//   ....[21]....
        /*04dc*/ 	.word	0x00003a80


	//   ....[22]....
        /*04e0*/ 	.word	0x00003aa0


	//   ....[23]....
        /*04e4*/ 	.word	0x00003ac0


	//   ....[24]....
        /*04e8*/ 	.word	0x00003bc0


	//   ....[25]....
        /*04ec*/ 	.word	0x00003bf0


	//   ....[26]....
        /*04f0*/ 	.word	0x00003c00


	//   ....[27]....
        /*04f4*/ 	.word	0x00003c30


	//   ....[28]....
        /*04f8*/ 	.word	0x00003c50


	//   ....[29]....
        /*04fc*/ 	.word	0x00003ca0


	//   ....[30]....
        /*0500*/ 	.word	0x00003cc0


	//   ....[31]....
        /*0504*/ 	.word	0x00003d00


	//   ....[32]....
        /*0508*/ 	.word	0x00003d20


	//   ....[33]....
        /*050c*/ 	.word	0x00003e00


	//   ....[34]....
        /*0510*/ 	.word	0x00003e20


	//   ....[35]....
        /*0514*/ 	.word	0x00003e30


	//   ....[36]....
        /*0518*/ 	.word	0x00003e60


	//   ....[37]....
        /*051c*/ 	.word	0x00003e90


	//   ....[38]....
        /*0520*/ 	.word	0x00003ee0


	//   ....[39]....
        /*0524*/ 	.word	0x00003ef0


	//   ....[40]....
        /*0528*/ 	.word	0x00003f30


	//   ....[41]....
        /*052c*/ 	.word	0x00003f60


	//   ....[42]....
        /*0530*/ 	.word	0x00004040


	//   ....[43]....
        /*0534*/ 	.word	0x00004060


	//   ....[44]....
        /*0538*/ 	.word	0x00004070


	//   ....[45]....
        /*053c*/ 	.word	0x000040c0


	//   ....[46]....
        /*0540*/ 	.word	0x000040f0


	//   ....[47]....
        /*0544*/ 	.word	0x00004120


	//   ....[48]....
        /*0548*/ 	.word	0x00004150


	//   ....[49]....
        /*054c*/ 	.word	0x00004180


	//   ....[50]....
        /*0550*/ 	.word	0x000041b0


	//   ....[51]....
        /*0554*/ 	.word	0x00004280


	//   ....[52]....
        /*0558*/ 	.word	0x000042b0


	//   ....[53]....
        /*055c*/ 	.word	0x000042c0


	//   ....[54]....
        /*0560*/ 	.word	0x00004310


	//   ....[55]....
        /*0564*/ 	.word	0x00004340


	//   ....[56]....
        /*0568*/ 	.word	0x00004370


	//   ....[57]....
        /*056c*/ 	.word	0x000043a0


	//   ....[58]....
        /*0570*/ 	.word	0x000043d0


	//   ....[59]....
        /*0574*/ 	.word	0x00004400


	//   ....[60]....
        /*0578*/ 	.word	0x000044e0


	//   ....[61]....
        /*057c*/ 	.word	0x000044f0


	//   ....[62]....
        /*0580*/ 	.word	0x00004540


	//   ....[63]....
        /*0584*/ 	.word	0x00004570


	//   ....[64]....
        /*0588*/ 	.word	0x000045a0


	//   ....[65]....
        /*058c*/ 	.word	0x000045d0


	//   ....[66]....
        /*0590*/ 	.word	0x00004600


	//   ....[67]....
        /*0594*/ 	.word	0x00004630


	//   ....[68]....
        /*0598*/ 	.word	0x00004660


	//   ....[69]....
        /*059c*/ 	.word	0x00004720


	//   ....[70]....
        /*05a0*/ 	.word	0x00004730


	//   ....[71]....
        /*05a4*/ 	.word	0x00004780


	//   ....[72]....
        /*05a8*/ 	.word	0x000047b0


	//   ....[73]....
        /*05ac*/ 	.word	0x000047e0


	//   ....[74]....
        /*05b0*/ 	.word	0x00004810


	//   ....[75]....
        /*05b4*/ 	.word	0x00004840


	//   ....[76]....
        /*05b8*/ 	.word	0x00004870


	//   ....[77]....
        /*05bc*/ 	.word	0x000048a0


	//   ....[78]....
        /*05c0*/ 	.word	0x00004970


	//   ....[79]....
        /*05c4*/ 	.word	0x00004980


	//   ....[80]....
        /*05c8*/ 	.word	0x000049d0


	//   ....[81]....
        /*05cc*/ 	.word	0x00004a00


	//   ....[82]....
        /*05d0*/ 	.word	0x00004a30


	//   ....[83]....
        /*05d4*/ 	.word	0x00004a60


	//   ....[84]....
        /*05d8*/ 	.word	0x00004a90


	//   ....[85]....
        /*05dc*/ 	.word	0x00004ac0


	//   ....[86]....
        /*05e0*/ 	.word	0x00004af0


	//   ....[87]....
        /*05e4*/ 	.word	0x00004bc0


	//   ....[88]....
        /*05e8*/ 	.word	0x00004bd0


	//   ....[89]....
        /*05ec*/ 	.word	0x00004c20


	//   ....[90]....
        /*05f0*/ 	.word	0x00004c50


	//   ....[91]....
        /*05f4*/ 	.word	0x00004c80


	//   ....[92]....
        /*05f8*/ 	.word	0x00004cb0


	//   ....[93]....
        /*05fc*/ 	.word	0x00004ce0


	//   ....[94]....
        /*0600*/ 	.word	0x00004d10


	//   ....[95]....
        /*0604*/ 	.word	0x00004d40


	//   ....[96]....
        /*0608*/ 	.word	0x00004e00


	//   ....[97]....
        /*060c*/ 	.word	0x00004e10


	//   ....[98]....
        /*0610*/ 	.word	0x00004e40


	//   ....[99]....
        /*0614*/ 	.word	0x00004e70


	//   ....[100]....
        /*0618*/ 	.word	0x00004ea0


	//   ....[101]....
        /*061c*/ 	.word	0x00004ed0


	//   ....[102]....
        /*0620*/ 	.word	0x00004f00


	//   ....[103]....
        /*0624*/ 	.word	0x00004f30


	//   ....[104]....
        /*0628*/ 	.word	0x00004f60


	//   ....[105]....
        /*062c*/ 	.word	0x00005040


	//   ....[106]....
        /*0630*/ 	.word	0x00005070


	//   ....[107]....
        /*0634*/ 	.word	0x00005080


	//   ....[108]....
        /*0638*/ 	.word	0x000050d0


	//   ....[109]....
        /*063c*/ 	.word	0x00005100


	//   ....[110]....
        /*0640*/ 	.word	0x00005130


	//   ....[111]....
        /*0644*/ 	.word	0x00005160


	//   ....[112]....
        /*0648*/ 	.word	0x00005190


	//   ....[113]....
        /*064c*/ 	.word	0x000051c0


	//   ....[114]....
        /*0650*/ 	.word	0x00005290


	//   ....[115]....
        /*0654*/ 	.word	0x000052b0


	//   ....[116]....
        /*0658*/ 	.word	0x000052c0


	//   ....[117]....
        /*065c*/ 	.word	0x00005310


	//   ....[118]....
        /*0660*/ 	.word	0x00005340


	//   ....[119]....
        /*0664*/ 	.word	0x00005370


	//   ....[120]....
        /*0668*/ 	.word	0x000053a0


	//   ....[121]....
        /*066c*/ 	.word	0x000053d0


	//   ....[122]....
        /*0670*/ 	.word	0x00005400


	//   ....[123]....
        /*0674*/ 	.word	0x000054e0


	//   ....[124]....
        /*0678*/ 	.word	0x00005500


	//   ....[125]....
        /*067c*/ 	.word	0x00005510


	//   ....[126]....
        /*0680*/ 	.word	0x00005540


	//   ....[127]....
        /*0684*/ 	.word	0x000055a0


	//   ....[128]....
        /*0688*/ 	.word	0x000055d0


	//   ....[129]....
        /*068c*/ 	.word	0x00005600


	//   ....[130]....
        /*0690*/ 	.word	0x00005630


	//   ....[131]....
        /*0694*/ 	.word	0x00005660


	//   ....[132]....
        /*0698*/ 	.word	0x00005730


	//   ....[133]....
        /*069c*/ 	.word	0x00005760


	//   ....[134]....
        /*06a0*/ 	.word	0x00005770


	//   ....[135]....
        /*06a4*/ 	.word	0x000057c0


	//   ....[136]....
        /*06a8*/ 	.word	0x000057f0


	//   ....[137]....
        /*06ac*/ 	.word	0x00005820


	//   ....[138]....
        /*06b0*/ 	.word	0x00005850


	//   ....[139]....
        /*06b4*/ 	.word	0x00005880


	//   ....[140]....
        /*06b8*/ 	.word	0x000058b0


	//   ....[141]....
        /*06bc*/ 	.word	0x00005980


	//   ....[142]....
        /*06c0*/ 	.word	0x000059a0


	//   ....[143]....
        /*06c4*/ 	.word	0x000059b0


	//   ....[144]....
        /*06c8*/ 	.word	0x00005a00


	//   ....[145]....
        /*06cc*/ 	.word	0x00005a30


	//   ....[146]....
        /*06d0*/ 	.word	0x00005a60


	//   ....[147]....
        /*06d4*/ 	.word	0x00005a90


	//   ....[148]....
        /*06d8*/ 	.word	0x00005ac0


	//   ....[149]....
        /*06dc*/ 	.word	0x00005af0


	//   ....[150]....
        /*06e0*/ 	.word	0x00005bc0


	//   ....[151]....
        /*06e4*/ 	.word	0x00005be0


	//   ....[152]....
        /*06e8*/ 	.word	0x00005bf0


	//   ....[153]....
        /*06ec*/ 	.word	0x00005c40


	//   ....[154]....
        /*06f0*/ 	.word	0x00005c70


	//   ....[155]....
        /*06f4*/ 	.word	0x00005ca0


	//   ....[156]....
        /*06f8*/ 	.word	0x00005cd0


	//   ....[157]....
        /*06fc*/ 	.word	0x00005d00


	//   ....[158]....
        /*0700*/ 	.word	0x00005d30


	//   ....[159]....
        /*0704*/ 	.word	0x00005df0


	//   ....[160]....
        /*0708*/ 	.word	0x000062f0


	//   ....[161]....
        /*070c*/ 	.word	0x00006650


	//   ....[162]....
        /*0710*/ 	.word	0x00006750


	//   ....[163]....
        /*0714*/ 	.word	0x00006850


	//   ....[164]....
        /*0718*/ 	.word	0x00006950


	//   ....[165]....
        /*071c*/ 	.word	0x00006a50


	//   ....[166]....
        /*0720*/ 	.word	0x00006b50


	//   ....[167]....
        /*0724*/ 	.word	0x00006c50


	//   ....[168]....
        /*0728*/ 	.word	0x00006d50


	//   ....[169]....
        /*072c*/ 	.word	0x00006e50


	//   ....[170]....
        /*0730*/ 	.word	0x00006f50


	//   ....[171]....
        /*0734*/ 	.word	0x00007050


	//   ....[172]....
        /*0738*/ 	.word	0x00007150


	//   ....[173]....
        /*073c*/ 	.word	0x00007250


	//   ....[174]....
        /*0740*/ 	.word	0x00007350


	//   ....[175]....
        /*0744*/ 	.word	0x00007450


	//   ....[176]....
        /*0748*/ 	.word	0x00007550


	//   ....[177]....
        /*074c*/ 	.word	0x00007650


	//   ....[178]....
        /*0750*/ 	.word	0x00007870


	//   ....[179]....
        /*0754*/ 	.word	0x000079f0


	//   ....[180]....
        /*0758*/ 	.word	0x00007b70


	//   ....[181]....
        /*075c*/ 	.word	0x00007cf0


	//   ....[182]....
        /*0760*/ 	.word	0x00007e70


	//   ....[183]....
        /*0764*/ 	.word	0x00007ff0


	//   ....[184]....
        /*0768*/ 	.word	0x00008170


	//   ....[185]....
        /*076c*/ 	.word	0x000082f0


	//   ....[186]....
        /*0770*/ 	.word	0x00008470


	//   ....[187]....
        /*0774*/ 	.word	0x000085f0


	//   ....[188]....
        /*0778*/ 	.word	0x00008770


	//   ....[189]....
        /*077c*/ 	.word	0x000088f0


	//   ....[190]....
        /*0780*/ 	.word	0x00008a60


	//   ....[191]....
        /*0784*/ 	.word	0x00008bc0


	//   ....[192]....
        /*0788*/ 	.word	0x00008d20


	//   ....[193]....
        /*078c*/ 	.word	0x00008e80


	//   ....[194]....
        /*0790*/ 	.word	0x00008fe0


	//   ....[195]....
        /*0794*/ 	.word	0x00009f40


	//   ....[196]....
        /*0798*/ 	.word	0x00009fc0


	//   ....[197]....
        /*079c*/ 	.word	0x0000a040


	//   ....[198]....
        /*07a0*/ 	.word	0x0000a0c0


	//   ....[199]....
        /*07a4*/ 	.word	0x0000a140


	//   ....[200]....
        /*07a8*/ 	.word	0x0000a1c0


	//   ....[201]....
        /*07ac*/ 	.word	0x0000a240


	//   ....[202]....
        /*07b0*/ 	.word	0x0000a2c0


	//   ....[203]....
        /*07b4*/ 	.word	0x0000a340


	//   ....[204]....
        /*07b8*/ 	.word	0x0000a3c0


	//   ....[205]....
        /*07bc*/ 	.word	0x0000a440


	//   ....[206]....
        /*07c0*/ 	.word	0x0000a4c0


	//   ....[207]....
        /*07c4*/ 	.word	0x0000a540


	//   ....[208]....
        /*07c8*/ 	.word	0x0000a5c0


	//   ....[209]....
        /*07cc*/ 	.word	0x0000a640


	//   ....[210]....
        /*07d0*/ 	.word	0x0000a6c0


	//   ....[211]....
        /*07d4*/ 	.word	0x0000a740


	//   ....[212]....
        /*07d8*/ 	.word	0x0000a8a0


	//   ....[213]....
        /*07dc*/ 	.word	0x0000a960


	//   ....[214]....
        /*07e0*/ 	.word	0x0000aa10


	//   ....[215]....
        /*07e4*/ 	.word	0x0000aad0


	//   ....[216]....
        /*07e8*/ 	.word	0x0000ab80


	//   ....[217]....
        /*07ec*/ 	.word	0x0000ac40


	//   ....[218]....
        /*07f0*/ 	.word	0x0000acf0


	//   ....[219]....
        /*07f4*/ 	.word	0x0000adb0


	//   ....[220]....
        /*07f8*/ 	.word	0x0000ae60


	//   ....[221]....
        /*07fc*/ 	.word	0x0000af20


	//   ....[222]....
        /*0800*/ 	.word	0x0000afd0


	//   ....[223]....
        /*0804*/ 	.word	0x0000b090


	//   ....[224]....
        /*0808*/ 	.word	0x0000b140


	//   ....[225]....
        /*080c*/ 	.word	0x0000b200


	//   ....[226]....
        /*0810*/ 	.word	0x0000b2b0


	//   ....[227]....
        /*0814*/ 	.word	0x0000b370


	//   ....[228]....
        /*0818*/ 	.word	0x0000b410


	//   ....[229]....
        /*081c*/ 	.word	0x0000b480


	//   ....[230]....
        /*0820*/ 	.word	0x0000b4f0


	//   ....[231]....
        /*0824*/ 	.word	0x0000b560


	//   ....[232]....
        /*0828*/ 	.word	0x0000b5d0


	//   ....[233]....
        /*082c*/ 	.word	0x0000b640


	//----- nvinfo : EIATTR_VRC_CTA_INIT_COUNT
	.align		4
.L_298:
        /*0830*/ 	.byte	0x02, 0x4a
	.zero		1
	.zero		1


	//----- nvinfo : EIATTR_EXIT_INSTR_OFFSETS
	.align		4
        /*0834*/ 	.byte	0x04, 0x1c
        /*0836*/ 	.short	(.L_300 - .L_299)


	//   ....[0]....
.L_299:
        /*0838*/ 	.word	0x00002cc0


	//   ....[1]....
        /*083c*/ 	.word	0x00003020


	//   ....[2]....
        /*0840*/ 	.word	0x00003040


	//   ....[3]....
        /*0844*/ 	.word	0x0000a750


	//   ....[4]....
        /*0848*/ 	.word	0x0000b420


	//----- nvinfo : EIATTR_MAX_THREADS
	.align		4
.L_300:
        /*084c*/ 	.byte	0x04, 0x05
        /*084e*/ 	.short	(.L_302 - .L_301)
.L_301:
        /*0850*/ 	.word	0x00000180
        /*0854*/ 	.word	0x00000001
        /*0858*/ 	.word	0x00000001


	//----- nvinfo : EIATTR_CRS_STACK_SIZE
	.align		4
.L_302:
        /*085c*/ 	.byte	0x04, 0x1e
        /*085e*/ 	.short	(.L_304 - .L_303)
.L_303:
        /*0860*/ 	.word	0x00000000


	//----- nvinfo : EIATTR_CBANK_PARAM_SIZE
	.align		4
.L_304:
        /*0864*/ 	.byte	0x03, 0x19
        /*0866*/ 	.short	0x004d


	//----- nvinfo : EIATTR_PARAM_CBANK
	.align		4
        /*0868*/ 	.byte	0x04, 0x0a
        /*086a*/ 	.short	(.L_306 - .L_305)
	.align		4
.L_305:
        /*086c*/ 	.word	index@(.nv.constant0._ZN3cub18CUB_300001_SM_10006detail10radix_sort29DeviceRadixSortOnesweepKernelINS1_5radix10policy_hubIfiyE10Policy1000ELNS0_9SortOrderE0EfiyiiNS1_21identity_decomposer_tEEEvPT5_SB_PT3_PKSC_PT1_PKSG_PT2_PKSK_T4_iiT6_)
        /*0870*/ 	.short	0x0380
        /*0872*/ 	.short	0x004d


	//----- nvinfo : EIATTR_SW_WAR
	.align		4
.L_306:
        /*0874*/ 	.byte	0x04, 0x36
        /*0876*/ 	.short	(.L_308 - .L_307)
.L_307:
        /*0878*/ 	.word	0x00000008
.L_308:


//--------------------- .nv.info._ZN3cub18CUB_300001_SM_10006detail10radix_sort33DeviceRadixSortExclusiveSumKernelINS1_5radix10policy_hubIfiyE10Policy1000EyEEvPT0_ --------------------------
	.section	.nv.info._ZN3cub18CUB_300001_SM_10006detail10radix_sort33DeviceRadixSortExclusiveSumKernelINS1_5radix10policy_hubIfiyE10Policy1000EyEEvPT0_,"",@"SHT_CUDA_INFO"
	.sectionflags	@""
	.align	4


	//----- nvinfo : EIATTR_CUDA_API_VERSION
	.align		4
        /*0000*/ 	.byte	0x04, 0x37
        /*0002*/ 	.short	(.L_310 - .L_309)
.L_309:
        /*0004*/ 	.word	0x00000082


	//----- nvinfo : EIATTR_KPARAM_INFO
	.align		4
.L_310:
        /*0008*/ 	.byte	0x04, 0x17
        /*000a*/ 	.short	(.L_312 - .L_311)
.L_311:
        /*000c*/ 	.word	0x00000000
        /*0010*/ 	.short	0x0000
        /*0012*/ 	.short	0x0000
        /*0014*/ 	.byte	0x00, 0xf5, 0x21, 0x00


	//----- nvinfo : EIATTR_SPARSE_MMA_MASK
	.align		4
.L_312:
        /*0018*/ 	.byte	0x03, 0x50
        /*001a*/ 	.short	0x0000


	//----- nvinfo : EIATTR_MAXREG_COUNT
	.align		4
        /*001c*/ 	.byte	0x03, 0x1b
        /*001e*/ 	.short	0x00ff


	//----- nvinfo : EIATTR_NUM_BARRIERS
	.align		4
        /*0020*/ 	.byte	0x02, 0x4c
        /*0022*/ 	.byte	0x01
	.zero		1


	//----- nvinfo : EIATTR_MERCURY_ISA_VERSION
	.align		4
        /*0024*/ 	.byte	0x03, 0x5f
        /*0026*/ 	.short	0x0101


	//----- nvinfo : EIATTR_COOP_GROUP_MASK_REGIDS
	.align		4
        /*0028*/ 	.byte	0x04, 0x29
        /*002a*/ 	.short	(.L_314 - .L_313)


	//   ....[0]....
.L_313:
        /*002c*/ 	.word	0xffffffff


	//   ....[1]....
        /*0030*/ 	.word	0xffffffff


	//   ....[2]....
        /*0034*/ 	.word	0xffffffff


	//   ....[3]....
        /*0038*/ 	.word	0xffffffff


	//   ....[4]....
        /*003c*/ 	.word	0xffffffff


	//   ....[5]....
        /*0040*/ 	.word	0xffffffff


	//   ....[6]....
        /*0044*/ 	.word	0xffffffff


	//   ....[7]....
        /*0048*/ 	.word	0xffffffff


	//   ....[8]....
        /*004c*/ 	.word	0xffffffff


	//   ....[9]....
        /*0050*/ 	.word	0xffffffff


	//   ....[10]....
        /*0054*/ 	.word	0x05000015


	//   ....[11]....
        /*0058*/ 	.word	0x05000015


	//   ....[12]....
        /*005c*/ 	.word	0x05000015


	//   ....[13]....
        /*0060*/ 	.word	0x05000015


	//   ....[14]....
        /*0064*/ 	.word	0x05000015


	//   ....[15]....
        /*0068*/ 	.word	0x05000015


	//   ....[16]....
        /*006c*/ 	.word	0x05000015


	//   ....[17]....
        /*0070*/ 	.word	0x05000015


	//   ....[18]....
        /*0074*/ 	.word	0x05000015


	//   ....[19]....
        /*0078*/ 	.word	0x05000015


	//----- nvinfo : EIATTR_COOP_GROUP_INSTR_OFFSETS
	.align		4
.L_314:
        /*007c*/ 	.byte	0x04, 0x28
        /*007e*/ 	.short	(.L_316 - .L_315)


	//   ....[0]....
.L_315:
        /*0080*/ 	.word	0x00000250


	//   ....[1]....
        /*0084*/ 	.word	0x00000260


	//   ....[2]....
        /*0088*/ 	.word	0x000002a0


	//   ....[3]....
        /*008c*/ 	.word	0x000002c0


	//   ....[4]....
        /*0090*/ 	.word	0x00000310


	//   ....[5]....
        /*0094*/ 	.word	0x00000320


	//   ....[6]....
        /*0098*/ 	.word	0x00000360


	//   ....[7]....
        /*009c*/ 	.word	0x00000380


	//   ....[8]....
        /*00a0*/ 	.word	0x000003d0


	//   ....[9]....
        /*00a4*/ 	.word	0x000003e0


	//   ....[10]....
        /*00a8*/ 	.word	0x00000660


	//   ....[11]....
        /*00ac*/ 	.word	0x000006b0


	//   ....[12]....
        /*00b0*/ 	.word	0x00000740


	//   ....[13]....
        /*00b4*/ 	.word	0x00000790


	//   ....[14]....
        /*00b8*/ 	.word	0x00000820


	//   ....[15]....
        /*00bc*/ 	.word	0x00000870


	//   ....[16]....
        /*00c0*/ 	.word	0x00000900


	//   ....[17]....
        /*00c4*/ 	.word	0x00000950


	//   ....[18]....
        /*00c8*/ 	.word	0x000009e0


	//   ....[19]....
        /*00cc*/ 	.word	0x00000a30


	//----- nvinfo : EIATTR_VRC_CTA_INIT_COUNT
	.align		4
.L_316:
        /*00d0*/ 	.byte	0x02, 0x4a
	.zero		1
	.zero		1


	//----- nvinfo : EIATTR_EXIT_INSTR_OFFSETS
	.align		4
        /*00d4*/ 	.byte	0x04, 0x1c
        /*00d6*/ 	.short	(.L_318 - .L_317)


	//   ....[0]....
.L_317:
        /*00d8*/ 	.word	0x000005d0


	//   ....[1]....
        /*00dc*/ 	.word	0x00000600


	//----- nvinfo : EIATTR_CRS_STACK_SIZE
	.align		4
.L_318:
        /*00e0*/ 	.byte	0x04, 0x1e
        /*00e2*/ 	.short	(.L_320 - .L_319)
.L_319:
        /*00e4*/ 	.word	0x00000000


	//----- nvinfo : EIATTR_CBANK_PARAM_SIZE
	.align		4
.L_320:
        /*00e8*/ 	.byte	0x03, 0x19
        /*00ea*/ 	.short	0x0008


	//----- nvinfo : EIATTR_PARAM_CBANK
	.align		4
        /*00ec*/ 	.byte	0x04, 0x0a
        /*00ee*/ 	.short	(.L_322 - .L_321)
	.align		4
.L_321:
        /*00f0*/ 	.word	index@(.nv.constant0._ZN3cub18CUB_300001_SM_10006detail10radix_sort33DeviceRadixSortExclusiveSumKernelINS1_5radix10policy_hubIfiyE10Policy1000EyEEvPT0_)
        /*00f4*/ 	.short	0x0380
        /*00f6*/ 	.short	0x0008


	//----- nvinfo : EIATTR_SW_WAR
	.align		4
.L_322:
        /*00f8*/ 	.byte	0x04, 0x36
        /*00fa*/ 	.short	(.L_324 - .L_323)
.L_323:
        /*00fc*/ 	.word	0x00000008
.L_324:


//--------------------- .nv.info._ZN3cub18CUB_300001_SM_10006detail10radix_sort30DeviceRadixSortHistogramKernelINS1_5radix10policy_hubIfiyE10Policy1000ELNS0_9SortOrderE0EfyNS1_21identity_decomposer_tEEEvPT2_PKT1_SA_iiT3_ --------------------------
	.section	.nv.info._ZN3cub18CUB_300001_SM_10006detail10radix_sort30DeviceRadixSortHistogramKernelINS1_5radix10policy_hubIfiyE10Policy1000ELNS0_9SortOrderE0EfyNS1_21identity_decomposer_tEEEvPT2_PKT1_SA_iiT3_,"",@"SHT_CUDA_INFO"
	.sectionflags	@""
	.align	4


	//----- nvinfo : EIATTR_CUDA_API_VERSION
	.align		4
        /*0000*/ 	.byte	0x04, 0x37
        /*0002*/ 	.short	(.L_326 - .L_325)
.L_325:
        /*0004*/ 	.word	0x00000082


	//----- nvinfo : EIATTR_KPARAM_INFO
	.align		4
.L_326:
        /*0008*/ 	.byte	0x04, 0x17
        /*000a*/ 	.short	(.L_328 - .L_327)
.L_327:
        /*000c*/ 	.word	0x00000000
        /*0010*/ 	.short	0x0005
        /*0012*/ 	.short	0x0020
        /*0014*/ 	.byte	0x00, 0xf0, 0x05, 0x00


	//----- nvinfo : EIATTR_KPARAM_INFO
	.align		4
.L_328:
        /*0018*/ 	.byte	0x04, 0x17
        /*001a*/ 	.short	(.L_330 - .L_329)
.L_329:
        /*001c*/ 	.word	0x00000000
        /*0020*/ 	.short	0x0004
        /*0022*/ 	.short	0x001c
        /*0024*/ 	.byte	0x00, 0xf0, 0x11, 0x00


	//----- nvinfo : EIATTR_KPARAM_INFO
	.align		4
.L_330:
        /*0028*/ 	.byte	0x04, 0x17
        /*002a*/ 	.short	(.L_332 - .L_331)
.L_331:
        /*002c*/ 	.word	0x00000000
        /*0030*/ 	.short	0x0003
        /*0032*/ 	.short	0x0018
        /*0034*/ 	.byte	0x00, 0xf0, 0x11, 0x00


	//----- nvinfo : EIATTR_KPARAM_INFO
	.align		4
.L_332:
        /*0038*/ 	.byte	0x04, 0x17
        /*003a*/ 	.short	(.L_334 - .L_333)
.L_333:
        /*003c*/ 	.word	0x00000000
        /*0040*/ 	.short	0x0002
        /*0042*/ 	.short	0x0010
        /*0044*/ 	.byte	0x00, 0xf0, 0x21, 0x00


	//----- nvinfo : EIATTR_KPARAM_INFO
	.align		4
.L_334:
        /*0048*/ 	.byte	0x04, 0x17
        /*004a*/ 	.short	(.L_336 - .L_335)
.L_335:
        /*004c*/ 	.word	0x00000000
        /*0050*/ 	.short	0x0001
        /*0052*/ 	.short	0x0008
        /*0054*/ 	.byte	0x00, 0xf5, 0x21, 0x00


	//----- nvinfo : EIATTR_KPARAM_INFO
	.align		4
.L_336:
        /*0058*/ 	.byte	0x04, 0x17
        /*005a*/ 	.short	(.L_338 - .L_337)
.L_337:
        /*005c*/ 	.word	0x00000000
        /*0060*/ 	.short	0x0000
        /*0062*/ 	.short	0x0000
        /*0064*/ 	.byte	0x00, 0xf5, 0x21, 0x00


	//----- nvinfo : EIATTR_SPARSE_MMA_MASK
	.align		4
.L_338:
        /*0068*/ 	.byte	0x03, 0x50
        /*006a*/ 	.short	0x0000


	//----- nvinfo : EIATTR_MAXREG_COUNT
	.align		4
        /*006c*/ 	.byte	0x03, 0x1b
        /*006e*/ 	.short	0x00ff


	//----- nvinfo : EIATTR_NUM_BARRIERS
	.align		4
        /*0070*/ 	.byte	0x02, 0x4c
        /*0072*/ 	.byte	0x01
	.zero		1


	//----- nvinfo : EIATTR_MERCURY_ISA_VERSION
	.align		4
        /*0074*/ 	.byte	0x03, 0x5f
        /*0076*/ 	.short	0x0101


	//----- nvinfo : EIATTR_VRC_CTA_INIT_COUNT
	.align		4
        /*0078*/ 	.byte	0x02, 0x4a
	.zero		1
	.zero		1


	//----- nvinfo : EIATTR_EXIT_INSTR_OFFSETS
	.align		4
        /*007c*/ 	.byte	0x04, 0x1c
        /*007e*/ 	.short	(.L_340 - .L_339)


	//   ....[0]....
.L_339:
        /*0080*/ 	.word	0x00000040


	//   ....[1]....
        /*0084*/ 	.word	0x00003310


	//----- nvinfo : EIATTR_MAX_THREADS
	.align		4
.L_340:
        /*0088*/ 	.byte	0x04, 0x05
        /*008a*/ 	.short	(.L_342 - .L_341)
.L_341:
        /*008c*/ 	.word	0x00000080
        /*0090*/ 	.word	0x00000001
        /*0094*/ 	.word	0x00000001


	//----- nvinfo : EIATTR_CRS_STACK_SIZE
	.align		4
.L_342:
        /*0098*/ 	.byte	0x04, 0x1e
        /*009a*/ 	.short	(.L_344 - .L_343)
.L_343:
        /*009c*/ 	.word	0x00000000


	//----- nvinfo : EIATTR_CBANK_PARAM_SIZE
	.align		4
.L_344:
        /*00a0*/ 	.byte	0x03, 0x19
        /*00a2*/ 	.short	0x0021


	//----- nvinfo : EIATTR_PARAM_CBANK
	.align		4
        /*00a4*/ 	.byte	0x04, 0x0a
        /*00a6*/ 	.short	(.L_346 - .L_345)
	.align		4
.L_345:
        /*00a8*/ 	.word	index@(.nv.constant0._ZN3cub18CUB_300001_SM_10006detail10radix_sort30DeviceRadixSortHistogramKernelINS1_5radix10policy_hubIfiyE10Policy1000ELNS0_9SortOrderE0EfyNS1_21identity_decomposer_tEEEvPT2_PKT1_SA_iiT3_)
        /*00ac*/ 	.short	0x0380
        /*00ae*/ 	.short	0x0021


	//----- nvinfo : EIATTR_SW_WAR
	.align		4
.L_346:
        /*00b0*/ 	.byte	0x04, 0x36
        /*00b2*/ 	.short	(.L_348 - .L_347)
.L_347:
        /*00b4*/ 	.word	0x00000008
.L_348:


//--------------------- .nv.info._ZN3cub18CUB_300001_SM_10006detail10radix_sort31DeviceRadixSortSingleTileKernelINS1_5radix10policy_hubIfiyE10Policy1000ELNS0_9SortOrderE0EfiyNS1_21identity_decomposer_tEEEvPKT1_PSA_PKT2_PSE_T3_iiT4_ --------------------------
	.section	.nv.info._ZN3cub18CUB_300001_SM_10006detail10radix_sort31DeviceRadixSortSingleTileKernelINS1_5radix10policy_hubIfiyE10Policy1000ELNS0_9SortOrderE0EfiyNS1_21identity_decomposer_tEEEvPKT1_PSA_PKT2_PSE_T3_iiT4_,"",@"SHT_CUDA_INFO"
	.sectionflags	@""
	.align	4


	//----- nvinfo : EIATTR_CUDA_API_VERSION
	.align		4
        /*0000*/ 	.byte	0x04, 0x37
        /*0002*/ 	.short	(.L_350 - .L_349)
.L_349:
        /*0004*/ 	.word	0x00000082


	//----- nvinfo : EIATTR_KPARAM_INFO
	.align		4
.L_350:
        /*0008*/ 	.byte	0x04, 0x17
        /*000a*/ 	.short	(.L_352 - .L_351)
.L_351:
        /*000c*/ 	.word	0x00000000
        /*0010*/ 	.short	0x0007
        /*0012*/ 	.short	0x0030
        /*0014*/ 	.byte	0x00, 0xf0, 0x05, 0x00


	//----- nvinfo : EIATTR_KPARAM_INFO
	.align		4
.L_352:
        /*0018*/ 	.byte	0x04, 0x17
        /*001a*/ 	.short	(.L_354 - .L_353)
.L_353:
        /*001c*/ 	.word	0x00000000
        /*0020*/ 	.short	0x0006
        /*0022*/ 	.short	0x002c
        /*0024*/ 	.byte	0x00, 0xf0, 0x11, 0x00


	//----- nvinfo : EIATTR_KPARAM_INFO
	.align		4
.L_354:
        /*0028*/ 	.byte	0x04, 0x17
        /*002a*/ 	.short	(.L_356 - .L_355)
.L_355:
        /*002c*/ 	.word	0x00000000
        /*0030*/ 	.short	0x0005
        /*0032*/ 	.short	0x0028
        /*0034*/ 	.byte	0x00, 0xf0, 0x11, 0x00


	//----- nvinfo : EIATTR_KPARAM_INFO
	.align		4
.L_356:
        /*0038*/ 	.byte	0x04, 0x17
        /*003a*/ 	.short	(.L_358 - .L_357)
.L_357:
        /*003c*/ 	.word	0x00000000
        /*0040*/ 	.short	0x0004
        /*0042*/ 	.short	0x0020
        /*0044*/ 	.byte	0x00, 0xf0, 0x21, 0x00


	//----- nvinfo : EIATTR_KPARAM_INFO
	.align		4
.L_358:
        /*0048*/ 	.byte	0x04, 0x17
        /*004a*/ 	.short	(.L_360 - .L_359)
.L_359:
        /*004c*/ 	.word	0x00000000
        /*0050*/ 	.short	0x0003
        /*0052*/ 	.short	0x0018
        /*0054*/ 	.byte	0x00, 0xf5, 0x21, 0x00


	//----- nvinfo : EIATTR_KPARAM_INFO
	.align		4
.L_360:
        /*0058*/ 	.byte	0x04, 0x17
        /*005a*/ 	.short	(.L_362 - .L_361)
.L_361:
        /*005c*/ 	.word	0x00000000
        /*0060*/ 	.short	0x0002
        /*0062*/ 	.short	0x0010
        /*0064*/ 	.byte	0x00, 0xf5, 0x21, 0x00


	//----- nvinfo : EIATTR_KPARAM_INFO
	.align		4
.L_362:
        /*0068*/ 	.byte	0x04, 0x17
        /*006a*/ 	.short	(.L_364 - .L_363)
.L_363:
        /*006c*/ 	.word	0x00000000
        /*0070*/ 	.short	0x0001
        /*0072*/ 	.short	0x0008
        /*0074*/ 	.byte	0x00, 0xf5, 0x21, 0x00


	//----- nvinfo : EIATTR_KPARAM_INFO
	.align		4
.L_364:
        /*0078*/ 	.byte	0x04, 0x17
        /*007a*/ 	.short	(.L_366 - .L_365)
.L_365:
        /*007c*/ 	.word	0x00000000
        /*0080*/ 	.short	0x0000
        /*0082*/ 	.short	0x0000
        /*0084*/ 	.byte	0x00, 0xf5, 0x21, 0x00


	//----- nvinfo : EIATTR_SPARSE_MMA_MASK
	.align		4
.L_366:
        /*0088*/ 	.byte	0x03, 0x50
        /*008a*/ 	.short	0x0000


	//----- nvinfo : EIATTR_MAXREG_COUNT
	.align		4
        /*008c*/ 	.byte	0x03, 0x1b
        /*008e*/ 	.short	0x00ff


	//----- nvinfo : EIATTR_NUM_BARRIERS
	.align		4
        /*0090*/ 	.byte	0x02, 0x4c
        /*0092*/ 	.byte	0x01
	.zero		1


	//----- nvinfo : EIATTR_MERCURY_ISA_VERSION
	.align		4
        /*0094*/ 	.byte	0x03, 0x5f
        /*0096*/ 	.short	0x0101


	//----- nvinfo : EIATTR_COOP_GROUP_MASK_REGIDS
	.align		4
        /*0098*/ 	.byte	0x04, 0x29
        /*009a*/ 	.short	(.L_368 - .L_367)


	//   ....[0]....
.L_367:
        /*009c*/ 	.word	0xffffffff


	//   ....[1]....
        /*00a0*/ 	.word	0xffffffff


	//   ....[2]....
        /*00a4*/ 	.word	0xffffffff


	//   ....[3]....
        /*00a8*/ 	.word	0xffffffff


	//   ....[4]....
        /*00ac*/ 	.word	0xffffffff


	//----- nvinfo : EIATTR_COOP_GROUP_INSTR_OFFSETS
	.align		4
.L_368:
        /*00b0*/ 	.byte	0x04, 0x28
        /*00b2*/ 	.short	(.L_370 - .L_369)


	//   ....[0]....
.L_369:
        /*00b4*/ 	.word	0x00002310


	//   ....[1]....
        /*00b8*/ 	.word	0x00002330


	//   ....[2]....
        /*00bc*/ 	.word	0x00002350


	//   ....[3]....
        /*00c0*/ 	.word	0x00002370


	//   ....[4]....
        /*00c4*/ 	.word	0x00002390


	//----- nvinfo : EIATTR_VRC_CTA_INIT_COUNT
	.align		4
.L_370:
        /*00c8*/ 	.byte	0x02, 0x4a
	.zero		1
	.zero		1


	//----- nvinfo : EIATTR_EXIT_INSTR_OFFSETS
	.align		4
        /*00cc*/ 	.byte	0x04, 0x1c
        /*00ce*/ 	.short	(.L_372 - .L_371)


	//   ....[0]....
.L_371:
        /*00d0*/ 	.word	0x00004460


	//   ....[1]....
        /*00d4*/ 	.word	0x000044e0


	//----- nvinfo : EIATTR_MAX_THREADS
	.align		4
.L_372:
        /*00d8*/ 	.byte	0x04, 0x05
        /*00da*/ 	.short	(.L_374 - .L_373)
.L_373:
        /*00dc*/ 	.word	0x00000100
        /*00e0*/ 	.word	0x00000001
        /*00e4*/ 	.word	0x00000001


	//----- nvinfo : EIATTR_CBANK_PARAM_SIZE
	.align		4
.L_374:
        /*00e8*/ 	.byte	0x03, 0x19
        /*00ea*/ 	.short	0x0031


	//----- nvinfo : EIATTR_PARAM_CBANK
	.align		4
        /*00ec*/ 	.byte	0x04, 0x0a
        /*00ee*/ 	.short	(.L_376 - .L_375)
	.align		4
.L_375:
        /*00f0*/ 	.word	index@(.nv.constant0._ZN3cub18CUB_300001_SM_10006detail10radix_sort31DeviceRadixSortSingleTileKernelINS1_5radix10policy_hubIfiyE10Policy1000ELNS0_9SortOrderE0EfiyNS1_21identity_decomposer_tEEEvPKT1_PSA_PKT2_PSE_T3_iiT4_)
        /*00f4*/ 	.short	0x0380
        /*00f6*/ 	.short	0x0031


	//----- nvinfo : EIATTR_SW_WAR
	.align		4
.L_376:
        /*00f8*/ 	.byte	0x04, 0x36
        /*00fa*/ 	.short	(.L_378 - .L_377)
.L_377:
        /*00fc*/ 	.word	0x00000008
.L_378:


//--------------------- .nv.info._ZN3cub18CUB_300001_SM_10006detail10merge_sort26DeviceMergeSortMergeKernelINS2_10policy_hubIN6thrust24THRUST_300001_SM_1000_NS10device_ptrI13RadiosityDataEEE9Policy600ES9_PNS0_8NullTypeES9_SD_mN4cuda3std3__44lessIS8_EES8_SC_EEvbT2_T3_T4_PT6_PT7_T5_PSL_SL_NS1_7vsmem_tE --------------------------
	.section	.nv.info._ZN3cub18CUB_300001_SM_10006detail10merge_sort26DeviceMergeSortMergeKernelINS2_10policy_hubIN6thrust24THRUST_300001_SM_1000_NS10device_ptrI13RadiosityDataEEE9Policy600ES9_PNS0_8NullTypeES9_SD_mN4cuda3std3__44lessIS8_EES8_SC_EEvbT2_T3_T4_PT6_PT7_T5_PSL_SL_NS1_7vsmem_tE,"",@"SHT_CUDA_INFO"
	.sectionflags	@""
	.align	4


	//----- nvinfo : EIATTR_CUDA_API_VERSION
	.align		4
        /*0000*/ 	.byte	0x04, 0x37
        /*0002*/ 	.short	(.L_380 - .L_379)
.L_379:
        /*0004*/ 	.word	0x00000082


	//----- nvinfo : EIATTR_KPARAM_INFO
	.align		4
.L_380:
        /*0008*/ 	.byte	0x04, 0x17
        /*000a*/ 	.short	(.L_382 - .L_381)
.L_381:
        /*000c*/ 	.word	0x00000000
        /*0010*/ 	.short	0x0009
        /*0012*/ 	.short	0x0048
        /*0014*/ 	.byte	0x00, 0xf0, 0x21, 0x00


	//----- nvinfo : EIATTR_KPARAM_INFO
	.align		4
.L_382:
        /*0018*/ 	.byte	0x04, 0x17
        /*001a*/ 	.short	(.L_384 - .L_383)
.L_383:
        /*001c*/ 	.word	0x00000000
        /*0020*/ 	.short	0x0008
        /*0022*/ 	.short	0x0040
        /*0024*/ 	.byte	0x00, 0xf0, 0x21, 0x00


	//----- nvinfo : EIATTR_KPARAM_INFO
	.align		4
.L_384:
        /*0028*/ 	.byte	0x04, 0x17
        /*002a*/ 	.short	(.L_386 - .L_385)
.L_385:
        /*002c*/ 	.word	0x00000000
        /*0030*/ 	.short	0x0007
        /*0032*/ 	.short	0x0038
        /*0034*/ 	.byte	0x00, 0xf5, 0x21, 0x00


	//----- nvinfo : EIATTR_KPARAM_INFO
	.align		4
.L_386:
        /*0038*/ 	.byte	0x04, 0x17
        /*003a*/ 	.short	(.L_388 - .L_387)
.L_387:
        /*003c*/ 	.word	0x00000000
        /*0040*/ 	.short	0x0006
        /*0042*/ 	.short	0x0030
        /*0044*/ 	.byte	0x00, 0xf0, 0x05, 0x00


	//----- nvinfo : EIATTR_KPARAM_INFO
	.align		4
.L_388:
        /*0048*/ 	.byte	0x04, 0x17
        /*004a*/ 	.short	(.L_390 - .L_389)
.L_389:
        /*004c*/ 	.word	0x00000000
        /*0050*/ 	.short	0x0005
        /*0052*/ 	.short	0x0028
        /*0054*/ 	.byte	0x00, 0xf5, 0x21, 0x00


	//----- nvinfo : EIATTR_KPARAM_INFO
	.align		4
.L_390:
        /*0058*/ 	.byte	0x04, 0x17
        /*005a*/ 	.short	(.L_392 - .L_391)
.L_391:
        /*005c*/ 	.word	0x00000000
        /*0060*/ 	.short	0x0004
        /*0062*/ 	.short	0x0020
        /*0064*/ 	.byte	0x00, 0xf5, 0x21, 0x00


	//----- nvinfo : EIATTR_KPARAM_INFO
	.align		4
.L_392:
        /*0068*/ 	.byte	0x04, 0x17
        /*006a*/ 	.short	(.L_394 - .L_393)
.L_393:
        /*006c*/ 	.word	0x00000000
        /*0070*/ 	.short	0x0003
        /*0072*/ 	.short	0x0018
        /*0074*/ 	.byte	0x00, 0xf0, 0x21, 0x00


	//----- nvinfo : EIATTR_KPARAM_INFO
	.align		4
.L_394:
        /*0078*/ 	.byte	0x04, 0x17
        /*007a*/ 	.short	(.L_396 - .L_395)
.L_395:
        /*007c*/ 	.word	0x00000000
        /*0080*/ 	.short	0x0002
        /*0082*/ 	.short	0x0010
        /*0084*/ 	.byte	0x00, 0xf5, 0x21, 0x00


	//----- nvinfo : EIATTR_KPARAM_INFO
	.align		4
.L_396:
        /*0088*/ 	.byte	0x04, 0x17
        /*008a*/ 	.short	(.L_398 - .L_397)
.L_397:
        /*008c*/ 	.word	0x00000000
        /*0090*/ 	.short	0x0001
        /*0092*/ 	.short	0x0008
        /*0094*/ 	.byte	0x00, 0xf0, 0x21, 0x00


	//----- nvinfo : EIATTR_KPARAM_INFO
	.align		4
.L_398:
        /*0098*/ 	.byte	0x04, 0x17
        /*009a*/ 	.short	(.L_400 - .L_399)
.L_399:
        /*009c*/ 	.word	0x00000000
        /*00a0*/ 	.short	0x0000
        /*00a2*/ 	.short	0x0000
        /*00a4*/ 	.byte	0x00, 0xf0, 0x05, 0x00


	//----- nvinfo : EIATTR_SPARSE_MMA_MASK
	.align		4
.L_400:
        /*00a8*/ 	.byte	0x03, 0x50
        /*00aa*/ 	.short	0x0000


	//----- nvinfo : EIATTR_MAXREG_COUNT
	.align		4
        /*00ac*/ 	.byte	0x03, 0x1b
        /*00ae*/ 	.short	0x00ff


	//----- nvinfo : EIATTR_NUM_BARRIERS
	.align		4
        /*00b0*/ 	.byte	0x02, 0x4c
        /*00b2*/ 	.byte	0x01
	.zero		1


	//----- nvinfo : EIATTR_MERCURY_ISA_VERSION
	.align		4
        /*00b4*/ 	.byte	0x03, 0x5f
        /*00b6*/ 	.short	0x0101


	//----- nvinfo : EIATTR_COOP_GROUP_MASK_REGIDS
	.align		4
        /*00b8*/ 	.byte	0x04, 0x29
        /*00ba*/ 	.short	(.L_402 - .L_401)


	//   ....[0]....
.L_401:
        /*00bc*/ 	.word	0xffffffff


	//   ....[1]....
        /*00c0*/ 	.word	0xffffffff


	//   ....[2]....
        /*00c4*/ 	.word	0xffffffff


	//   ....[3]....
        /*00c8*/ 	.word	0xffffffff


	//----- nvinfo : EIATTR_COOP_GROUP_INSTR_OFFSETS
	.align		4
.L_402:
        /*00cc*/ 	.byte	0x04, 0x28
        /*00ce*/ 	.short	(.L_404 - .L_403)


	//   ....[0]....
.L_403:
        /*00d0*/ 	.word	0x00000e50


	//   ....[1]....
        /*00d4*/ 	.word	0x00001040


	//   ....[2]....
        /*00d8*/ 	.word	0x00001f80


	//   ....[3]....
        /*00dc*/ 	.word	0x000021d0


	//----- nvinfo : EIATTR_VRC_CTA_INIT_COUNT
	.align		4
.L_404:
        /*00e0*/ 	.byte	0x02, 0x4a
	.zero		1
	.zero		1


	//----- nvinfo : EIATTR_EXIT_INSTR_OFFSETS
	.align		4
        /*00e4*/ 	.byte	0x04, 0x1c
        /*00e6*/ 	.short	(.L_406 - .L_405)


	//   ....[0]....
.L_405:
        /*00e8*/ 	.word	0x00000f70


	//   ....[1]....
        /*00ec*/ 	.word	0x00001180


	//   ....[2]....
        /*00f0*/ 	.word	0x00002060


	//   ....[3]....
        /*00f4*/ 	.word	0x00002130


	//   ....[4]....
        /*00f8*/ 	.word	0x000022e0


	//   ....[5]....
        /*00fc*/ 	.word	0x000023b0


	//----- nvinfo : EIATTR_MAX_THREADS
	.align		4
.L_406:
        /*0100*/ 	.byte	0x04, 0x05
        /*0102*/ 	.short	(.L_408 - .L_407)
.L_407:
        /*0104*/ 	.word	0x00000100
        /*0108*/ 	.word	0x00000001
        /*010c*/ 	.word	0x00000001


	//----- nvinfo : EIATTR_CRS_STACK_SIZE
	.align		4
.L_408:
        /*0110*/ 	.byte	0x04, 0x1e
        /*0112*/ 	.short	(.L_410 - .L_409)
.L_409:
        /*0114*/ 	.word	0x00000000


	//----- nvinfo : EIATTR_CBANK_PARAM_SIZE
	.align		4
.L_410:
        /*0118*/ 	.byte	0x03, 0x19
        /*011a*/ 	.short	0x0050


	//----- nvinfo : EIATTR_PARAM_CBANK
	.align		4
        /*011c*/ 	.byte	0x04, 0x0a
        /*011e*/ 	.short	(.L_412 - .L_411)
	.align		4
.L_411:
        /*0120*/ 	.word	index@(.nv.constant0._ZN3cub18CUB_300001_SM_10006detail10merge_sort26DeviceMergeSortMergeKernelINS2_10policy_hubIN6thrust24THRUST_300001_SM_1000_NS10device_ptrI13RadiosityDataEEE9Policy600ES9_PNS0_8NullTypeES9_SD_mN4cuda3std3__44lessIS8_EES8_SC_EEvbT2_T3_T4_PT6_PT7_T5_PSL_SL_NS1_7vsmem_tE)
        /*0124*/ 	.short	0x0380
        /*0126*/ 	.short	0x0050


	//----- nvinfo : EIATTR_SW_WAR
	.align		4
.L_412:
        /*0128*/ 	.byte	0x04, 0x36
        /*012a*/ 	.short	(.L_414 - .L_413)
.L_413:
        /*012c*/ 	.word	0x00000008
.L_414:


//--------------------- .nv.info._ZN3cub18CUB_300001_SM_10006detail10merge_sort30DeviceMergeSortPartitionKernelIN6thrust24THRUST_300001_SM_1000_NS10device_ptrI13RadiosityDataEEmN4cuda3std3__44lessIS7_EES7_EEvbT_PT2_T0_SH_PSH_T1_SH_i --------------------------
	.section	.nv.info._ZN3cub18CUB_300001_SM_10006detail10merge_sort30DeviceMergeSortPartitionKernelIN6thrust24THRUST_300001_SM_1000_NS10device_ptrI13RadiosityDataEEmN4cuda3std3__44lessIS7_EES7_EEvbT_PT2_T0_SH_PSH_T1_SH_i,"",@"SHT_CUDA_INFO"
	.sectionflags	@""
	.align	4


	//----- nvinfo : EIATTR_CUDA_API_VERSION
	.align		4
        /*0000*/ 	.byte	0x04, 0x37
        /*0002*/ 	.short	(.L_416 - .L_415)
.L_415:
        /*0004*/ 	.word	0x00000082


	//----- nvinfo : EIATTR_KPARAM_INFO
	.align		4
.L_416:
        /*0008*/ 	.byte	0x04, 0x17
        /*000a*/ 	.short	(.L_418 - .L_417)
.L_417:
        /*000c*/ 	.word	0x00000000
        /*0010*/ 	.short	0x0008
        /*0012*/ 	.short	0x0040
        /*0014*/ 	.byte	0x00, 0xf0, 0x11, 0x00


	//----- nvinfo : EIATTR_KPARAM_INFO
	.align		4
.L_418:
        /*0018*/ 	.byte	0x04, 0x17
        /*001a*/ 	.short	(.L_420 - .L_419)
.L_419:
        /*001c*/ 	.word	0x00000000
        /*0020*/ 	.short	0x0007
        /*0022*/ 	.short	0x0038
        /*0024*/ 	.byte	0x00, 0xf0, 0x21, 0x00


	//----- nvinfo : EIATTR_KPARAM_INFO
	.align		4
.L_420:
        /*0028*/ 	.byte	0x04, 0x17
        /*002a*/ 	.short	(.L_422 - .L_421)
.L_421:
        /*002c*/ 	.word	0x00000000
        /*0030*/ 	.short	0x0006
        /*0032*/ 	.short	0x0030
        /*0034*/ 	.byte	0x00, 0xf0, 0x05, 0x00


	//----- nvinfo : EIATTR_KPARAM_INFO
	.align		4
.L_422:
        /*0038*/ 	.byte	0x04, 0x17
        /*003a*/ 	.short	(.L_424 - .L_423)
.L_423:
        /*003c*/ 	.word	0x00000000
        /*0040*/ 	.short	0x0005
        /*0042*/ 	.short	0x0028
        /*0044*/ 	.byte	0x00, 0xf5, 0x21, 0x00


	//----- nvinfo : EIATTR_KPARAM_INFO
	.align		4
.L_424:
        /*0048*/ 	.byte	0x04, 0x17
        /*004a*/ 	.short	(.L_426 - .L_425)
.L_425:
        /*004c*/ 	.word	0x00000000
        /*0050*/ 	.short	0x0004
        /*0052*/ 	.short	0x0020
        /*0054*/ 	.byte	0x00, 0xf0, 0x21, 0x00


	//----- nvinfo : EIATTR_KPARAM_INFO
	.align		4
.L_426:
        /*0058*/ 	.byte	0x04, 0x17
        /*005a*/ 	.short	(.L_428 - .L_427)
.L_427:
        /*005c*/ 	.word	0x00000000
        /*0060*/ 	.short	0x0003
        /*0062*/ 	.short	0x0018
        /*0064*/ 	.byte	0x00, 0xf0, 0x21, 0x00


	//----- nvinfo : EIATTR_KPARAM_INFO
	.align		4
.L_428:
        /*0068*/ 	.byte	0x04, 0x17
        /*006a*/ 	.short	(.L_430 - .L_429)
.L_429:
        /*006c*/ 	.word	0x00000000
        /*0070*/ 	.short	0x0002
        /*0072*/ 	.short	0x0010
        /*0074*/ 	.byte	0x00, 0xf5, 0x21, 0x00


	//----- nvinfo : EIATTR_KPARAM_INFO
	.align		4
.L_430:
        /*0078*/ 	.byte	0x04, 0x17
        /*007a*/ 	.short	(.L_432 - .L_431)
.L_431:
        /*007c*/ 	.word	0x00000000
        /*0080*/ 	.short	0x0001
        /*0082*/ 	.short	0x0008
        /*0084*/ 	.byte	0x00, 0xf0, 0x21, 0x00


	//----- nvinfo : EIATTR_KPARAM_INFO
	.align		4
.L_432:
        /*0088*/ 	.byte	0x04, 0x17
        /*008a*/ 	.short	(.L_434 - .L_433)
.L_433:
        /*008c*/ 	.word	0x00000000
        /*0090*/ 	.short	0x0000
        /*0092*/ 	.short	0x0000
        /*0094*/ 	.byte	0x00, 0xf0, 0x05, 0x00


	//----- nvinfo : EIATTR_SPARSE_MMA_MASK
	.align		4
.L_434:
        /*0098*/ 	.byte	0x03, 0x50
        /*009a*/ 	.short	0x0000


	//----- nvinfo : EIATTR_MAXREG_COUNT
	.align		4
        /*009c*/ 	.byte	0x03, 0x1b
        /*009e*/ 	.short	0x00ff


	//----- nvinfo : EIATTR_MERCURY_ISA_VERSION
	.align		4
        /*00a0*/ 	.byte	0x03, 0x5f
        /*00a2*/ 	.short	0x0101


	//----- nvinfo : EIATTR_VRC_CTA_INIT_COUNT
	.align		4
        /*00a4*/ 	.byte	0x02, 0x4a
	.zero		1
	.zero		1


	//----- nvinfo : EIATTR_EXIT_INSTR_OFFSETS
	.align		4
        /*00a8*/ 	.byte	0x04, 0x1c
        /*00aa*/ 	.short	(.L_436 - .L_435)


	//   ....[0]....
.L_435:
        /*00ac*/ 	.word	0x00000080


	//   ....[1]....
        /*00b0*/ 	.word	0x000003d0


	//   ....[2]....
        /*00b4*/ 	.word	0x00000bd0


	//----- nvinfo : EIATTR_CRS_STACK_SIZE
	.align		4
.L_436:
        /*00b8*/ 	.byte	0x04, 0x1e
        /*00ba*/ 	.short	(.L_438 - .L_437)
.L_437:
        /*00bc*/ 	.word	0x00000000


	//----- nvinfo : EIATTR_CBANK_PARAM_SIZE
	.align		4
.L_438:
        /*00c0*/ 	.byte	0x03, 0x19
        /*00c2*/ 	.short	0x0044


	//----- nvinfo : EIATTR_PARAM_CBANK
	.align		4
        /*00c4*/ 	.byte	0x04, 0x0a
        /*00c6*/ 	.short	(.L_440 - .L_439)
	.align		4
.L_439:
        /*00c8*/ 	.word	index@(.nv.constant0._ZN3cub18CUB_300001_SM_10006detail10merge_sort30DeviceMergeSortPartitionKernelIN6thrust24THRUST_300001_SM_1000_NS10device_ptrI13RadiosityDataEEmN4cuda3std3__44lessIS7_EES7_EEvbT_PT2_T0_SH_PSH_T1_SH_i)
        /*00cc*/ 	.short	0x0380
        /*00ce*/ 	.short	0x0044


	//----- nvinfo : EIATTR_SW_WAR
	.align		4
.L_440:
        /*00d0*/ 	.byte	0x04, 0x36
        /*00d2*/ 	.short	(.L_442 - .L_441)
.L_441:
        /*00d4*/ 	.word	0x00000008
.L_442:


//--------------------- .nv.info._ZN3cub18CUB_300001_SM_10006detail10merge_sort30DeviceMergeSortBlockSortKernelINS2_10policy_hubIN6thrust24THRUST_300001_SM_1000_NS10device_ptrI13RadiosityDataEEE9Policy600ES9_PNS0_8NullTypeES9_SD_mN4cuda3std3__44lessIS8_EES8_SC_EEvbT0_T1_T2_T3_T4_PT6_PT7_T5_NS1_7vsmem_tE --------------------------
	.section	.nv.info._ZN3cub18CUB_300001_SM_10006detail10merge_sort30DeviceMergeSortBlockSortKernelINS2_10policy_hubIN6thrust24THRUST_300001_SM_1000_NS10device_ptrI13RadiosityDataEEE9Policy600ES9_PNS0_8NullTypeES9_SD_mN4cuda3std3__44lessIS8_EES8_SC_EEvbT0_T1_T2_T3_T4_PT6_PT7_T5_NS1_7vsmem_tE,"",@"SHT_CUDA_INFO"
	.sectionflags	@""
	.align	4


	//----- nvinfo : EIATTR_CUDA_API_VERSION
	.align		4
        /*0000*/ 	.byte	0x04, 0x37
        /*0002*/ 	.short	(.L_444 - .L_443)
.L_443:
        /*0004*/ 	.word	0x00000082


	//----- nvinfo : EIATTR_KPARAM_INFO
	.align		4
.L_444:
        /*0008*/ 	.byte	0x04, 0x17
        /*000a*/ 	.short	(.L_446 - .L_445)
.L_445:
        /*000c*/ 	.word	0x00000000
        /*0010*/ 	.short	0x0009
        /*0012*/ 	.short	0x0048
        /*0014*/ 	.byte	0x00, 0xf0, 0x21, 0x00


	//----- nvinfo : EIATTR_KPARAM_INFO
	.align		4
.L_446:
        /*0018*/ 	.byte	0x04, 0x17
        /*001a*/ 	.short	(.L_448 - .L_447)
.L_447:
        /*001c*/ 	.word	0x00000000
        /*0020*/ 	.short	0x0008
        /*0022*/ 	.short	0x0040
        /*0024*/ 	.byte	0x00, 0xf0, 0x05, 0x00


	//----- nvinfo : EIATTR_KPARAM_INFO
	.align		4
.L_448:
        /*0028*/ 	.byte	0x04, 0x17
        /*002a*/ 	.short	(.L_450 - .L_449)
.L_449:
        /*002c*/ 	.word	0x00000000
        /*0030*/ 	.short	0x0007
        /*0032*/ 	.short	0x0038
        /*0034*/ 	.byte	0x00, 0xf5, 0x21, 0x00


	//----- nvinfo : EIATTR_KPARAM_INFO
	.align		4
.L_450:
        /*0038*/ 	.byte	0x04, 0x17
        /*003a*/ 	.short	(.L_452 - .L_451)
.L_451:
        /*003c*/ 	.word	0x00000000
        /*0040*/ 	.short	0x0006
        /*0042*/ 	.short	0x0030
        /*0044*/ 	.byte	0x00, 0xf5, 0x21, 0x00


	//----- nvinfo : EIATTR_KPARAM_INFO
	.align		4
.L_452:
        /*0048*/ 	.byte	0x04, 0x17
        /*004a*/ 	.short	(.L_454 - .L_453)
.L_453:
        /*004c*/ 	.word	0x00000000
        /*0050*/ 	.short	0x0005
        /*0052*/ 	.short	0x0028
        /*0054*/ 	.byte	0x00, 0xf0, 0x21, 0x00


	//----- nvinfo : EIATTR_KPARAM_INFO
	.align		4
.L_454:
        /*0058*/ 	.byte	0x04, 0x17
        /*005a*/ 	.short	(.L_456 - .L_455)
.L_455:
        /*005c*/ 	.word	0x00000000
        /*0060*/ 	.short	0x0004
        /*0062*/ 	.short	0x0020
        /*0064*/ 	.byte	0x00, 0xf5, 0x21, 0x00


	//----- nvinfo : EIATTR_KPARAM_INFO
	.align		4
.L_456:
        /*0068*/ 	.byte	0x04, 0x17
        /*006a*/ 	.short	(.L_458 - .L_457)
.L_457:
        /*006c*/ 	.word	0x00000000
        /*0070*/ 	.short	0x0003
        /*0072*/ 	.short	0x0018
        /*0074*/ 	.byte	0x00, 0xf0, 0x21, 0x00


	//----- nvinfo : EIATTR_KPARAM_INFO
	.align		4
.L_458:
        /*0078*/ 	.byte	0x04, 0x17
        /*007a*/ 	.short	(.L_460 - .L_459)
.L_459:
        /*007c*/ 	.word	0x00000000
        /*0080*/ 	.short	0x0002
        /*0082*/ 	.short	0x0010
        /*0084*/ 	.byte	0x00, 0xf5, 0x21, 0x00


	//----- nvinfo : EIATTR_KPARAM_INFO
	.align		4
.L_460:
        /*0088*/ 	.byte	0x04, 0x17
        /*008a*/ 	.short	(.L_462 - .L_461)
.L_461:
        /*008c*/ 	.word	0x00000000
        /*0090*/ 	.short	0x0001
        /*0092*/ 	.short	0x0008
        /*0094*/ 	.byte	0x00, 0xf0, 0x21, 0x00


	//----- nvinfo : EIATTR_KPARAM_INFO
	.align		4
.L_462:
        /*0098*/ 	.byte	0x04, 0x17
        /*009a*/ 	.short	(.L_464 - .L_463)
.L_463:
        /*009c*/ 	.word	0x00000000
        /*00a0*/ 	.short	0x0000
        /*00a2*/ 	.short	0x0000
        /*00a4*/ 	.byte	0x00, 0xf0, 0x05, 0x00


	//----- nvinfo : EIATTR_SPARSE_MMA_MASK
	.align		4
.L_464:
        /*00a8*/ 	.byte	0x03, 0x50
        /*00aa*/ 	.short	0x0000


	//----- nvinfo : EIATTR_MAXREG_COUNT
	.align		4
        /*00ac*/ 	.byte	0x03, 0x1b
        /*00ae*/ 	.short	0x00ff


	//----- nvinfo : EIATTR_NUM_BARRIERS
	.align		4
        /*00b0*/ 	.byte	0x02, 0x4c
        /*00b2*/ 	.byte	0x01
	.zero		1


	//----- nvinfo : EIATTR_MERCURY_ISA_VERSION
	.align		4
        /*00b4*/ 	.byte	0x03, 0x5f
        /*00b6*/ 	.short	0x0101


	//----- nvinfo : EIATTR_COOP_GROUP_MASK_REGIDS
	.align		4
        /*00b8*/ 	.byte	0x04, 0x29
        /*00ba*/ 	.short	(.L_466 - .L_465)


	//   ....[0]....
.L_465:
        /*00bc*/ 	.word	0xffffffff


	//   ....[1]....
        /*00c0*/ 	.word	0xffffffff


	//   ....[2]....
        /*00c4*/ 	.word	0xffffffff


	//   ....[3]....
        /*00c8*/ 	.word	0xffffffff


	//   ....[4]....
        /*00cc*/ 	.word	0xffffffff


	//   ....[5]....
        /*00d0*/ 	.word	0xffffffff


	//----- nvinfo : EIATTR_COOP_GROUP_INSTR_OFFSETS
	.align		4
.L_466:
        /*00d4*/ 	.byte	0x04, 0x28
        /*00d6*/ 	.short	(.L_468 - .L_467)


	//   ....[0]....
.L_467:
        /*00d8*/ 	.word	0x00000290


	//   ....[1]....
        /*00dc*/ 	.word	0x000008a0


	//   ....[2]....
        /*00e0*/ 	.word	0x00000a80


	//   ....[3]....
        /*00e4*/ 	.word	0x00000ec0


	//   ....[4]....
        /*00e8*/ 	.word	0x00001500


	//   ....[5]....
        /*00ec*/ 	.word	0x00001770


	//----- nvinfo : EIATTR_VRC_CTA_INIT_COUNT
	.align		4
.L_468:
        /*00f0*/ 	.byte	0x02, 0x4a
	.zero		1
	.zero		1


	//----- nvinfo : EIATTR_EXIT_INSTR_OFFSETS
	.align		4
        /*00f4*/ 	.byte	0x04, 0x1c
        /*00f6*/ 	.short	(.L_470 - .L_469)


	//   ....[0]....
.L_469:
        /*00f8*/ 	.word	0x00000a00


	//   ....[1]....
        /*00fc*/ 	.word	0x00000bc0


	//   ....[2]....
        /*0100*/ 	.word	0x00001620


	//   ....[3]....
        /*0104*/ 	.word	0x000016f0


	//   ....[4]....
        /*0108*/ 	.word	0x00001820


	//   ....[5]....
        /*010c*/ 	.word	0x000018f0


	//----- nvinfo : EIATTR_MAX_THREADS
	.align		4
.L_470:
        /*0110*/ 	.byte	0x04, 0x05
        /*0112*/ 	.short	(.L_472 - .L_471)
.L_471:
        /*0114*/ 	.word	0x00000100
        /*0118*/ 	.word	0x00000001
        /*011c*/ 	.word	0x00000001


	//----- nvinfo : EIATTR_CRS_STACK_SIZE
	.align		4
.L_472:
        /*0120*/ 	.byte	0x04, 0x1e
        /*0122*/ 	.short	(.L_474 - .L_473)
.L_473:
        /*0124*/ 	.word	0x00000000


	//----- nvinfo : EIATTR_CBANK_PARAM_SIZE
	.align		4
.L_474:
        /*0128*/ 	.byte	0x03, 0x19
        /*012a*/ 	.short	0x0050


	//----- nvinfo : EIATTR_PARAM_CBANK
	.align		4
        /*012c*/ 	.byte	0x04, 0x0a
        /*012e*/ 	.short	(.L_476 - .L_475)
	.align		4
.L_475:
        /*0130*/ 	.word	index@(.nv.constant0._ZN3cub18CUB_300001_SM_10006detail10merge_sort30DeviceMergeSortBlockSortKernelINS2_10policy_hubIN6thrust24THRUST_300001_SM_1000_NS10device_ptrI13RadiosityDataEEE9Policy600ES9_PNS0_8NullTypeES9_SD_mN4cuda3std3__44lessIS8_EES8_SC_EEvbT0_T1_T2_T3_T4_PT6_PT7_T5_NS1_7vsmem_tE)
        /*0134*/ 	.short	0x0380
        /*0136*/ 	.short	0x0050


	//----- nvinfo : EIATTR_SW_WAR
	.align		4
.L_476:
        /*0138*/ 	.byte	0x04, 0x36
        /*013a*/ 	.short	(.L_478 - .L_477)
.L_477:
        /*013c*/ 	.word	0x00000008
.L_478:


//--------------------- .nv.info._ZN3cub18CUB_300001_SM_10006detail10merge_sort26DeviceMergeSortMergeKernelINS2_10policy_hubIN6thrust24THRUST_300001_SM_1000_NS10device_ptrI13RadiosityDataEEE9Policy600ES9_PNS0_8NullTypeES9_SD_jN4cuda3std3__44lessIS8_EES8_SC_EEvbT2_T3_T4_PT6_PT7_T5_PSL_SL_NS1_7vsmem_tE --------------------------
	.section	.nv.info._ZN3cub18CUB_300001_SM_10006detail10merge_sort26DeviceMergeSortMergeKernelINS2_10policy_hubIN6thrust24THRUST_300001_SM_1000_NS10device_ptrI13RadiosityDataEEE9Policy600ES9_PNS0_8NullTypeES9_SD_jN4cuda3std3__44lessIS8_EES8_SC_EEvbT2_T3_T4_PT6_PT7_T5_PSL_SL_NS1_7vsmem_tE,"",@"SHT_CUDA_INFO"
	.sectionflags	@""
	.align	4


	//----- nvinfo : EIATTR_CUDA_API_VERSION
	.align		4
        /*0000*/ 	.byte	0x04, 0x37
        /*0002*/ 	.short	(.L_480 - .L_479)
.L_479:
        /*0004*/ 	.word	0x00000082


	//----- nvinfo : EIATTR_KPARAM_INFO
	.align		4
.L_480:
        /*0008*/ 	.byte	0x04, 0x17
        /*000a*/ 	.short	(.L_482 - .L_481)
.L_481:
        /*000c*/ 	.word	0x00000000
        /*0010*/ 	.short	0x0009
        /*0012*/ 	.short	0x0048
        /*0014*/ 	.byte	0x00, 0xf0, 0x21, 0x00


	//----- nvinfo : EIATTR_KPARAM_INFO
	.align		4
.L_482:
        /*0018*/ 	.byte	0x04, 0x17
        /*001a*/ 	.short	(.L_484 - .L_483)
.L_483:
        /*001c*/ 	.word	0x00000000
        /*0020*/ 	.short	0x0008
        /*0022*/ 	.short	0x0040
        /*0024*/ 	.byte	0x00, 0xf0, 0x11, 0x00


	//----- nvinfo : EIATTR_KPARAM_INFO
	.align		4
.L_484:
        /*0028*/ 	.byte	0x04, 0x17
        /*002a*/ 	.short	(.L_486 - .L_485)
.L_485:
        /*002c*/ 	.word	0x00000000
        /*0030*/ 	.short	0x0007
        /*0032*/ 	.short	0x0038
        /*0034*/ 	.byte	0x00, 0xf5, 0x21, 0x00


	//----- nvinfo : EIATTR_KPARAM_INFO
	.align		4
.L_486:
        /*0038*/ 	.byte	0x04, 0x17
        /*003a*/ 	.short	(.L_488 - .L_487)
.L_487:
        /*003c*/ 	.word	0x00000000
        /*0040*/ 	.short	0x0006
        /*0042*/ 	.short	0x0030
        /*0044*/ 	.byte	0x00, 0xf0, 0x05, 0x00


	//----- nvinfo : EIATTR_KPARAM_INFO
	.align		4
.L_488:
        /*0048*/ 	.byte	0x04, 0x17
        /*004a*/ 	.short	(.L_490 - .L_489)
.L_489:
        /*004c*/ 	.word	0x00000000
        /*0050*/ 	.short	0x0005
        /*0052*/ 	.short	0x0028
        /*0054*/ 	.byte	0x00, 0xf5, 0x21, 0x00


	//----- nvinfo : EIATTR_KPARAM_INFO
	.align		4
.L_490:
        /*0058*/ 	.byte	0x04, 0x17
        /*005a*/ 	.short	(.L_492 - .L_491)
.L_491:
        /*005c*/ 	.word	0x00000000
        /*0060*/ 	.short	0x0004
        /*0062*/ 	.short	0x0020
        /*0064*/ 	.byte	0x00, 0xf5, 0x21, 0x00


	//----- nvinfo : EIATTR_KPARAM_INFO
	.align		4
.L_492:
        /*0068*/ 	.byte	0x04, 0x17
        /*006a*/ 	.short	(.L_494 - .L_493)
.L_493:
        /*006c*/ 	.word	0x00000000
        /*0070*/ 	.short	0x0003
        /*0072*/ 	.short	0x0018
        /*0074*/ 	.byte	0x00, 0xf0, 0x11, 0x00


	//----- nvinfo : EIATTR_KPARAM_INFO
	.align		4
.L_494:
        /*0078*/ 	.byte	0x04, 0x17
        /*007a*/ 	.short	(.L_496 - .L_495)
.L_495:
        /*007c*/ 	.word	0x00000000
        /*0080*/ 	.short	0x0002
        /*0082*/ 	.short	0x0010
        /*0084*/ 	.byte	0x00, 0xf5, 0x21, 0x00


	//----- nvinfo : EIATTR_KPARAM_INFO
	.align		4
.L_496:
        /*0088*/ 	.byte	0x04, 0x17
        /*008a*/ 	.short	(.L_498 - .L_497)
.L_497:
        /*008c*/ 	.word	0x00000000
        /*0090*/ 	.short	0x0001
        /*0092*/ 	.short	0x0008
        /*0094*/ 	.byte	0x00, 0xf0, 0x21, 0x00


	//----- nvinfo : EIATTR_KPARAM_INFO
	.align		4
.L_498:
        /*0098*/ 	.byte	0x04, 0x17
        /*009a*/ 	.short	(.L_500 - .L_499)
.L_499:
        /*009c*/ 	.word	0x00000000
        /*00a0*/ 	.short	0x0000
        /*00a2*/ 	.short	0x0000
        /*00a4*/ 	.byte	0x00, 0xf0, 0x05, 0x00


	//----- nvinfo : EIATTR_SPARSE_MMA_MASK
	.align		4
.L_500:
        /*00a8*/ 	.byte	0x03, 0x50
        /*00aa*/ 	.short	0x0000


	//----- nvinfo : EIATTR_MAXREG_COUNT
	.align		4
        /*00ac*/ 	.byte	0x03, 0x1b
        /*00ae*/ 	.short	0x00ff


	//----- nvinfo : EIATTR_NUM_BARRIERS
	.align		4
        /*00b0*/ 	.byte	0x02, 0x4c
        /*00b2*/ 	.byte	0x01
	.zero		1


	//----- nvinfo : EIATTR_MERCURY_ISA_VERSION
	.align		4
        /*00b4*/ 	.byte	0x03, 0x5f
        /*00b6*/ 	.short	0x0101


	//----- nvinfo : EIATTR_COOP_GROUP_MASK_REGIDS
	.align		4
        /*00b8*/ 	.byte	0x04, 0x29
        /*00ba*/ 	.short	(.L_502 - .L_501)


	//   ....[0]....
.L_501:
        /*00bc*/ 	.word	0xffffffff


	//   ....[1]....
        /*00c0*/ 	.word	0xffffffff


	//   ....[2]....
        /*00c4*/ 	.word	0xffffffff


	//   ....[3]....
        /*00c8*/ 	.word	0xffffffff


	//----- nvinfo : EIATTR_COOP_GROUP_INSTR_OFFSETS
	.align		4
.L_502:
        /*00cc*/ 	.byte	0x04, 0x28
        /*00ce*/ 	.short	(.L_504 - .L_503)


	//   ....[0]....
.L_503:
        /*00d0*/ 	.word	0x00000d10


	//   ....[1]....
        /*00d4*/ 	.word	0x00000ee0


	//   ....[2]....
        /*00d8*/ 	.word	0x00001cf0


	//   ....[3]....
        /*00dc*/ 	.word	0x00001f40


	//----- nvinfo : EIATTR_VRC_CTA_INIT_COUNT
	.align		4
.L_504:
        /*00e0*/ 	.byte	0x02, 0x4a
	.zero		1
	.zero		1


	//----- nvinfo : EIATTR_EXIT_INSTR_OFFSETS
	.align		4
        /*00e4*/ 	.byte	0x04, 0x1c
        /*00e6*/ 	.short	(.L_506 - .L_505)


	//   ....[0]....
.L_505:
        /*00e8*/ 	.word	0x00000e30


	//   ....[1]....
        /*00ec*/ 	.word	0x00001020


	//   ....[2]....
        /*00f0*/ 	.word	0x00001dd0


	//   ....[3]....
        /*00f4*/ 	.word	0x00001ea0


	//   ....[4]....
        /*00f8*/ 	.word	0x00002030


	//   ....[5]....
        /*00fc*/ 	.word	0x00002100


	//----- nvinfo : EIATTR_MAX_THREADS
	.align		4
.L_506:
        /*0100*/ 	.byte	0x04, 0x05
        /*0102*/ 	.short	(.L_508 - .L_507)
.L_507:
        /*0104*/ 	.word	0x00000100
        /*0108*/ 	.word	0x00000001
        /*010c*/ 	.word	0x00000001


	//----- nvinfo : EIATTR_CRS_STACK_SIZE
	.align		4
.L_508:
        /*0110*/ 	.byte	0x04, 0x1e
        /*0112*/ 	.short	(.L_510 - .L_509)
.L_509:
        /*0114*/ 	.word	0x00000000


	//----- nvinfo : EIATTR_CBANK_PARAM_SIZE
	.align		4
.L_510:
        /*0118*/ 	.byte	0x03, 0x19
        /*011a*/ 	.short	0x0050


	//----- nvinfo : EIATTR_PARAM_CBANK
	.align		4
        /*011c*/ 	.byte	0x04, 0x0a
        /*011e*/ 	.short	(.L_512 - .L_511)
	.align		4
.L_511:
        /*0120*/ 	.word	index@(.nv.constant0._ZN3cub18CUB_300001_SM_10006detail10merge_sort26DeviceMergeSortMergeKernelINS2_10policy_hubIN6thrust24THRUST_300001_SM_1000_NS10device_ptrI13RadiosityDataEEE9Policy600ES9_PNS0_8NullTypeES9_SD_jN4cuda3std3__44lessIS8_EES8_SC_EEvbT2_T3_T4_PT6_PT7_T5_PSL_SL_NS1_7vsmem_tE)
        /*0124*/ 	.short	0x0380
        /*0126*/ 	.short	0x0050


	//----- nvinfo : EIATTR_SW_WAR
	.align		4
.L_512:
        /*0128*/ 	.byte	0x04, 0x36
        /*012a*/ 	.short	(.L_514 - .L_513)
.L_513:
        /*012c*/ 	.word	0x00000008
.L_514:


//--------------------- .nv.info._ZN3cub18CUB_300001_SM_10006detail10merge_sort30DeviceMergeSortPartitionKernelIN6thrust24THRUST_300001_SM_1000_NS10device_ptrI13RadiosityDataEEjN4cuda3std3__44lessIS7_EES7_EEvbT_PT2_T0_SH_PSH_T1_SH_i --------------------------
	.section	.nv.info._ZN3cub18CUB_300001_SM_10006detail10merge_sort30DeviceMergeSortPartitionKernelIN6thrust24THRUST_300001_SM_1000_NS10device_ptrI13RadiosityDataEEjN4cuda3std3__44lessIS7_EES7_EEvbT_PT2_T0_SH_PSH_T1_SH_i,"",@"SHT_CUDA_INFO"
	.sectionflags	@""
	.align	4


	//----- nvinfo : EIATTR_CUDA_API_VERSION
	.align		4
        /*0000*/ 	.byte	0x04, 0x37
        /*0002*/ 	.short	(.L_516 - .L_515)
.L_515:
        /*0004*/ 	.word	0x00000082


	//----- nvinfo : EIATTR_KPARAM_INFO
	.align		4
.L_516:
        /*0008*/ 	.byte	0x04, 0x17
        /*000a*/ 	.short	(.L_518 - .L_517)
.L_517:
        /*000c*/ 	.word	0x00000000
        /*0010*/ 	.short	0x0008
        /*0012*/ 	.short	0x0030
        /*0014*/ 	.byte	0x00, 0xf0, 0x11, 0x00


	//----- nvinfo : EIATTR_KPARAM_INFO
	.align		4
.L_518:
        /*0018*/ 	.byte	0x04, 0x17
        /*001a*/ 	.short	(.L_520 - .L_519)
.L_519:
        /*001c*/ 	.word	0x00000000
        /*0020*/ 	.short	0x0007
        /*0022*/ 	.short	0x002c
        /*0024*/ 	.byte	0x00, 0xf0, 0x11, 0x00


	//----- nvinfo : EIATTR_KPARAM_INFO
	.align		4
.L_520:
        /*0028*/ 	.byte	0x04, 0x17
        /*002a*/ 	.short	(.L_522 - .L_521)
.L_521:
        /*002c*/ 	.word	0x00000000
        /*0030*/ 	.short	0x0006
        /*0032*/ 	.short	0x0028
        /*0034*/ 	.byte	0x00, 0xf0, 0x05, 0x00


	//----- nvinfo : EIATTR_KPARAM_INFO
	.align		4
.L_522:
        /*0038*/ 	.byte	0x04, 0x17
        /*003a*/ 	.short	(.L_524 - .L_523)
.L_523:
        /*003c*/ 	.word	0x00000000
        /*0040*/ 	.short	0x0005
        /*0042*/ 	.short	0x0020
        /*0044*/ 	.byte	0x00, 0xf5, 0x21, 0x00


	//----- nvinfo : EIATTR_KPARAM_INFO
	.align		4
.L_524:
        /*0048*/ 	.byte	0x04, 0x17
        /*004a*/ 	.short	(.L_526 - .L_525)
.L_525:
        /*004c*/ 	.word	0x00000000
        /*0050*/ 	.short	0x0004
        /*0052*/ 	.short	0x001c
        /*0054*/ 	.byte	0x00, 0xf0, 0x11, 0x00


	//----- nvinfo : EIATTR_KPARAM_INFO
	.align		4
.L_526:
        /*0058*/ 	.byte	0x04, 0x17
        /*005a*/ 	.short	(.L_528 - .L_527)
.L_527:
        /*005c*/ 	.word	0x00000000
        /*0060*/ 	.short	0x0003
        /*0062*/ 	.short	0x0018
        /*0064*/ 	.byte	0x00, 0xf0, 0x11, 0x00


	//----- nvinfo : EIATTR_KPARAM_INFO
	.align		4
.L_528:
        /*0068*/ 	.byte	0x04, 0x17
        /*006a*/ 	.short	(.L_530 - .L_529)
.L_529:
        /*006c*/ 	.word	0x00000000
        /*0070*/ 	.short	0x0002
        /*0072*/ 	.short	0x0010
        /*0074*/ 	.byte	0x00, 0xf5, 0x21, 0x00


	//----- nvinfo : EIATTR_KPARAM_INFO
	.align		4
.L_530:
        /*0078*/ 	.byte	0x04, 0x17
        /*007a*/ 	.short	(.L_532 - .L_531)
.L_531:
        /*007c*/ 	.word	0x00000000
        /*0080*/ 	.short	0x0001
        /*0082*/ 	.short	0x0008
        /*0084*/ 	.byte	0x00, 0xf0, 0x21, 0x00


	//----- nvinfo : EIATTR_KPARAM_INFO
	.align		4
.L_532:
        /*0088*/ 	.byte	0x04, 0x17
        /*008a*/ 	.short	(.L_534 - .L_533)
.L_533:
        /*008c*/ 	.word	0x00000000
        /*0090*/ 	.short	0x0000
        /*0092*/ 	.short	0x0000
        /*0094*/ 	.byte	0x00, 0xf0, 0x05, 0x00


	//----- nvinfo : EIATTR_SPARSE_MMA_MASK
	.align		4
.L_534:
        /*0098*/ 	.byte	0x03, 0x50
        /*009a*/ 	.short	0x0000


	//----- nvinfo : EIATTR_MAXREG_COUNT
	.align		4
        /*009c*/ 	.byte	0x03, 0x1b
        /*009e*/ 	.short	0x00ff


	//----- nvinfo : EIATTR_MERCURY_ISA_VERSION
	.align		4
        /*00a0*/ 	.byte	0x03, 0x5f
        /*00a2*/ 	.short	0x0101


	//----- nvinfo : EIATTR_VRC_CTA_INIT_COUNT
	.align		4
        /*00a4*/ 	.byte	0x02, 0x4a
	.zero		1
	.zero		1


	//----- nvinfo : EIATTR_EXIT_INSTR_OFFSETS
	.align		4
        /*00a8*/ 	.byte	0x04, 0x1c
        /*00aa*/ 	.short	(.L_536 - .L_535)


	//   ....[0]....
.L_535:
        /*00ac*/ 	.word	0x00000070


	//   ....[1]....
        /*00b0*/ 	.word	0x000001e0


	//   ....[2]....
        /*00b4*/ 	.word	0x00000690


	//----- nvinfo : EIATTR_CRS_STACK_SIZE
	.align		4
.L_536:
        /*00b8*/ 	.byte	0x04, 0x1e
        /*00ba*/ 	.short	(.L_538 - .L_537)
.L_537:
        /*00bc*/ 	.word	0x00000000


	//----- nvinfo : EIATTR_CBANK_PARAM_SIZE
	.align		4
.L_538:
        /*00c0*/ 	.byte	0x03, 0x19
        /*00c2*/ 	.short	0x0034


	//----- nvinfo : EIATTR_PARAM_CBANK
	.align		4
        /*00c4*/ 	.byte	0x04, 0x0a
        /*00c6*/ 	.short	(.L_540 - .L_539)
	.align		4
.L_539:
        /*00c8*/ 	.word	index@(.nv.constant0._ZN3cub18CUB_300001_SM_10006detail10merge_sort30DeviceMergeSortPartitionKernelIN6thrust24THRUST_300001_SM_1000_NS10device_ptrI13RadiosityDataEEjN4cuda3std3__44lessIS7_EES7_EEvbT_PT2_T0_SH_PSH_T1_SH_i)
        /*00cc*/ 	.short	0x0380
        /*00ce*/ 	.short	0x0034


	//----- nvinfo : EIATTR_SW_WAR
	.align		4
.L_540:
        /*00d0*/ 	.byte	0x04, 0x36
        /*00d2*/ 	.short	(.L_542 - .L_541)
.L_541:
        /*00d4*/ 	.word	0x00000008
.L_542:


//--------------------- .nv.info._ZN3cub18CUB_300001_SM_10006detail10merge_sort30DeviceMergeSortBlockSortKernelINS2_10policy_hubIN6thrust24THRUST_300001_SM_1000_NS10device_ptrI13RadiosityDataEEE9Policy600ES9_PNS0_8NullTypeES9_SD_jN4cuda3std3__44lessIS8_EES8_SC_EEvbT0_T1_T2_T3_T4_PT6_PT7_T5_NS1_7vsmem_tE --------------------------
	.section	.nv.info._ZN3cub18CUB_300001_SM_10006detail10merge_sort30DeviceMergeSortBlockSortKernelINS2_10policy_hubIN6thrust24THRUST_300001_SM_1000_NS10device_ptrI13RadiosityDataEEE9Policy600ES9_PNS0_8NullTypeES9_SD_jN4cuda3std3__44lessIS8_EES8_SC_EEvbT0_T1_T2_T3_T4_PT6_PT7_T5_NS1_7vsmem_tE,"",@"SHT_CUDA_INFO"
	.sectionflags	@""
	.align	4


	//----- nvinfo : EIATTR_CUDA_API_VERSION
	.align		4
        /*0000*/ 	.byte	0x04, 0x37
        /*0002*/ 	.short	(.L_544 - .L_543)
.L_543:
        /*0004*/ 	.word	0x00000082


	//----- nvinfo : EIATTR_KPARAM_INFO
	.align		4
.L_544:
        /*0008*/ 	.byte	0x04, 0x17
        /*000a*/ 	.short	(.L_546 - .L_545)
.L_545:
        /*000c*/ 	.word	0x00000000
        /*0010*/ 	.short	0x0009
        /*0012*/ 	.short	0x0048
        /*0014*/ 	.byte	0x00, 0xf0, 0x21, 0x00


	//----- nvinfo : EIATTR_KPARAM_INFO
	.align		4
.L_546:
        /*0018*/ 	.byte	0x04, 0x17
        /*001a*/ 	.short	(.L_548 - .L_547)
.L_547:
        /*001c*/ 	.word	0x00000000
        /*0020*/ 	.short	0x0008
        /*0022*/ 	.short	0x0040
        /*0024*/ 	.byte	0x00, 0xf0, 0x05, 0x00


	//----- nvinfo : EIATTR_KPARAM_INFO
	.align		4
.L_548:
        /*0028*/ 	.byte	0x04, 0x17
        /*002a*/ 	.short	(.L_550 - .L_549)
.L_549:
        /*002c*/ 	.word	0x00000000
        /*0030*/ 	.short	0x0007
        /*0032*/ 	.short	0x0038
        /*0034*/ 	.byte	0x00, 0xf5, 0x21, 0x00


	//----- nvinfo : EIATTR_KPARAM_INFO
	.align		4
.L_550:
        /*0038*/ 	.byte	0x04, 0x17
        /*003a*/ 	.short	(.L_552 - .L_551)
.L_551:
        /*003c*/ 	.word	0x00000000
        /*0040*/ 	.short	0x0006
        /*0042*/ 	.short	0x0030
        /*0044*/ 	.byte	0x00, 0xf5, 0x21, 0x00


	//----- nvinfo : EIATTR_KPARAM_INFO
	.align		4
.L_552:
        /*0048*/ 	.byte	0x04, 0x17
        /*004a*/ 	.short	(.L_554 - .L_553)
.L_553:
        /*004c*/ 	.word	0x00000000
        /*0050*/ 	.short	0x0005
        /*0052*/ 	.short	0x0028
        /*0054*/ 	.byte	0x00, 0xf0, 0x11, 0x00


	//----- nvinfo : EIATTR_KPARAM_INFO
	.align		4
.L_554:
        /*0058*/ 	.byte	0x04, 0x17
        /*005a*/ 	.short	(.L_556 - .L_555)
.L_555:
        /*005c*/ 	.word	0x00000000
        /*0060*/ 	.short	0x0004
        /*0062*/ 	.short	0x0020
        /*0064*/ 	.byte	0x00, 0xf5, 0x21, 0x00


	//----- nvinfo : EIATTR_KPARAM_INFO
	.align		4
.L_556:
        /*0068*/ 	.byte	0x04, 0x17
        /*006a*/ 	.short	(.L_558 - .L_557)
.L_557:
        /*006c*/ 	.word	0x00000000
        /*0070*/ 	.short	0x0003
        /*0072*/ 	.short	0x0018
        /*0074*/ 	.byte	0x00, 0xf0, 0x21, 0x00


	//----- nvinfo : EIATTR_KPARAM_INFO
	.align		4
.L_558:
        /*0078*/ 	.byte	0x04, 0x17
        /*007a*/ 	.short	(.L_560 - .L_559)
.L_559:
        /*007c*/ 	.word	0x00000000
        /*0080*/ 	.short	0x0002
        /*0082*/ 	.short	0x0010
        /*0084*/ 	.byte	0x00, 0xf5, 0x21, 0x00


	//----- nvinfo : EIATTR_KPARAM_INFO
	.align		4
.L_560:
        /*0088*/ 	.byte	0x04, 0x17
        /*008a*/ 	.short	(.L_562 - .L_561)
.L_561:
        /*008c*/ 	.word	0x00000000
        /*0090*/ 	.short	0x0001
        /*0092*/ 	.short	0x0008
        /*0094*/ 	.byte	0x00, 0xf0, 0x21, 0x00


	//----- nvinfo : EIATTR_KPARAM_INFO
	.align		4
.L_562:
        /*0098*/ 	.byte	0x04, 0x17
        /*009a*/ 	.short	(.L_564 - .L_563)
.L_563:
        /*009c*/ 	.word	0x00000000
        /*00a0*/ 	.short	0x0000
        /*00a2*/ 	.short	0x0000
        /*00a4*/ 	.byte	0x00, 0xf0, 0x05, 0x00


	//----- nvinfo : EIATTR_SPARSE_MMA_MASK
	.align		4
.L_564:
        /*00a8*/ 	.byte	0x03, 0x50
        /*00aa*/ 	.short	0x0000


	//----- nvinfo : EIATTR_MAXREG_COUNT
	.align		4
        /*00ac*/ 	.byte	0x03, 0x1b
        /*00ae*/ 	.short	0x00ff


	//----- nvinfo : EIATTR_NUM_BARRIERS
	.align		4
        /*00b0*/ 	.byte	0x02, 0x4c
        /*00b2*/ 	.byte	0x01
	.zero		1


	//----- nvinfo : EIATTR_MERCURY_ISA_VERSION
	.align		4
        /*00b4*/ 	.byte	0x03, 0x5f
        /*00b6*/ 	.short	0x0101


	//----- nvinfo : EIATTR_COOP_GROUP_MASK_REGIDS
	.align		4
        /*00b8*/ 	.byte	0x04, 0x29
        /*00ba*/ 	.short	(.L_566 - .L_565)


	//   ....[0]....
.L_565:
        /*00bc*/ 	.word	0xffffffff


	//   ....[1]....
        /*00c0*/ 	.word	0xffffffff


	//   ....[2]....
        /*00c4*/ 	.word	0xffffffff


	//   ....[3]....
        /*00c8*/ 	.word	0xffffffff


	//   ....[4]....
        /*00cc*/ 	.word	0xffffffff


	//   ....[5]....
        /*00d0*/ 	.word	0xffffffff


	//----- nvinfo : EIATTR_COOP_GROUP_INSTR_OFFSETS
	.align		4
.L_566:
        /*00d4*/ 	.byte	0x04, 0x28
        /*00d6*/ 	.short	(.L_568 - .L_567)


	//   ....[0]....
.L_567:
        /*00d8*/ 	.word	0x00000260


	//   ....[1]....
        /*00dc*/ 	.word	0x00000830


	//   ....[2]....
        /*00e0*/ 	.word	0x000009f0


	//   ....[3]....
        /*00e4*/ 	.word	0x00000e20


	//   ....[4]....
        /*00e8*/ 	.word	0x00001470


	//   ....[5]....
        /*00ec*/ 	.word	0x000016a0


	//----- nvinfo : EIATTR_VRC_CTA_INIT_COUNT
	.align		4
.L_568:
        /*00f0*/ 	.byte	0x02, 0x4a
	.zero		1
	.zero		1


	//----- nvinfo : EIATTR_EXIT_INSTR_OFFSETS
	.align		4
        /*00f4*/ 	.byte	0x04, 0x1c
        /*00f6*/ 	.short	(.L_570 - .L_569)


	//   ....[0]....
.L_569:
        /*00f8*/ 	.word	0x00000990


	//   ....[1]....
        /*00fc*/ 	.word	0x00000b40


	//   ....[2]....
        /*0100*/ 	.word	0x00001570


	//   ....[3]....
        /*0104*/ 	.word	0x00001640


	//   ....[4]....
        /*0108*/ 	.word	0x00001770


	//   ....[5]....
        /*010c*/ 	.word	0x00001840


	//----- nvinfo : EIATTR_MAX_THREADS
	.align		4
.L_570:
        /*0110*/ 	.byte	0x04, 0x05
        /*0112*/ 	.short	(.L_572 - .L_571)
.L_571:
        /*0114*/ 	.word	0x00000100
        /*0118*/ 	.word	0x00000001
        /*011c*/ 	.word	0x00000001


	//----- nvinfo : EIATTR_CRS_STACK_SIZE
	.align		4
.L_572:
        /*0120*/ 	.byte	0x04, 0x1e
        /*0122*/ 	.short	(.L_574 - .L_573)
.L_573:
        /*0124*/ 	.word	0x00000000


	//----- nvinfo : EIATTR_CBANK_PARAM_SIZE
	.align		4
.L_574:
        /*0128*/ 	.byte	0x03, 0x19
        /*012a*/ 	.short	0x0050


	//----- nvinfo : EIATTR_PARAM_CBANK
	.align		4
        /*012c*/ 	.byte	0x04, 0x0a
        /*012e*/ 	.short	(.L_576 - .L_575)
	.align		4
.L_575:
        /*0130*/ 	.word	index@(.nv.constant0._ZN3cub18CUB_300001_SM_10006detail10merge_sort30DeviceMergeSortBlockSortKernelINS2_10policy_hubIN6thrust24THRUST_300001_SM_1000_NS10device_ptrI13RadiosityDataEEE9Policy600ES9_PNS0_8NullTypeES9_SD_jN4cuda3std3__44lessIS8_EES8_SC_EEvbT0_T1_T2_T3_T4_PT6_PT7_T5_NS1_7vsmem_tE)
        /*0134*/ 	.short	0x0380
        /*0136*/ 	.short	0x0050


	//----- nvinfo : EIATTR_SW_WAR
	.align		4
.L_576:
        /*0138*/ 	.byte	0x04, 0x36
        /*013a*/ 	.short	(.L_578 - .L_577)
.L_577:
        /*013c*/ 	.word	0x00000008
.L_578:


//--------------------- .nv.info._ZN3cub18CUB_300001_SM_10006detail9transform16transform_kernelINS2_10policy_hubILb1EN4cuda3std3__45tupleIJN6thrust24THRUST_300001_SM_1000_NS20permutation_iteratorINSA_10device_ptrI13RadiosityDataEENSC_IiEEEEEEEE10policy1000ElNS7_10__identityESE_JSG_EEEvT0_iT1_T2_DpNS2_10kernel_argIT3_EE --------------------------
	.section	.nv.info._ZN3cub18CUB_300001_SM_10006detail9transform16transform_kernelINS2_10policy_hubILb1EN4cuda3std3__45tupleIJN6thrust24THRUST_300001_SM_1000_NS20permutation_iteratorINSA_10device_ptrI13RadiosityDataEENSC_IiEEEEEEEE10policy1000ElNS7_10__identityESE_JSG_EEEvT0_iT1_T2_DpNS2_10kernel_argIT3_EE,"",@"SHT_CUDA_INFO"
	.sectionflags	@""
	.align	4


	//----- nvinfo : EIATTR_CUDA_API_VERSION
	.align		4
        /*0000*/ 	.byte	0x04, 0x37
        /*0002*/ 	.short	(.L_580 - .L_579)
.L_579:
        /*0004*/ 	.word	0x00000082


	//----- nvinfo : EIATTR_KPARAM_INFO
	.align		4
.L_580:
        /*0008*/ 	.byte	0x04, 0x17
        /*000a*/ 	.short	(.L_582 - .L_581)
.L_581:
        /*000c*/ 	.word	0x00000000
        /*0010*/ 	.short	0x0004
        /*0012*/ 	.short	0x0018
        /*0014*/ 	.byte	0x00, 0xf0, 0x41, 0x00


	//----- nvinfo : EIATTR_KPARAM_INFO
	.align		4
.L_582:
        /*0018*/ 	.byte	0x04, 0x17
        /*001a*/ 	.short	(.L_584 - .L_583)
.L_583:
        /*001c*/ 	.word	0x00000000
        /*0020*/ 	.short	0x0003
        /*0022*/ 	.short	0x0010
        /*0024*/ 	.byte	0x00, 0xf0, 0x21, 0x00


	//----- nvinfo : EIATTR_KPARAM_INFO
	.align		4
.L_584:
        /*0028*/ 	.byte	0x04, 0x17
        /*002a*/ 	.short	(.L_586 - .L_585)
.L_585:
        /*002c*/ 	.word	0x00000000
        /*0030*/ 	.short	0x0002
        /*0032*/ 	.short	0x000c
        /*0034*/ 	.byte	0x00, 0xf0, 0x05, 0x00


	//----- nvinfo : EIATTR_KPARAM_INFO
	.align		4
.L_586:
        /*0038*/ 	.byte	0x04, 0x17
        /*003a*/ 	.short	(.L_588 - .L_587)
.L_587:
        /*003c*/ 	.word	0x00000000
        /*0040*/ 	.short	0x0001
        /*0042*/ 	.short	0x0008
        /*0044*/ 	.byte	0x00, 0xf0, 0x11, 0x00


	//----- nvinfo : EIATTR_KPARAM_INFO
	.align		4
.L_588:
        /*0048*/ 	.byte	0x04, 0x17
        /*004a*/ 	.short	(.L_590 - .L_589)
.L_589:
        /*004c*/ 	.word	0x00000000
        /*0050*/ 	.short	0x0000
        /*0052*/ 	.short	0x0000
        /*0054*/ 	.byte	0x00, 0xf0, 0x21, 0x00


	//----- nvinfo : EIATTR_SPARSE_MMA_MASK
	.align		4
.L_590:
        /*0058*/ 	.byte	0x03, 0x50
        /*005a*/ 	.short	0x0000


	//----- nvinfo : EIATTR_MAXREG_COUNT
	.align		4
        /*005c*/ 	.byte	0x03, 0x1b
        /*005e*/ 	.short	0x00ff


	//----- nvinfo : EIATTR_MERCURY_ISA_VERSION
	.align		4
        /*0060*/ 	.byte	0x03, 0x5f
        /*0062*/ 	.short	0x0101


	//----- nvinfo : EIATTR_VRC_CTA_INIT_COUNT
	.align		4
        /*0064*/ 	.byte	0x02, 0x4a
	.zero		1
	.zero		1


	//----- nvinfo : EIATTR_EXIT_INSTR_OFFSETS
	.align		4
        /*0068*/ 	.byte	0x04, 0x1c
        /*006a*/ 	.short	(.L_592 - .L_591)


	//   ....[0]....
.L_591:
        /*006c*/ 	.word	0x000001b0


	//   ....[1]....
        /*0070*/ 	.word	0x00001380


	//   ....[2]....
        /*0074*/ 	.word	0x00001830


	//   ....[3]....
        /*0078*/ 	.word	0x00001860


	//   ....[4]....
        /*007c*/ 	.word	0x00001a40


	//   ....[5]....
        /*0080*/ 	.word	0x00001a60


	//   ....[6]....
        /*0084*/ 	.word	0x00002200


	//   ....[7]....
        /*0088*/ 	.word	0x000025e0


	//   ....[8]....
        /*008c*/ 	.word	0x000027d0


	//----- nvinfo : EIATTR_MAX_THREADS
	.align		4
.L_592:
        /*0090*/ 	.byte	0x04, 0x05
        /*0092*/ 	.short	(.L_594 - .L_593)
.L_593:
        /*0094*/ 	.word	0x00000080
        /*0098*/ 	.word	0x00000001
        /*009c*/ 	.word	0x00000001


	//----- nvinfo : EIATTR_CRS_STACK_SIZE
	.align		4
.L_594:
        /*00a0*/ 	.byte	0x04, 0x1e
        /*00a2*/ 	.short	(.L_596 - .L_595)
.L_595:
        /*00a4*/ 	.word	0x00000000


	//----- nvinfo : EIATTR_CBANK_PARAM_SIZE
	.align		4
.L_596:
        /*00a8*/ 	.byte	0x03, 0x19
        /*00aa*/ 	.short	0x0028


	//----- nvinfo : EIATTR_PARAM_CBANK
	.align		4
        /*00ac*/ 	.byte	0x04, 0x0a
        /*00ae*/ 	.short	(.L_598 - .L_597)
	.align		4
.L_597:
        /*00b0*/ 	.word	index@(.nv.constant0._ZN3cub18CUB_300001_SM_10006detail9transform16transform_kernelINS2_10policy_hubILb1EN4cuda3std3__45tupleIJN6thrust24THRUST_300001_SM_1000_NS20permutation_iteratorINSA_10device_ptrI13RadiosityDataEENSC_IiEEEEEEEE10policy1000ElNS7_10__identityESE_JSG_EEEvT0_iT1_T2_DpNS2_10kernel_argIT3_EE)
        /*00b4*/ 	.short	0x0380
        /*00b6*/ 	.short	0x0028


	//----- nvinfo : EIATTR_SW_WAR
	.align		4
.L_598:
        /*00b8*/ 	.byte	0x04, 0x36
        /*00ba*/ 	.short	(.L_600 - .L_599)
.L_599:
        /*00bc*/ 	.word	0x00000008
.L_600:


//--------------------- .nv.info._ZN3cub18CUB_300001_SM_10006detail9transform16transform_kernelINS2_10policy_hubILb1EN4cuda3std3__45tupleIJN6thrust24THRUST_300001_SM_1000_NS20permutation_iteratorINSA_10device_ptrI13RadiosityDataEENSC_IiEEEEEEEE10policy1000EiNS7_10__identityESE_JSG_EEEvT0_iT1_T2_DpNS2_10kernel_argIT3_EE --------------------------
	.section	.nv.info._ZN3cub18CUB_300001_SM_10006detail9transform16transform_kernelINS2_10policy_hubILb1EN4cuda3std3__45tupleIJN6thrust24THRUST_300001_SM_1000_NS20permutation_iteratorINSA_10device_ptrI13RadiosityDataEENSC_IiEEEEEEEE10policy1000EiNS7_10__identityESE_JSG_EEEvT0_iT1_T2_DpNS2_10kernel_argIT3_EE,"",@"SHT_CUDA_INFO"
	.sectionflags	@""
	.align	4


	//----- nvinfo : EIATTR_CUDA_API_VERSION
	.align		4
        /*0000*/ 	.byte	0x04, 0x37
        /*0002*/ 	.short	(.L_602 - .L_601)
.L_601:
        /*0004*/ 	.word	0x00000082


	//----- nvinfo : EIATTR_KPARAM_INFO
	.align		4
.L_602:
        /*0008*/ 	.byte	0x04, 0x17
        /*000a*/ 	.short	(.L_604 - .L_603)
.L_603:
        /*000c*/ 	.word	0x00000000
        /*0010*/ 	.short	0x0004
        /*0012*/ 	.short	0x0018
        /*0014*/ 	.byte	0x00, 0xf0, 0x41, 0x00


	//----- nvinfo : EIATTR_KPARAM_INFO
	.align		4
.L_604:
        /*0018*/ 	.byte	0x04, 0x17
        /*001a*/ 	.short	(.L_606 - .L_605)
.L_605:
        /*001c*/ 	.word	0x00000000
        /*0020*/ 	.short	0x0003
        /*0022*/ 	.short	0x0010
        /*0024*/ 	.byte	0x00, 0xf0, 0x21, 0x00


	//----- nvinfo : EIATTR_KPARAM_INFO
	.align		4
.L_606:
        /*0028*/ 	.byte	0x04, 0x17
        /*002a*/ 	.short	(.L_608 - .L_607)
.L_607:
        /*002c*/ 	.word	0x00000000
        /*0030*/ 	.short	0x0002
        /*0032*/ 	.short	0x0008
        /*0034*/ 	.byte	0x00, 0xf0, 0x05, 0x00


	//----- nvinfo : EIATTR_KPARAM_INFO
	.align		4
.L_608:
        /*0038*/ 	.byte	0x04, 0x17
        /*003a*/ 	.short	(.L_610 - .L_609)
.L_609:
        /*003c*/ 	.word	0x00000000
        /*0040*/ 	.short	0x0001
        /*0042*/ 	.short	0x0004
        /*0044*/ 	.byte	0x00, 0xf0, 0x11, 0x00


	//----- nvinfo : EIATTR_KPARAM_INFO
	.align		4
.L_610:
        /*0048*/ 	.byte	0x04, 0x17
        /*004a*/ 	.short	(.L_612 - .L_611)
.L_611:
        /*004c*/ 	.word	0x00000000
        /*0050*/ 	.short	0x0000
        /*0052*/ 	.short	0x0000
        /*0054*/ 	.byte	0x00, 0xf0, 0x11, 0x00


	//----- nvinfo : EIATTR_SPARSE_MMA_MASK
	.align		4
.L_612:
        /*0058*/ 	.byte	0x03, 0x50
        /*005a*/ 	.short	0x0000


	//----- nvinfo : EIATTR_MAXREG_COUNT
	.align		4
        /*005c*/ 	.byte	0x03, 0x1b
        /*005e*/ 	.short	0x00ff


	//----- nvinfo : EIATTR_MERCURY_ISA_VERSION
	.align		4
        /*0060*/ 	.byte	0x03, 0x5f
        /*0062*/ 	.short	0x0101


	//----- nvinfo : EIATTR_VRC_CTA_INIT_COUNT
	.align		4
        /*0064*/ 	.byte	0x02, 0x4a
	.zero		1
	.zero		1


	//----- nvinfo : EIATTR_EXIT_INSTR_OFFSETS
	.align		4
        /*0068*/ 	.byte	0x04, 0x1c
        /*006a*/ 	.short	(.L_614 - .L_613)


	//   ....[0]....
.L_613:
        /*006c*/ 	.word	0x00000100


	//   ....[1]....
        /*0070*/ 	.word	0x00000930


	//   ....[2]....
        /*0074*/ 	.word	0x00000d40


	//   ....[3]....
        /*0078*/ 	.word	0x00000f50


	//   ....[4]....
        /*007c*/ 	.word	0x00000f80


	//   ....[5]....
        /*0080*/ 	.word	0x00001920


	//   ....[6]....
        /*0084*/ 	.word	0x00001e10


	//   ....[7]....
        /*0088*/ 	.word	0x00001e40


	//   ....[8]....
        /*008c*/ 	.word	0x00002040


	//----- nvinfo : EIATTR_MAX_THREADS
	.align		4
.L_614:
        /*0090*/ 	.byte	0x04, 0x05
        /*0092*/ 	.short	(.L_616 - .L_615)
.L_615:
        /*0094*/ 	.word	0x00000080
        /*0098*/ 	.word	0x00000001
        /*009c*/ 	.word	0x00000001


	//----- nvinfo : EIATTR_CRS_STACK_SIZE
	.align		4
.L_616:
        /*00a0*/ 	.byte	0x04, 0x1e
        /*00a2*/ 	.short	(.L_618 - .L_617)
.L_617:
        /*00a4*/ 	.word	0x00000000


	//----- nvinfo : EIATTR_CBANK_PARAM_SIZE
	.align		4
.L_618:
        /*00a8*/ 	.byte	0x03, 0x19
        /*00aa*/ 	.short	0x0028


	//----- nvinfo : EIATTR_PARAM_CBANK
	.align		4
        /*00ac*/ 	.byte	0x04, 0x0a
        /*00ae*/ 	.short	(.L_620 - .L_619)
	.align		4
.L_619:
        /*00b0*/ 	.word	index@(.nv.constant0._ZN3cub18CUB_300001_SM_10006detail9transform16transform_kernelINS2_10policy_hubILb1EN4cuda3std3__45tupleIJN6thrust24THRUST_300001_SM_1000_NS20permutation_iteratorINSA_10device_ptrI13RadiosityDataEENSC_IiEEEEEEEE10policy1000EiNS7_10__identityESE_JSG_EEEvT0_iT1_T2_DpNS2_10kernel_argIT3_EE)
        /*00b4*/ 	.short	0x0380
        /*00b6*/ 	.short	0x0028


	//----- nvinfo : EIATTR_SW_WAR
	.align		4
.L_620:
        /*00b8*/ 	.byte	0x04, 0x36
        /*00ba*/ 	.short	(.L_622 - .L_621)
.L_621:
        /*00bc*/ 	.word	0x00000008
.L_622:


//--------------------- .nv.info._ZN3cub18CUB_300001_SM_10006detail8for_each13static_kernelINS2_12policy_hub_t12policy_500_tEmN6thrust24THRUST_300001_SM_1000_NS8cuda_cub20__uninitialized_fill7functorINS7_10device_ptrI13RadiosityDataEESC_EEEEvT0_T1_ --------------------------
	.section	.nv.info._ZN3cub18CUB_300001_SM_10006detail8for_each13static_kernelINS2_12policy_hub_t12policy_500_tEmN6thrust24THRUST_300001_SM_1000_NS8cuda_cub20__uninitialized_fill7functorINS7_10device_ptrI13RadiosityDataEESC_EEEEvT0_T1_,"",@"SHT_CUDA_INFO"
	.sectionflags	@""
	.align	4


	//----- nvinfo : EIATTR_CUDA_API_VERSION
	.align		4
        /*0000*/ 	.byte	0x04, 0x37
        /*0002*/ 	.short	(.L_624 - .L_623)
.L_623:
        /*0004*/ 	.word	0x00000082


	//----- nvinfo : EIATTR_KPARAM_INFO
	.align		4
.L_624:
        /*0008*/ 	.byte	0x04, 0x17
        /*000a*/ 	.short	(.L_626 - .L_625)
.L_625:
        /*000c*/ 	.word	0x00000000
        /*0010*/ 	.short	0x0001
        /*0012*/ 	.short	0x0008
        /*0014*/ 	.byte	0x00, 0xf0, 0xe1, 0x00


	//----- nvinfo : EIATTR_KPARAM_INFO
	.align		4
.L_626:
        /*0018*/ 	.byte	0x04, 0x17
        /*001a*/ 	.short	(.L_628 - .L_627)
.L_627:
        /*001c*/ 	.word	0x00000000
        /*0020*/ 	.short	0x0000
        /*0022*/ 	.short	0x0000
        /*0024*/ 	.byte	0x00, 0xf0, 0x21, 0x00


	//----- nvinfo : EIATTR_SPARSE_MMA_MASK
	.align		4
.L_628:
        /*0028*/ 	.byte	0x03, 0x50
        /*002a*/ 	.short	0x0000


	//----- nvinfo : EIATTR_MAXREG_COUNT
	.align		4
        /*002c*/ 	.byte	0x03, 0x1b
        /*002e*/ 	.short	0x00ff


	//----- nvinfo : EIATTR_MERCURY_ISA_VERSION
	.align		4
        /*0030*/ 	.byte	0x03, 0x5f
        /*0032*/ 	.short	0x0101


	//----- nvinfo : EIATTR_VRC_CTA_INIT_COUNT
	.align		4
        /*0034*/ 	.byte	0x02, 0x4a
	.zero		1
	.zero		1


	//----- nvinfo : EIATTR_EXIT_INSTR_OFFSETS
	.align		4
        /*0038*/ 	.byte	0x04, 0x1c
        /*003a*/ 	.short	(.L_630 - .L_629)


	//   ....[0]....
.L_629:
        /*003c*/ 	.word	0x000002f0


	//   ....[1]....
        /*0040*/ 	.word	0x00000530


	//   ....[2]....
        /*0044*/ 	.word	0x00000660


	//----- nvinfo : EIATTR_MAX_THREADS
	.align		4
.L_630:
        /*0048*/ 	.byte	0x04, 0x05
        /*004a*/ 	.short	(.L_632 - .L_631)
.L_631:
        /*004c*/ 	.word	0x00000100
        /*0050*/ 	.word	0x00000001
        /*0054*/ 	.word	0x00000001


	//----- nvinfo : EIATTR_CRS_STACK_SIZE
	.align		4
.L_632:
        /*0058*/ 	.byte	0x04, 0x1e
        /*005a*/ 	.short	(.L_634 - .L_633)
.L_633:
        /*005c*/ 	.word	0x00000000


	//----- nvinfo : EIATTR_CBANK_PARAM_SIZE
	.align		4
.L_634:
        /*0060*/ 	.byte	0x03, 0x19
        /*0062*/ 	.short	0x0040


	//----- nvinfo : EIATTR_PARAM_CBANK
	.align		4
        /*0064*/ 	.byte	0x04, 0x0a
        /*0066*/ 	.short	(.L_636 - .L_635)
	.align		4
.L_635:
        /*0068*/ 	.word	index@(.nv.constant0._ZN3cub18CUB_300001_SM_10006detail8for_each13static_kernelINS2_12policy_hub_t12policy_500_tEmN6thrust24THRUST_300001_SM_1000_NS8cuda_cub20__uninitialized_fill7functorINS7_10device_ptrI13RadiosityDataEESC_EEEEvT0_T1_)
        /*006c*/ 	.short	0x0380
        /*006e*/ 	.short	0x0040


	//----- nvinfo : EIATTR_SW_WAR
	.align		4
.L_636:
        /*0070*/ 	.byte	0x04, 0x36
        /*0072*/ 	.short	(.L_638 - .L_637)
.L_637:
        /*0074*/ 	.word	0x00000008
.L_638:


//--------------------- .nv.info._ZN3cub18CUB_300001_SM_10006detail11EmptyKernelIvEEvv --------------------------
	.section	.nv.info._ZN3cub18CUB_300001_SM_10006detail11EmptyKernelIvEEvv,"",@"SHT_CUDA_INFO"
	.sectionflags	@""
	.align	4


	//----- nvinfo : EIATTR_CUDA_API_VERSION
	.align		4
        /*0000*/ 	.byte	0x04, 0x37
        /*0002*/ 	.short	(.L_640 - .L_639)
.L_639:
        /*0004*/ 	.word	0x00000082


	//----- nvinfo : EIATTR_SPARSE_MMA_MASK
	.align		4
.L_640:
        /*0008*/ 	.byte	0x03, 0x50
        /*000a*/ 	.short	0x0000


	//----- nvinfo : EIATTR_MAXREG_COUNT
	.align		4
        /*000c*/ 	.byte	0x03, 0x1b
        /*000e*/ 	.short	0x00ff


	//----- nvinfo : EIATTR_MERCURY_ISA_VERSION
	.align		4
        /*0010*/ 	.byte	0x03, 0x5f
        /*0012*/ 	.short	0x0101


	//----- nvinfo : EIATTR_VRC_CTA_INIT_COUNT
	.align		4
        /*0014*/ 	.byte	0x02, 0x4a
	.zero		1
	.zero		1


	//----- nvinfo : EIATTR_EXIT_INSTR_OFFSETS
	.align		4
        /*0018*/ 	.byte	0x04, 0x1c
        /*001a*/ 	.short	(.L_642 - .L_641)


	//   ....[0]....
.L_641:
        /*001c*/ 	.word	0x00000010


	//----- nvinfo : EIATTR_SW_WAR
	.align		4
.L_642:
        /*0020*/ 	.byte	0x04, 0x36
        /*0022*/ 	.short	(.L_644 - .L_643)
.L_643:
        /*0024*/ 	.word	0x00000008
.L_644:


//--------------------- .nv.info._Z10copyKernelP13RadiosityDataPfPii --------------------------
	.section	.nv.info._Z10copyKernelP13RadiosityDataPfPii,"",@"SHT_CUDA_INFO"
	.sectionflags	@""
	.align	4


	//----- nvinfo : EIATTR_CUDA_API_VERSION
	.align		4
        /*0000*/ 	.byte	0x04, 0x37
        /*0002*/ 	.short	(.L_646 - .L_645)
.L_645:
        /*0004*/ 	.word	0x00000082


	//----- nvinfo : EIATTR_KPARAM_INFO
	.align		4
.L_646:
        /*0008*/ 	.byte	0x04, 0x17
        /*000a*/ 	.short	(.L_648 - .L_647)
.L_647:
        /*000c*/ 	.word	0x00000000
        /*0010*/ 	.short	0x0003
        /*0012*/ 	.short	0x0018
        /*0014*/ 	.byte	0x00, 0xf0, 0x11, 0x00


	//----- nvinfo : EIATTR_KPARAM_INFO
	.align		4
.L_648:
        /*0018*/ 	.byte	0x04, 0x17
        /*001a*/ 	.short	(.L_650 - .L_649)
.L_649:
        /*001c*/ 	.word	0x00000000
        /*0020*/ 	.short	0x0002
        /*0022*/ 	.short	0x0010
        /*0024*/ 	.byte	0x00, 0xf5, 0x21, 0x00


	//----- nvinfo : EIATTR_KPARAM_INFO
	.align		4
.L_650:
        /*0028*/ 	.byte	0x04, 0x17
        /*002a*/ 	.short	(.L_652 - .L_651)
.L_651:
        /*002c*/ 	.word	0x00000000
        /*0030*/ 	.short	0x0001
        /*0032*/ 	.short	0x0008
        /*0034*/ 	.byte	0x00, 0xf5, 0x21, 0x00


	//----- nvinfo : EIATTR_KPARAM_INFO
	.align		4
.L_652:
        /*0038*/ 	.byte	0x04, 0x17
        /*003a*/ 	.short	(.L_654 - .L_653)
.L_653:
        /*003c*/ 	.word	0x00000000
        /*0040*/ 	.short	0x0000
        /*0042*/ 	.short	0x0000
        /*0044*/ 	.byte	0x00, 0xf5, 0x21, 0x00


	//----- nvinfo : EIATTR_SPARSE_MMA_MASK
	.align		4
.L_654:
        /*0048*/ 	.byte	0x03, 0x50
        /*004a*/ 	.short	0x0000


	//----- nvinfo : EIATTR_MAXREG_COUNT
	.align		4
        /*004c*/ 	.byte	0x03, 0x1b
        /*004e*/ 	.short	0x00ff


	//----- nvinfo : EIATTR_MERCURY_ISA_VERSION
	.align		4
        /*0050*/ 	.byte	0x03, 0x5f
        /*0052*/ 	.short	0x0101


	//----- nvinfo : EIATTR_VRC_CTA_INIT_COUNT
	.align		4
        /*0054*/ 	.byte	0x02, 0x4a
	.zero		1
	.zero		1


	//----- nvinfo : EIATTR_EXIT_INSTR_OFFSETS
	.align		4
        /*0058*/ 	.byte	0x04, 0x1c
        /*005a*/ 	.short	(.L_656 - .L_655)


	//   ....[0]....
.L_655:
        /*005c*/ 	.word	0x00000070


	//   ....[1]....
        /*0060*/ 	.word	0x00000120


	//----- nvinfo : EIATTR_CBANK_PARAM_SIZE
	.align		4
.L_656:
        /*0064*/ 	.byte	0x03, 0x19
        /*0066*/ 	.short	0x001c


	//----- nvinfo : EIATTR_PARAM_CBANK
	.align		4
        /*0068*/ 	.byte	0x04, 0x0a
        /*006a*/ 	.short	(.L_658 - .L_657)
	.align		4
.L_657:
        /*006c*/ 	.word	index@(.nv.constant0._Z10copyKernelP13RadiosityDataPfPii)
        /*0070*/ 	.short	0x0380
        /*0072*/ 	.short	0x001c


	//----- nvinfo : EIATTR_SW_WAR
	.align		4
.L_658:
        /*0074*/ 	.byte	0x04, 0x36
        /*0076*/ 	.short	(.L_660 - .L_659)
.L_659:
        /*0078*/ 	.word	0x00000008
.L_660:


//--------------------- .nv.callgraph             --------------------------
	.section	.nv.callgraph,"",@"SHT_CUDA_CALLGRAPH"
	.align	4
	.sectionentsize	8
	.align		4
        /*0000*/ 	.word	0x00000000
	.align		4
        /*0004*/ 	.word	0xffffffff
	.align		4
        /*0008*/ 	.word	0x00000000
	.align		4
        /*000c*/ 	.word	0xfffffffe
	.align		4
        /*0010*/ 	.word	0x00000000
	.align		4
        /*0014*/ 	.word	0xfffffffd
	.align		4
        /*0018*/ 	.word	0x00000000
	.align		4
        /*001c*/ 	.word	0xfffffffc


//--------------------- .nv.constant4             --------------------------
	.section	.nv.constant4,"a",@progbits
	.align	8
	.align		8
.nv.constant4:
        /*0000*/ 	.dword	_ZN34_INTERNAL_dd46fc5a_4_k_cu_d74234b74cuda3std3__45__cpo5beginE
	.align		8
        /*0008*/ 	.dword	_ZN34_INTERNAL_dd46fc5a_4_k_cu_d74234b74cuda3std3__45__cpo3endE
	.align		8
        /*0010*/ 	.dword	_ZN34_INTERNAL_dd46fc5a_4_k_cu_d74234b74cuda3std3__45__cpo6cbeginE
	.align		8
        /*0018*/ 	.dword	_ZN34_INTERNAL_dd46fc5a_4_k_cu_d74234b74cuda3std3__45__cpo4cendE
	.align		8
        /*0020*/ 	.dword	_ZN34_INTERNAL_dd46fc5a_4_k_cu_d74234b74cuda3std3__45__cpo6rbeginE
	.align		8
        /*0028*/ 	.dword	_ZN34_INTERNAL_dd46fc5a_4_k_cu_d74234b74cuda3std3__45__cpo4rendE
	.align		8
        /*0030*/ 	.dword	_ZN34_INTERNAL_dd46fc5a_4_k_cu_d74234b74cuda3std3__45__cpo7crbeginE
	.align		8
        /*0038*/ 	.dword	_ZN34_INTERNAL_dd46fc5a_4_k_cu_d74234b74cuda3std3__45__cpo5crendE
	.align		8
        /*0040*/ 	.dword	_ZN34_INTERNAL_dd46fc5a_4_k_cu_d74234b74cuda3std3__436_GLOBAL__N__dd46fc5a_4_k_cu_d74234b76ignoreE
	.align		8
        /*0048*/ 	.dword	_ZN34_INTERNAL_dd46fc5a_4_k_cu_d74234b74cuda3std3__419piecewise_constructE
	.align		8
        /*0050*/ 	.dword	_ZN34_INTERNAL_dd46fc5a_4_k_cu_d74234b74cuda3std3__48in_placeE
	.align		8
        /*0058*/ 	.dword	_ZN34_INTERNAL_dd46fc5a_4_k_cu_d74234b74cuda3std3__420unreachable_sentinelE
	.align		8
        /*0060*/ 	.dword	_ZN34_INTERNAL_dd46fc5a_4_k_cu_d74234b74cuda3std3__47nulloptE
	.align		8
        /*0068*/ 	.dword	_ZN34_INTERNAL_dd46fc5a_4_k_cu_d74234b74cuda3std3__48unexpectE
	.align		8
        /*0070*/ 	.dword	_ZN34_INTERNAL_dd46fc5a_4_k_cu_d74234b74cuda3std6ranges3__45__cpo4swapE
	.align		8
        /*0078*/ 	.dword	_ZN34_INTERNAL_dd46fc5a_4_k_cu_d74234b74cuda3std6ranges3__45__cpo9iter_moveE
	.align		8
        /*0080*/ 	.dword	_ZN34_INTERNAL_dd46fc5a_4_k_cu_d74234b74cuda3std6ranges3__45__cpo5beginE
	.align		8
        /*0088*/ 	.dword	_ZN34_INTERNAL_dd46fc5a_4_k_cu_d74234b74cuda3std6ranges3__45__cpo3endE
	.align		8
        /*0090*/ 	.dword	_ZN34_INTERNAL_dd46fc5a_4_k_cu_d74234b74cuda3std6ranges3__45__cpo6cbeginE
	.align		8
        /*0098*/ 	.dword	_ZN34_INTERNAL_dd46fc5a_4_k_cu_d74234b74cuda3std6ranges3__45__cpo4cendE
	.align		8
        /*00a0*/ 	.dword	_ZN34_INTERNAL_dd46fc5a_4_k_cu_d74234b74cuda3std6ranges3__45__cpo7advanceE
	.align		8
        /*00a8*/ 	.dword	_ZN34_INTERNAL_dd46fc5a_4_k_cu_d74234b74cuda3std6ranges3__45__cpo9iter_swapE
	.align		8
        /*00b0*/ 	.dword	_ZN34_INTERNAL_dd46fc5a_4_k_cu_d74234b74cuda3std6ranges3__45__cpo4nextE
	.align		8
        /*00b8*/ 	.dword	_ZN34_INTERNAL_dd46fc5a_4_k_cu_d74234b74cuda3std6ranges3__45__cpo4prevE
	.align		8
        /*00c0*/ 	.dword	_ZN34_INTERNAL_dd46fc5a_4_k_cu_d74234b74cuda3std6ranges3__45__cpo4dataE
	.align		8
        /*00c8*/ 	.dword	_ZN34_INTERNAL_dd46fc5a_4_k_cu_d74234b74cuda3std6ranges3__45__cpo5cdataE
	.align		8
        /*00d0*/ 	.dword	_ZN34_INTERNAL_dd46fc5a_4_k_cu_d74234b74cuda3std6ranges3__45__cpo4sizeE
	.align		8
        /*00d8*/ 	.dword	_ZN34_INTERNAL_dd46fc5a_4_k_cu_d74234b74cuda3std6ranges3__45__cpo5ssizeE
	.align		8
        /*00e0*/ 	.dword	_ZN34_INTERNAL_dd46fc5a_4_k_cu_d74234b74cuda3std6ranges3__45__cpo8distanceE
	.align		8
        /*00e8*/ 	.dword	_ZN34_INTERNAL_dd46fc5a_4_k_cu_d74234b76thrust24THRUST_300001_SM_1000_NS8cuda_cub3parE
	.align		8
        /*00f0*/ 	.dword	_ZN34_INTERNAL_dd46fc5a_4_k_cu_d74234b76thrust24THRUST_300001_SM_1000_NS8cuda_cub10par_nosyncE
	.align		8
        /*00f8*/ 	.dword	_ZN34_INTERNAL_dd46fc5a_4_k_cu_d74234b76thrust24THRUST_300001_SM_1000_NS6system6detail10sequential3seqE
	.align		8
        /*0100*/ 	.dword	_ZN34_INTERNAL_dd46fc5a_4_k_cu_d74234b76thrust24THRUST_300001_SM_1000_NS6system3cpp3parE
	.align		8
        /*0108*/ 	.dword	_ZN34_INTERNAL_dd46fc5a_4_k_cu_d74234b76thrust24THRUST_300001_SM_1000_NS12placeholders2_1E
	.align		8
        /*0110*/ 	.dword	_ZN34_INTERNAL_dd46fc5a_4_k_cu_d74234b76thrust24THRUST_300001_SM_1000_NS12placeholders2_2E
	.align		8
        /*0118*/ 	.dword	_ZN34_INTERNAL_dd46fc5a_4_k_cu_d74234b76thrust24THRUST_300001_SM_1000_NS12placeholders2_3E
	.align		8
        /*0120*/ 	.dword	_ZN34_INTERNAL_dd46fc5a_4_k_cu_d74234b76thrust24THRUST_300001_SM_1000_NS12placeholders2_4E
	.align		8
        /*0128*/ 	.dword	_ZN34_INTERNAL_dd46fc5a_4_k_cu_d74234b76thrust24THRUST_300001_SM_1000_NS12placeholders2_5E
	.align		8
        /*0130*/ 	.dword	_ZN34_INTERNAL_dd46fc5a_4_k_cu_d74234b76thrust24THRUST_300001_SM_1000_NS12placeholders2_6E
	.align		8
        /*0138*/ 	.dword	_ZN34_INTERNAL_dd46fc5a_4_k_cu_d74234b76thrust24THRUST_300001_SM_1000_NS12placeholders2_7E
	.align		8
        /*0140*/ 	.dword	_ZN34_INTERNAL_dd46fc5a_4_k_cu_d74234b76thrust24THRUST_300001_SM_1000_NS12placeholders2_8E
	.align		8
        /*0148*/ 	.dword	_ZN34_INTERNAL_dd46fc5a_4_k_cu_d74234b76thrust24THRUST_300001_SM_1000_NS12placeholders2_9E
	.align		8
        /*0150*/ 	.dword	_ZN34_INTERNAL_dd46fc5a_4_k_cu_d74234b76thrust24THRUST_300001_SM_1000_NS12placeholders3_10E
	.align		8
        /*0158*/ 	.dword	_ZN34_INTERNAL_dd46fc5a_4_k_cu_d74234b76thrust24THRUST_300001_SM_1000_NS3seqE
	.align		8
        /*0160*/ 	.dword	_ZN34_INTERNAL_dd46fc5a_4_k_cu_d74234b76thrust24THRUST_300001_SM_1000_NS6deviceE


//--------------------- .text._ZN3cub18CUB_300001_SM_10006detail10radix_sort29DeviceRadixSortOnesweepKernelINS1_5radix10policy_hubIffyE10Policy1000ELNS0_9SortOrderE0EffyiiNS1_21identity_decomposer_tEEEvPT5_SB_PT3_PKSC_PT1_PKSG_PT2_PKSK_T4_iiT6_ --------------------------
	.section	.text._ZN3cub18CUB_300001_SM_10006detail10radix_sort29DeviceRadixSortOnesweepKernelINS1_5radix10policy_hubIffyE10Policy1000ELNS0_9SortOrderE0EffyiiNS1_21identity_decomposer_tEEEvPT5_SB_PT3_PKSC_PT1_PKSG_PT2_PKSK_T4_iiT6_,"ax",@progbits
	.align	128
        .global         _ZN3cub18CUB_300001_SM_10006detail10radix_sort29DeviceRadixSortOnesweepKernelINS1_5radix10policy_hubIffyE10Policy1000ELNS0_9SortOrderE0EffyiiNS1_21identity_decomposer_tEEEvPT5_SB_PT3_PKSC_PT1_PKSG_PT2_PKSK_T4_iiT6_
        .type           _ZN3cub18CUB_300001_SM_10006detail10radix_sort29DeviceRadixSortOnesweepKernelINS1_5radix10policy_hubIffyE10Policy1000ELNS0_9SortOrderE0EffyiiNS1_21identity_decomposer_tEEEvPT5_SB_PT3_PKSC_PT1_PKSG_PT2_PKSK_T4_iiT6_,@function
        .size           _ZN3cub18CUB_300001_SM_10006detail10radix_sort29DeviceRadixSortOnesweepKernelINS1_5radix10policy_hubIffyE10Policy1000ELNS0_9SortOrderE0EffyiiNS1_21identity_decomposer_tEEEvPT5_SB_PT3_PKSC_PT1_PKSG_PT2_PKSK_T4_iiT6_,(.L_x_604 - _ZN3cub18CUB_300001_SM_10006detail10radix_sort29DeviceRadixSortOnesweepKernelINS1_5radix10policy_hubIffyE10Policy1000ELNS0_9SortOrderE0EffyiiNS1_21identity_decomposer_tEEEvPT5_SB_PT3_PKSC_PT1_PKSG_PT2_PKSK_T4_iiT6_)
        .other          _ZN3cub18CUB_300001_SM_10006detail10radix_sort29DeviceRadixSortOnesweepKernelINS1_5radix10policy_hubIffyE10Policy1000ELNS0_9SortOrderE0EffyiiNS1_21identity_decomposer_tEEEvPT5_SB_PT3_PKSC_PT1_PKSG_PT2_PKSK_T4_iiT6_,@"STO_CUDA_ENTRY STV_DEFAULT"
_ZN3cub18CUB_300001_SM_10006detail10radix_sort29DeviceRadixSortOnesweepKernelINS1_5radix10policy_hubIffyE10Policy1000ELNS0_9SortOrderE0EffyiiNS1_21identity_decomposer_tEEEvPT5_SB_PT3_PKSC_PT1_PKSG_PT2_PKSK_T4_iiT6_:
.text._ZN3cub18CUB_300001_SM_10006detail10radix_sort29DeviceRadixSortOnesweepKernelINS1_5radix10policy_hubIffyE10Policy1000ELNS0_9SortOrderE0EffyiiNS1_21identity_decomposer_tEEEvPT5_SB_PT3_PKSC_PT1_PKSG_PT2_PKSK_T4_iiT6_:
[----:B------:R-:W-:Y:S01]  /*0000*/  LDC R1, c[0x0][0x37c] ;  /* 0x0000df00ff017b82 */ /* 0x000fe20000000800 */
[----:B------:R-:W0:Y:S01]  /*0010*/  S2R R3, SR_TID.X ;  /* 0x0000000000037919 */ /* 0x000e220000002100 */
[----:B------:R-:W-:Y:S01]  /*0020*/  MOV R23, 0x400 ;  /* 0x0000040000177802 */ /* 0x000fe20000000f00 */
[----:B------:R-:W1:Y:S01]  /*0030*/  LDCU.64 UR6, c[0x0][0x358] ;  /* 0x00006b00ff0677ac */ /* 0x000e620008000a00 */
[----:B------:R-:W-:Y:S01]  /*0040*/  BSSY.RECONVERGENT B0, `(.L_x_0) ;  /* 0x000000c000007945 */ /* 0x000fe20003800200 */
[----:B------:R-:W2:Y:S01]  /*0050*/  S2R R0, SR_CgaCtaId ;  /* 0x0000000000007919 */ /* 0x000ea20000008800 */
[----:B0-----:R-:W-:Y:S02]  /*0060*/  ISETP.NE.AND P0, PT, R3, RZ, PT ;  /* 0x000000ff0300720c */ /* 0x001fe40003f05270 */
[----:B--2---:R-:W-:-:S11]  /*0070*/  LEA R23, R0, R23, 0x18 ;  /* 0x0000001700177211 */ /* 0x004fd600078ec0ff */
[----:B-1----:R-:W-:Y:S05]  /*0080*/  @P0 BRA `(.L_x_1) ;  /* 0x00000000001c0947 */ /* 0x002fea0003800000 */
[----:B------:R-:W0:Y:S01]  /*0090*/  LDC.64 R4, c[0x0][0x388] ;  /* 0x0000e200ff047b82 */ /* 0x000e220000000a00 */
[----:B------:R-:W-:-:S05]  /*00a0*/  IMAD.MOV.U32 R7, RZ, RZ, 0x1 ;  /* 0x00000001ff077424 */ /* 0x000fca00078e00ff */
[----:B0-----:R-:W2:Y:S02]  /*00b0*/  ATOMG.E.ADD.STRONG.GPU PT, R4, desc[UR6][R4.64], R7 ;  /* 0x80000007040479a8 */ /* 0x001ea400081ef106 */
[----:B------:R-:W0:Y:S01]  /*00c0*/  S2UR UR5, SR_CgaCtaId ;  /* 0x00000000000579c3 */ /* 0x000e220000008800 */
[----:B------:R-:W-:Y:S02]  /*00d0*/  UMOV UR4, 0x400 ;  /* 0x0000040000047882 */ /* 0x000fe40000000000 */
[----:B0-----:R-:W-:-:S09]  /*00e0*/  ULEA UR4, UR5, UR4, 0x18 ;  /* 0x0000000405047291 */ /* 0x001fd2000f8ec0ff */
[----:B--2---:R0:W-:Y:S03]  /*00f0*/  STS [UR4+0x6600], R4 ;  /* 0x00660004ff007988 */ /* 0x0041e60008000804 */
.L_x_1:
[----:B------:R-:W-:Y:S05]  /*0100*/  BSYNC.RECONVERGENT B0 ;  /* 0x0000000000007941 */ /* 0x000fea0003800200 */
.L_x_0:
[----:B------:R-:W-:Y:S01]  /*0110*/  BAR.SYNC.DEFER_BLOCKING 0x0 ;  /* 0x0000000000007b1d */ /* 0x000fe20000010000 */
[----:B0-----:R-:W-:-:S05]  /*0120*/  SHF.R.U32.HI R4, RZ, 0x5, R3 ;  /* 0x00000005ff047819 */ /* 0x001fca0000011603 */
[----:B------:R-:W0:Y:S01]  /*0130*/  LDCU UR4, c[0x0][0x3c0] ;  /* 0x00007800ff0477ac */ /* 0x000e220008000800 */
[----:B------:R-:W1:Y:S01]  /*0140*/  S2R R0, SR_LANEID ;  /* 0x0000000000007919 */ /* 0x000e620000000000 */
[----:B------:R-:W2:Y:S02]  /*0150*/  LDS R5, [R23+0x6600] ;  /* 0x0066000017057984 */ /* 0x000ea40000000800 */
[----:B--2---:R-:W-:-:S04]  /*0160*/  IMAD R18, R5, 0x1980, RZ ;  /* 0x0000198005127824 */ /* 0x004fc800078e02ff */
[----:B------:R-:W-:Y:S01]  /*0170*/  VIADD R35, R18, 0x1980 ;  /* 0x0000198012237836 */ /* 0x000fe20000000000 */
[----:B------:R-:W-:-:S04]  /*0180*/  SHF.R.S32.HI R47, RZ, 0x1f, R18 ;  /* 0x0000001fff2f7819 */ /* 0x000fc80000011412 */
[----:B0-----:R-:W-:-:S13]  /*0190*/  ISETP.GT.AND P0, PT, R35, UR4, PT ;  /* 0x0000000423007c0c */ /* 0x001fda000bf04270 */
[----:B-1----:R-:W-:Y:S05]  /*01a0*/  @P0 BRA `(.L_x_2) ;  /* 0x0000000000680947 */ /* 0x002fea0003800000 */
[----:B------:R-:W0:Y:S01]  /*01b0*/  LDCU.64 UR4, c[0x0][0x3a8] ;  /* 0x00007500ff0477ac */ /* 0x000e220008000a00 */
[C---:B------:R-:W-:Y:S02]  /*01c0*/  LOP3.LUT R50, R3.reuse, 0x1f, RZ, 0xc0, !PT ;  /* 0x0000001f03327812 */ /* 0x040fe400078ec0ff */
[----:B------:R-:W-:-:S05]  /*01d0*/  LOP3.LUT R21, R3, 0x3e0, RZ, 0xc0, !PT ;  /* 0x000003e003157812 */ /* 0x000fca00078ec0ff */
[----:B------:R-:W-:-:S05]  /*01e0*/  IMAD R7, R21, 0x11, R50 ;  /* 0x0000001115077824 */ /* 0x000fca00078e0232 */
[----:B------:R-:W-:-:S05]  /*01f0*/  IADD3 R7, P0, PT, R18, R7, RZ ;  /* 0x0000000712077210 */ /* 0x000fca0007f1e0ff */
[----:B------:R-:W-:Y:S01]  /*0200*/  IMAD.X R8, RZ, RZ, R47, P0 ;  /* 0x000000ffff087224 */ /* 0x000fe200000e062f */
[----:B0-----:R-:W-:-:S04]  /*0210*/  LEA R6, P0, R7, UR4, 0x2 ;  /* 0x0000000407067c11 */ /* 0x001fc8000f8010ff */
[----:B------:R-:W-:-:S05]  /*0220*/  LEA.HI.X R7, R7, UR5, R8, 0x2, P0 ;  /* 0x0000000507077c11 */ /* 0x000fca00080f1408 */
[----:B------:R0:W5:Y:S04]  /*0230*/  LDG.E R13, desc[UR6][R6.64] ;  /* 0x00000006060d7981 */ /* 0x000168000c1e1900 */
        /* <DEDUP_REMOVED lines=15> */
[----:B------:R0:W5:Y:S01]  /*0330*/  LDG.E R28, desc[UR6][R6.64+0x800] ;  /* 0x00080006061c7981 */ /* 0x000162000c1e1900 */
[----:B------:R-:W-:Y:S05]  /*0340*/  BRA `(.L_x_3) ;  /* 0x0000000400307947 */ /* 0x000fea0003800000 */
.L_x_2:
[C---:B------:R-:W-:Y:S01]  /*0350*/  LOP3.LUT R50, R3.reuse, 0x1f, RZ, 0xc0, !PT ;  /* 0x0000001f03327812 */ /* 0x040fe200078ec0ff */
[----:B------:R-:W0:Y:S01]  /*0360*/  LDCU.64 UR8, c[0x0][0x3a8] ;  /* 0x00007500ff0877ac */ /* 0x000e220008000a00 */
[----:B------:R-:W-:Y:S01]  /*0370*/  LOP3.LUT R21, R3, 0x3e0, RZ, 0xc0, !PT ;  /* 0x000003e003157812 */ /* 0x000fe200078ec0ff */
[----:B------:R-:W-:Y:S01]  /*0380*/  IMAD.MOV.U32 R13, RZ, RZ, 0x7fffffff ;  /* 0x7fffffffff0d7424 */ /* 0x000fe200078e00ff */
[----:B------:R-:W-:-:S03]  /*0390*/  IADD3 R8, PT, PT, -R18, UR4, RZ ;  /* 0x0000000412087c10 */ /* 0x000fc6000fffe1ff */
[----:B------:R-:W-:-:S04]  /*03a0*/  IMAD R15, R21, 0x11, R50 ;  /* 0x00000011150f7824 */ /* 0x000fc800078e0232 */
[C---:B------:R-:W-:Y:S01]  /*03b0*/  VIADD R9, R15.reuse, 0x40 ;  /* 0x000000400f097836 */ /* 0x040fe20000000000 */
[----:B------:R-:W-:Y:S01]  /*03c0*/  IADD3 R10, P0, PT, R18, R15, RZ ;  /* 0x0000000f120a7210 */ /* 0x000fe20007f1e0ff */
[C---:B------:R-:W-:Y:S01]  /*03d0*/  VIADD R7, R15.reuse, 0x20 ;  /* 0x000000200f077836 */ /* 0x040fe20000000000 */
[-C--:B------:R-:W-:Y:S02]  /*03e0*/  ISETP.GE.AND P2, PT, R15, R8.reuse, PT ;  /* 0x000000080f00720c */ /* 0x080fe40003f46270 */
[-C--:B------:R-:W-:Y:S01]  /*03f0*/  ISETP.GE.AND P4, PT, R9, R8.reuse, PT ;  /* 0x000000080900720c */ /* 0x080fe20003f86270 */
[----:B------:R-:W-:Y:S01]  /*0400*/  VIADD R9, R15, 0x80 ;  /* 0x000000800f097836 */ /* 0x000fe20000000000 */
[-C--:B------:R-:W-:Y:S01]  /*0410*/  ISETP.GE.AND P3, PT, R7, R8.reuse, PT ;  /* 0x000000080700720c */ /* 0x080fe20003f66270 */
[----:B------:R-:W-:Y:S02]  /*0420*/  VIADD R7, R15, 0x60 ;  /* 0x000000600f077836 */ /* 0x000fe40000000000 */
[----:B------:R-:W-:Y:S01]  /*0430*/  IMAD.X R11, RZ, RZ, R47, P0 ;  /* 0x000000ffff0b7224 */ /* 0x000fe200000e062f */
[----:B------:R-:W-:Y:S01]  /*0440*/  ISETP.GE.AND P6, PT, R9, R8, PT ;  /* 0x000000080900720c */ /* 0x000fe20003fc6270 */
[----:B------:R-:W-:Y:S01]  /*0450*/  VIADD R9, R15, 0xa0 ;  /* 0x000000a00f097836 */ /* 0x000fe20000000000 */
[----:B0-----:R-:W-:-:S02]  /*0460*/  LEA R6, P0, R10, UR8, 0x2 ;  /* 0x000000080a067c11 */ /* 0x001fc4000f8010ff */
[-C--:B------:R-:W-:Y:S02]  /*0470*/  ISETP.GE.AND P5, PT, R7, R8.reuse, PT ;  /* 0x000000080700720c */ /* 0x080fe40003fa6270 */
[----:B------:R-:W-:Y:S01]  /*0480*/  LEA.HI.X R7, R10, UR9, R11, 0x2, P0 ;  /* 0x000000090a077c11 */ /* 0x000fe200080f140b */
[----:B------:R-:W-:Y:S01]  /*0490*/  IMAD.MOV.U32 R12, RZ, RZ, 0x7fffffff ;  /* 0x7fffffffff0c7424 */ /* 0x000fe200078e00ff */
[-C--:B------:R-:W-:Y:S01]  /*04a0*/  ISETP.GE.AND P0, PT, R9, R8.reuse, PT ;  /* 0x000000080900720c */ /* 0x080fe20003f06270 */
[C---:B------:R-:W-:Y:S02]  /*04b0*/  VIADD R9, R15.reuse, 0xe0 ;  /* 0x000000e00f097836 */ /* 0x040fe40000000000 */
[----:B------:R1:W5:Y:S01]  /*04c0*/  @!P2 LDG.E R13, desc[UR6][R6.64] ;  /* 0x00000006060da981 */ /* 0x000362000c1e1900 */
[----:B------:R-:W-:Y:S02]  /*04d0*/  VIADD R11, R15, 0xc0 ;  /* 0x000000c00f0b7836 */ /* 0x000fe40000000000 */
[-C--:B------:R-:W-:Y:S01]  /*04e0*/  ISETP.GE.AND P2, PT, R9, R8.reuse, PT ;  /* 0x000000080900720c */ /* 0x080fe20003f46270 */
[----:B------:R-:W-:Y:S01]  /*04f0*/  VIADD R9, R15, 0x100 ;  /* 0x000001000f097836 */ /* 0x000fe20000000000 */
[----:B------:R1:W5:Y:S01]  /*0500*/  @!P3 LDG.E R12, desc[UR6][R6.64+0x80] ;  /* 0x00008006060cb981 */ /* 0x000362000c1e1900 */
[----:B------:R-:W-:Y:S01]  /*0510*/  IMAD.MOV.U32 R24, RZ, RZ, 0x7fffffff ;  /* 0x7fffffffff187424 */ /* 0x000fe200078e00ff */
[----:B------:R-:W-:-:S02]  /*0520*/  ISETP.GE.AND P1, PT, R11, R8, PT ;  /* 0x000000080b00720c */ /* 0x000fc40003f26270 */
[-C--:B------:R-:W-:Y:S01]  /*0530*/  ISETP.GE.AND P3, PT, R9, R8.reuse, PT ;  /* 0x000000080900720c */ /* 0x080fe20003f66270 */
[----:B------:R-:W-:Y:S02]  /*0540*/  VIADD R9, R15, 0x140 ;  /* 0x000001400f097836 */ /* 0x000fe40000000000 */
[----:B------:R1:W5:Y:S01]  /*0550*/  @!P5 LDG.E R24, desc[UR6][R6.64+0x180] ;  /* 0x000180060618d981 */ /* 0x000362000c1e1900 */
[----:B------:R-:W-:Y:S02]  /*0560*/  IMAD.MOV.U32 R27, RZ, RZ, 0x7fffffff ;  /* 0x7fffffffff1b7424 */ /* 0x000fe400078e00ff */
[-C--:B------:R-:W-:Y:S01]  /*0570*/  ISETP.GE.AND P5, PT, R9, R8.reuse, PT ;  /* 0x000000080900720c */ /* 0x080fe20003fa6270 */
[C---:B------:R-:W-:Y:S02]  /*0580*/  VIADD R9, R15.reuse, 0x160 ;  /* 0x000001600f097836 */ /* 0x040fe40000000000 */
[----:B------:R-:W-:Y:S01]  /*0590*/  IMAD.MOV.U32 R43, RZ, RZ, 0x7fffffff ;  /* 0x7fffffffff2b7424 */ /* 0x000fe200078e00ff */
[----:B------:R1:W5:Y:S01]  /*05a0*/  @!P6 LDG.E R27, desc[UR6][R6.64+0x200] ;  /* 0x00020006061be981 */ /* 0x000362000c1e1900 */
[----:B------:R-:W-:Y:S01]  /*05b0*/  VIADD R11, R15, 0x120 ;  /* 0x000001200f0b7836 */ /* 0x000fe20000000000 */
[----:B------:R-:W-:Y:S01]  /*05c0*/  ISETP.GE.AND P6, PT, R9, R8, PT ;  /* 0x000000080900720c */ /* 0x000fe20003fc6270 */
[----:B------:R-:W-:-:S02]  /*05d0*/  IMAD.MOV.U32 R17, RZ, RZ, 0x7fffffff ;  /* 0x7fffffffff117424 */ /* 0x000fc400078e00ff */
[----:B------:R-:W-:Y:S01]  /*05e0*/  VIADD R9, R15, 0x1a0 ;  /* 0x000001a00f097836 */ /* 0x000fe20000000000 */
[----:B------:R1:W5:Y:S01]  /*05f0*/  @!P4 LDG.E R43, desc[UR6][R6.64+0x100] ;  /* 0x00010006062bc981 */ /* 0x000362000c1e1900 */
[-C--:B------:R-:W-:Y:S01]  /*0600*/  ISETP.GE.AND P4, PT, R11, R8.reuse, PT ;  /* 0x000000080b00720c */ /* 0x080fe20003f86270 */
[----:B------:R-:W-:Y:S02]  /*0610*/  IMAD.MOV.U32 R25, RZ, RZ, 0x7fffffff ;  /* 0x7fffffffff197424 */ /* 0x000fe400078e00ff */
[----:B------:R1:W5:Y:S01]  /*0620*/  @!P1 LDG.E R17, desc[UR6][R6.64+0x300] ;  /* 0x0003000606119981 */ /* 0x000362000c1e1900 */
[----:B------:R-:W-:Y:S01]  /*0630*/  IMAD.MOV.U32 R41, RZ, RZ, 0x7fffffff ;  /* 0x7fffffffff297424 */ /* 0x000fe200078e00ff */
[----:B------:R-:W-:Y:S01]  /*0640*/  ISETP.GE.AND P1, PT, R9, R8, PT ;  /* 0x000000080900720c */ /* 0x000fe20003f26270 */
[C---:B------:R-:W-:Y:S01]  /*0650*/  VIADD R11, R15.reuse, 0x180 ;  /* 0x000001800f0b7836 */ /* 0x040fe20000000000 */
[----:B------:R1:W5:Y:S01]  /*0660*/  @!P0 LDG.E R25, desc[UR6][R6.64+0x280] ;  /* 0x0002800606198981 */ /* 0x000362000c1e1900 */
[----:B------:R-:W-:-:S02]  /*0670*/  VIADD R9, R15, 0x1c0 ;  /* 0x000001c00f097836 */ /* 0x000fc40000000000 */
[----:B------:R-:W-:Y:S01]  /*0680*/  IMAD.MOV.U32 R36, RZ, RZ, 0x7fffffff ;  /* 0x7fffffffff247424 */ /* 0x000fe200078e00ff */
[----:B------:R1:W5:Y:S01]  /*0690*/  @!P2 LDG.E R41, desc[UR6][R6.64+0x380] ;  /* 0x000380060629a981 */ /* 0x000362000c1e1900 */
[----:B------:R-:W-:Y:S01]  /*06a0*/  IMAD.MOV.U32 R39, RZ, RZ, 0x7fffffff ;  /* 0x7fffffffff277424 */ /* 0x000fe200078e00ff */
[-C--:B------:R-:W-:Y:S01]  /*06b0*/  ISETP.GE.AND P0, PT, R11, R8.reuse, PT ;  /* 0x000000080b00720c */ /* 0x080fe20003f06270 */
[----:B------:R-:W-:Y:S01]  /*06c0*/  VIADD R11, R15, 0x1e0 ;  /* 0x000001e00f0b7836 */ /* 0x000fe20000000000 */
[-C--:B------:R-:W-:Y:S01]  /*06d0*/  ISETP.GE.AND P2, PT, R9, R8.reuse, PT ;  /* 0x000000080900720c */ /* 0x080fe20003f46270 */
[----:B------:R-:W-:Y:S01]  /*06e0*/  VIADD R9, R15, 0x200 ;  /* 0x000002000f097836 */ /* 0x000fe20000000000 */
[----:B------:R1:W5:Y:S02]  /*06f0*/  @!P3 LDG.E R36, desc[UR6][R6.64+0x400] ;  /* 0x000400060624b981 */ /* 0x000364000c1e1900 */
[-C--:B------:R-:W-:Y:S02]  /*0700*/  ISETP.GE.AND P3, PT, R11, R8.reuse, PT ;  /* 0x000000080b00720c */ /* 0x080fe40003f66270 */
[----:B------:R1:W5:Y:S01]  /*0710*/  @!P4 LDG.E R39, desc[UR6][R6.64+0x480] ;  /* 0x000480060627c981 */ /* 0x000362000c1e1900 */
[----:B------:R-:W-:Y:S01]  /*0720*/  ISETP.GE.AND P4, PT, R9, R8, PT ;  /* 0x000000080900720c */ /* 0x000fe20003f86270 */
[----:B------:R-:W-:-:S02]  /*0730*/  IMAD.MOV.U32 R34, RZ, RZ, 0x7fffffff ;  /* 0x7fffffffff227424 */ /* 0x000fc400078e00ff */
[----:B------:R-:W-:Y:S02]  /*0740*/  IMAD.MOV.U32 R37, RZ, RZ, 0x7fffffff ;  /* 0x7fffffffff257424 */ /* 0x000fe400078e00ff */
[----:B------:R-:W-:Y:S02]  /*0750*/  IMAD.MOV.U32 R32, RZ, RZ, 0x7fffffff ;  /* 0x7fffffffff207424 */ /* 0x000fe400078e00ff */
[----:B------:R-:W-:Y:S01]  /*0760*/  IMAD.MOV.U32 R33, RZ, RZ, 0x7fffffff ;  /* 0x7fffffffff217424 */ /* 0x000fe200078e00ff */
[----:B------:R1:W5:Y:S01]  /*0770*/  @!P5 LDG.E R34, desc[UR6][R6.64+0x500] ;  /* 0x000500060622d981 */ /* 0x000362000c1e1900 */
[----:B------:R-:W-:Y:S02]  /*0780*/  IMAD.MOV.U32 R30, RZ, RZ, 0x7fffffff ;  /* 0x7fffffffff1e7424 */ /* 0x000fe400078e00ff */
[----:B------:R-:W-:Y:S01]  /*0790*/  IMAD.MOV.U32 R31, RZ, RZ, 0x7fffffff ;  /* 0x7fffffffff1f7424 */ /* 0x000fe200078e00ff */
[----:B------:R1:W5:Y:S01]  /*07a0*/  @!P6 LDG.E R37, desc[UR6][R6.64+0x580] ;  /* 0x000580060625e981 */ /* 0x000362000c1e1900 */
[----:B------:R-:W-:-:S03]  /*07b0*/  IMAD.MOV.U32 R28, RZ, RZ, 0x7fffffff ;  /* 0x7fffffffff1c7424 */ /* 0x000fc600078e00ff */
[----:B------:R1:W5:Y:S04]  /*07c0*/  @!P0 LDG.E R32, desc[UR6][R6.64+0x600] ;  /* 0x0006000606208981 */ /* 0x000368000c1e1900 */
[----:B------:R1:W5:Y:S04]  /*07d0*/  @!P1 LDG.E R33, desc[UR6][R6.64+0x680] ;  /* 0x0006800606219981 */ /* 0x000368000c1e1900 */
[----:B------:R1:W5:Y:S04]  /*07e0*/  @!P2 LDG.E R30, desc[UR6][R6.64+0x700] ;  /* 0x00070006061ea981 */ /* 0x000368000c1e1900 */
[----:B------:R1:W5:Y:S04]  /*07f0*/  @!P3 LDG.E R31, desc[UR6][R6.64+0x780] ;  /* 0x00078006061fb981 */ /* 0x000368000c1e1900 */
[----:B------:R1:W5:Y:S02]  /*0800*/  @!P4 LDG.E R28, desc[UR6][R6.64+0x800] ;  /* 0x00080006061cc981 */ /* 0x000364000c1e1900 */
.L_x_3:
[----:B------:R-:W-:Y:S01]  /*0810*/  IMAD.MOV.U32 R19, RZ, RZ, -0x1 ;  /* 0xffffffffff137424 */ /* 0x000fe200078e00ff */
[----:B-----5:R-:W-:Y:S01]  /*0820*/  ISETP.GT.AND P0, PT, R13, -0x1, PT ;  /* 0xffffffff0d00780c */ /* 0x020fe20003f04270 */
[----:B------:R-:W2:Y:S01]  /*0830*/  LDC R14, c[0x0][0x3c8] ;  /* 0x0000f200ff0e7b82 */ /* 0x000ea20000000800 */
[----:B------:R-:W-:Y:S01]  /*0840*/  ISETP.GT.AND P1, PT, R12, -0x1, PT ;  /* 0xffffffff0c00780c */ /* 0x000fe20003f24270 */
[----:B------:R-:W-:Y:S01]  /*0850*/  BSSY.RECONVERGENT B0, `(.L_x_4) ;  /* 0x0000055000007945 */ /* 0x000fe20003800200 */
[----:B01----:R-:W-:Y:S01]  /*0860*/  SEL R6, R19, 0x80000000, !P0 ;  /* 0x8000000013067807 */ /* 0x003fe20004000000 */
[----:B------:R-:W-:Y:S01]  /*0870*/  IMAD.SHL.U32 R4, R4, 0x400, RZ ;  /* 0x0000040004047824 */ /* 0x000fe200078e00ff */
[----:B------:R-:W-:Y:S02]  /*0880*/  ISETP.GT.AND P0, PT, R43, -0x1, PT ;  /* 0xffffffff2b00780c */ /* 0x000fe40003f04270 */
[----:B------:R-:W-:Y:S02]  /*0890*/  LOP3.LUT R13, R6, R13, RZ, 0x3c, !PT ;  /* 0x0000000d060d7212 */ /* 0x000fe400078e3cff */
[----:B------:R-:W-:-:S02]  /*08a0*/  SEL R6, R19, 0x80000000, !P0 ;  /* 0x8000000013067807 */ /* 0x000fc40004000000 */
[----:B------:R-:W-:Y:S02]  /*08b0*/  ISETP.GT.AND P0, PT, R25, -0x1, PT ;  /* 0xffffffff1900780c */ /* 0x000fe40003f04270 */
[----:B------:R-:W-:Y:S02]  /*08c0*/  LOP3.LUT R43, R6, R43, RZ, 0x3c, !PT ;  /* 0x0000002b062b7212 */ /* 0x000fe400078e3cff */
[C---:B------:R-:W-:Y:S02]  /*08d0*/  SEL R7, R19.reuse, 0x80000000, !P1 ;  /* 0x8000000013077807 */ /* 0x040fe40004800000 */
[----:B------:R-:W-:Y:S02]  /*08e0*/  SEL R6, R19, 0x80000000, !P0 ;  /* 0x8000000013067807 */ /* 0x000fe40004000000 */
[----:B------:R-:W-:Y:S02]  /*08f0*/  ISETP.GT.AND P1, PT, R24, -0x1, PT ;  /* 0xffffffff1800780c */ /* 0x000fe40003f24270 */
[----:B------:R-:W-:-:S02]  /*0900*/  ISETP.GT.AND P2, PT, R27, -0x1, PT ;  /* 0xffffffff1b00780c */ /* 0x000fc40003f44270 */
[----:B------:R-:W-:Y:S02]  /*0910*/  ISETP.GT.AND P0, PT, R17, -0x1, PT ;  /* 0xffffffff1100780c */ /* 0x000fe40003f04270 */
[----:B------:R-:W-:Y:S02]  /*0920*/  VIMNMX R11, PT, PT, R0, 0xe0, !PT ;  /* 0x000000e0000b7848 */ /* 0x000fe40007fe0100 */
[----:B------:R-:W-:Y:S02]  /*0930*/  LOP3.LUT R12, R7, R12, RZ, 0x3c, !PT ;  /* 0x0000000c070c7212 */ /* 0x000fe400078e3cff */
[----:B------:R-:W-:Y:S02]  /*0940*/  LOP3.LUT R25, R6, R25, RZ, 0x3c, !PT ;  /* 0x0000001906197212 */ /* 0x000fe400078e3cff */
[C---:B------:R-:W-:Y:S02]  /*0950*/  SEL R7, R19.reuse, 0x80000000, !P1 ;  /* 0x8000000013077807 */ /* 0x040fe40004800000 */
[----:B------:R-:W-:-:S02]  /*0960*/  SEL R8, R19, 0x80000000, !P2 ;  /* 0x8000000013087807 */ /* 0x000fc40005000000 */
[----:B------:R-:W-:Y:S02]  /*0970*/  SEL R6, R19, 0x80000000, !P0 ;  /* 0x8000000013067807 */ /* 0x000fe40004000000 */
[----:B------:R-:W-:Y:S02]  /*0980*/  ISETP.GT.AND P1, PT, R41, -0x1, PT ;  /* 0xffffffff2900780c */ /* 0x000fe40003f24270 */
[----:B------:R-:W-:Y:S02]  /*0990*/  ISETP.GT.AND P2, PT, R36, -0x1, PT ;  /* 0xffffffff2400780c */ /* 0x000fe40003f44270 */
[----:B------:R-:W-:Y:S02]  /*09a0*/  ISETP.GT.AND P0, PT, R39, -0x1, PT ;  /* 0xffffffff2700780c */ /* 0x000fe40003f04270 */
[----:B------:R-:W-:Y:S02]  /*09b0*/  IADD3 R11, PT, PT, R11, 0x1f, -R0 ;  /* 0x0000001f0b0b7810 */ /* 0x000fe40007ffe800 */
[----:B------:R-:W-:-:S02]  /*09c0*/  LOP3.LUT R24, R7, R24, RZ, 0x3c, !PT ;  /* 0x0000001807187212 */ /* 0x000fc400078e3cff */
[----:B------:R-:W-:Y:S02]  /*09d0*/  LOP3.LUT R27, R8, R27, RZ, 0x3c, !PT ;  /* 0x0000001b081b7212 */ /* 0x000fe400078e3cff */
[----:B------:R-:W-:Y:S02]  /*09e0*/  LOP3.LUT R17, R6, R17, RZ, 0x3c, !PT ;  /* 0x0000001106117212 */ /* 0x000fe400078e3cff */
[C---:B------:R-:W-:Y:S02]  /*09f0*/  SEL R8, R19.reuse, 0x80000000, !P1 ;  /* 0x8000000013087807 */ /* 0x040fe40004800000 */
[C---:B------:R-:W-:Y:S02]  /*0a00*/  SEL R7, R19.reuse, 0x80000000, !P2 ;  /* 0x8000000013077807 */ /* 0x040fe40005000000 */
[----:B------:R-:W-:Y:S02]  /*0a10*/  SEL R6, R19, 0x80000000, !P0 ;  /* 0x8000000013067807 */ /* 0x000fe40004000000 */
[----:B------:R-:W-:-:S02]  /*0a20*/  ISETP.GE.U32.AND P4, PT, R11, 0x1e0, PT ;  /* 0x000001e00b00780c */ /* 0x000fc40003f86070 */
[----:B------:R-:W-:Y:S02]  /*0a30*/  ISETP.GT.AND P0, PT, R34, -0x1, PT ;  /* 0xffffffff2200780c */ /* 0x000fe40003f04270 */
[----:B------:R-:W-:Y:S02]  /*0a40*/  ISETP.GT.AND P1, PT, R37, -0x1, PT ;  /* 0xffffffff2500780c */ /* 0x000fe40003f24270 */
[----:B------:R-:W-:Y:S02]  /*0a50*/  ISETP.GT.AND P2, PT, R32, -0x1, PT ;  /* 0xffffffff2000780c */ /* 0x000fe40003f44270 */
[----:B------:R-:W-:Y:S02]  /*0a60*/  LOP3.LUT R36, R7, R36, RZ, 0x3c, !PT ;  /* 0x0000002407247212 */ /* 0x000fe400078e3cff */
[----:B------:R-:W-:Y:S02]  /*0a70*/  LOP3.LUT R39, R6, R39, RZ, 0x3c, !PT ;  /* 0x0000002706277212 */ /* 0x000fe400078e3cff */
[----:B------:R-:W-:-:S02]  /*0a80*/  SEL R7, R19, 0x80000000, !P0 ;  /* 0x8000000013077807 */ /* 0x000fc40004000000 */
[C---:B------:R-:W-:Y:S02]  /*0a90*/  SEL R6, R19.reuse, 0x80000000, !P1 ;  /* 0x8000000013067807 */ /* 0x040fe40004800000 */
[----:B------:R-:W-:Y:S02]  /*0aa0*/  SEL R9, R19, 0x80000000, !P2 ;  /* 0x8000000013097807 */ /* 0x000fe40005000000 */
[----:B------:R-:W-:Y:S02]  /*0ab0*/  ISETP.GT.AND P0, PT, R33, -0x1, PT ;  /* 0xffffffff2100780c */ /* 0x000fe40003f04270 */
[----:B------:R-:W-:Y:S02]  /*0ac0*/  LEA.HI R10, R11, 0x1, RZ, 0x1b ;  /* 0x000000010b0a7811 */ /* 0x000fe400078fd8ff */
[----:B------:R-:W-:Y:S02]  /*0ad0*/  ISETP.GT.AND P1, PT, R30, -0x1, PT ;  /* 0xffffffff1e00780c */ /* 0x000fe40003f24270 */
[----:B------:R-:W-:-:S02]  /*0ae0*/  ISETP.GT.AND P2, PT, R31, -0x1, PT ;  /* 0xffffffff1f00780c */ /* 0x000fc40003f44270 */
[----:B------:R-:W-:Y:S02]  /*0af0*/  ISETP.GT.AND P3, PT, R28, -0x1, PT ;  /* 0xffffffff1c00780c */ /* 0x000fe40003f64270 */
[----:B------:R-:W-:Y:S02]  /*0b00*/  LOP3.LUT R37, R6, R37, RZ, 0x3c, !PT ;  /* 0x0000002506257212 */ /* 0x000fe400078e3cff */
[----:B------:R-:W-:Y:S02]  /*0b10*/  LOP3.LUT R41, R8, R41, RZ, 0x3c, !PT ;  /* 0x0000002908297212 */ /* 0x000fe400078e3cff */
[----:B------:R-:W-:Y:S02]  /*0b20*/  LOP3.LUT R34, R7, R34, RZ, 0x3c, !PT ;  /* 0x0000002207227212 */ /* 0x000fe400078e3cff */
[----:B------:R-:W-:Y:S02]  /*0b30*/  LOP3.LUT R32, R9, R32, RZ, 0x3c, !PT ;  /* 0x0000002009207212 */ /* 0x000fe400078e3cff */
[----:B------:R-:W-:-:S02]  /*0b40*/  SEL R6, R19, 0x80000000, !P0 ;  /* 0x8000000013067807 */ /* 0x000fc40004000000 */
[----:B------:R-:W-:Y:S02]  /*0b50*/  LOP3.LUT R15, R10, 0xf, RZ, 0xc0, !PT ;  /* 0x0000000f0a0f7812 */ /* 0x000fe400078ec0ff */
[C---:B------:R-:W-:Y:S02]  /*0b60*/  SEL R7, R19.reuse, 0x80000000, !P1 ;  /* 0x8000000013077807 */ /* 0x040fe40004800000 */
[C---:B------:R-:W-:Y:S02]  /*0b70*/  SEL R8, R19.reuse, 0x80000000, !P2 ;  /* 0x8000000013087807 */ /* 0x040fe40005000000 */
[----:B------:R-:W-:Y:S02]  /*0b80*/  SEL R9, R19, 0x80000000, !P3 ;  /* 0x8000000013097807 */ /* 0x000fe40005800000 */
[----:B------:R-:W-:Y:S01]  /*0b90*/  LOP3.LUT R33, R6, R33, RZ, 0x3c, !PT ;  /* 0x0000002106217212 */ /* 0x000fe200078e3cff */
[----:B------:R-:W-:Y:S01]  /*0ba0*/  IMAD.MOV.U32 R6, RZ, RZ, R0 ;  /* 0x000000ffff067224 */ /* 0x000fe200078e0000 */
[----:B------:R-:W-:-:S02]  /*0bb0*/  ISETP.NE.AND P1, PT, R15, RZ, PT ;  /* 0x000000ff0f00720c */ /* 0x000fc40003f25270 */
[----:B------:R-:W-:Y:S02]  /*0bc0*/  LOP3.LUT R30, R7, R30, RZ, 0x3c, !PT ;  /* 0x0000001e071e7212 */ /* 0x000fe400078e3cff */
[----:B------:R-:W-:Y:S02]  /*0bd0*/  LOP3.LUT R31, R8, R31, RZ, 0x3c, !PT ;  /* 0x0000001f081f7212 */ /* 0x000fe400078e3cff */
[----:B------:R-:W-:Y:S01]  /*0be0*/  LOP3.LUT R28, R9, R28, RZ, 0x3c, !PT ;  /* 0x0000001c091c7212 */ /* 0x000fe200078e3cff */
[----:B--2---:R-:W-:Y:S06]  /*0bf0*/  @!P4 BRA `(.L_x_5) ;  /* 0x000000000068c947 */ /* 0x004fec0003800000 */
[----:B------:R-:W-:Y:S01]  /*0c00*/  IMAD R8, R0, 0x4, R4 ;  /* 0x0000000400087824 */ /* 0x000fe200078e0204 */
[----:B------:R-:W-:Y:S01]  /*0c10*/  LOP3.LUT R7, R10, 0xffffff0, RZ, 0xc0, !PT ;  /* 0x0ffffff00a077812 */ /* 0x000fe200078ec0ff */
[----:B------:R-:W-:-:S03]  /*0c20*/  IMAD.MOV.U32 R6, RZ, RZ, R0 ;  /* 0x000000ffff067224 */ /* 0x000fc600078e0000 */
[----:B------:R-:W-:Y:S01]  /*0c30*/  IADD3 R8, PT, PT, R8, 0x400, R23 ;  /* 0x0000040008087810 */ /* 0x000fe20007ffe017 */
[----:B------:R-:W-:-:S07]  /*0c40*/  IMAD.MOV R7, RZ, RZ, -R7 ;  /* 0x000000ffff077224 */ /* 0x000fce00078e0a07 */
.L_x_6:
[----:B------:R-:W-:Y:S01]  /*0c50*/  VIADD R7, R7, 0x10 ;  /* 0x0000001007077836 */ /* 0x000fe20000000000 */
[----:B------:R-:W-:Y:S01]  /*0c60*/  STS [R8+-0x400], RZ ;  /* 0xfffc00ff08007388 */ /* 0x000fe20000000800 */
[----:B------:R-:W-:-:S03]  /*0c70*/  VIADD R6, R6, 0x200 ;  /* 0x0000020006067836 */ /* 0x000fc60000000000 */
[----:B------:R-:W-:Y:S01]  /*0c80*/  ISETP.NE.AND P0, PT, R7, RZ, PT ;  /* 0x000000ff0700720c */ /* 0x000fe20003f05270 */
[----:B------:R-:W-:Y:S04]  /*0c90*/  STS [R8+-0x380], RZ ;  /* 0xfffc80ff08007388 */ /* 0x000fe80000000800 */
[----:B------:R-:W-:Y:S04]  /*0ca0*/  STS [R8+-0x300], RZ ;  /* 0xfffd00ff08007388 */ /* 0x000fe80000000800 */
[----:B------:R-:W-:Y:S04]  /*0cb0*/  STS [R8+-0x280], RZ ;  /* 0xfffd80ff08007388 */ /* 0x000fe80000000800 */
[----:B------:R-:W-:Y:S04]  /*0cc0*/  STS [R8+-0x200], RZ ;  /* 0xfffe00ff08007388 */ /* 0x000fe80000000800 */
[----:B------:R-:W-:Y:S04]  /*0cd0*/  STS [R8+-0x180], RZ ;  /* 0xfffe80ff08007388 */ /* 0x000fe80000000800 */
[----:B------:R-:W-:Y:S04]  /*0ce0*/  STS [R8+-0x100], RZ ;  /* 0xffff00ff08007388 */ /* 0x000fe80000000800 */
[----:B------:R-:W-:Y:S04]  /*0cf0*/  STS [R8+-0x80], RZ ;  /* 0xffff80ff08007388 */ /* 0x000fe80000000800 */
[----:B------:R-:W-:Y:S04]  /*0d00*/  STS [R8], RZ ;  /* 0x000000ff08007388 */ /* 0x000fe80000000800 */
[----:B------:R-:W-:Y:S04]  /*0d10*/  STS [R8+0x80], RZ ;  /* 0x000080ff08007388 */ /* 0x000fe80000000800 */
[----:B------:R-:W-:Y:S04]  /*0d20*/  STS [R8+0x100], RZ ;  /* 0x000100ff08007388 */ /* 0x000fe80000000800 */
[----:B------:R-:W-:Y:S04]  /*0d30*/  STS [R8+0x180], RZ ;  /* 0x000180ff08007388 */ /* 0x000fe80000000800 */
[----:B------:R-:W-:Y:S04]  /*0d40*/  STS [R8+0x200], RZ ;  /* 0x000200ff08007388 */ /* 0x000fe80000000800 */
[----:B------:R-:W-:Y:S04]  /*0d50*/  STS [R8+0x280], RZ ;  /* 0x000280ff08007388 */ /* 0x000fe80000000800 */
[----:B------:R-:W-:Y:S04]  /*0d60*/  STS [R8+0x300], RZ ;  /* 0x000300ff08007388 */ /* 0x000fe80000000800 */
[----:B------:R0:W-:Y:S02]  /*0d70*/  STS [R8+0x380], RZ ;  /* 0x000380ff08007388 */ /* 0x0001e40000000800 */
[----:B0-----:R-:W-:Y:S01]  /*0d80*/  VIADD R8, R8, 0x800 ;  /* 0x0000080008087836 */ /* 0x001fe20000000000 */
[----:B------:R-:W-:Y:S06]  /*0d90*/  @P0 BRA `(.L_x_6) ;  /* 0xfffffffc00ac0947 */ /* 0x000fec000383ffff */
.L_x_5:
[----:B------:R-:W-:Y:S05]  /*0da0*/  BSYNC.RECONVERGENT B0 ;  /* 0x0000000000007941 */ /* 0x000fea0003800200 */
.L_x_4:
[----:B------:R-:W-:Y:S01]  /*0db0*/  BSSY.RECONVERGENT B0, `(.L_x_7) ;  /* 0x0000027000007945 */ /* 0x000fe20003800200 */
[----:B------:R-:W-:Y:S01]  /*0dc0*/  SHF.L.U32 R19, R19, R14, RZ ;  /* 0x0000000e13137219 */ /* 0x000fe200000006ff */
[----:B------:R-:W-:Y:S02]  /*0dd0*/  IMAD.IADD R11, R23, 0x1, R4 ;  /* 0x00000001170b7824 */ /* 0x000fe400078e0204 */
[----:B------:R-:W-:Y:S05]  /*0de0*/  @!P1 BRA `(.L_x_8) ;  /* 0x00000000008c9947 */ /* 0x000fea0003800000 */
[----:B------:R-:W-:Y:S01]  /*0df0*/  ISETP.GE.U32.AND P0, PT, R15, 0x8, PT ;  /* 0x000000080f00780c */ /* 0x000fe20003f06070 */
[----:B------:R-:W-:Y:S01]  /*0e00*/  BSSY.RECONVERGENT B1, `(.L_x_9) ;  /* 0x000000e000017945 */ /* 0x000fe20003800200 */
[----:B------:R-:W-:-:S04]  /*0e10*/  LOP3.LUT R8, R10, 0x7, RZ, 0xc0, !PT ;  /* 0x000000070a087812 */ /* 0x000fc800078ec0ff */
[----:B------:R-:W-:-:S07]  /*0e20*/  ISETP.NE.AND P1, PT, R8, RZ, PT ;  /* 0x000000ff0800720c */ /* 0x000fce0003f25270 */
[----:B------:R-:W-:Y:S06]  /*0e30*/  @!P0 BRA `(.L_x_10) ;  /* 0x0000000000288947 */ /* 0x000fec0003800000 */
[C---:B------:R-:W-:Y:S02]  /*0e40*/  IMAD R7, R6.reuse, 0x4, R11 ;  /* 0x0000000406077824 */ /* 0x040fe400078e020b */
[----:B------:R-:W-:-:S03]  /*0e50*/  VIADD R6, R6, 0x100 ;  /* 0x0000010006067836 */ /* 0x000fc60000000000 */
[----:B------:R0:W-:Y:S04]  /*0e60*/  STS [R7], RZ ;  /* 0x000000ff07007388 */ /* 0x0001e80000000800 */
[----:B------:R0:W-:Y:S04]  /*0e70*/  STS [R7+0x80], RZ ;  /* 0x000080ff07007388 */ /* 0x0001e80000000800 */
[----:B------:R0:W-:Y:S04]  /*0e80*/  STS [R7+0x100], RZ ;  /* 0x000100ff07007388 */ /* 0x0001e80000000800 */
[----:B------:R0:W-:Y:S04]  /*0e90*/  STS [R7+0x180], RZ ;  /* 0x000180ff07007388 */ /* 0x0001e80000000800 */
[----:B------:R0:W-:Y:S04]  /*0ea0*/  STS [R7+0x200], RZ ;  /* 0x000200ff07007388 */ /* 0x0001e80000000800 */
[----:B------:R0:W-:Y:S04]  /*0eb0*/  STS [R7+0x280], RZ ;  /* 0x000280ff07007388 */ /* 0x0001e80000000800 */
[----:B------:R0:W-:Y:S04]  /*0ec0*/  STS [R7+0x300], RZ ;  /* 0x000300ff07007388 */ /* 0x0001e80000000800 */
[----:B------:R0:W-:Y:S02]  /*0ed0*/  STS [R7+0x380], RZ ;  /* 0x000380ff07007388 */ /* 0x0001e40000000800 */
.L_x_10:
[----:B------:R-:W-:Y:S05]  /*0ee0*/  BSYNC.RECONVERGENT B1 ;  /* 0x0000000000017941 */ /* 0x000fea0003800200 */
.L_x_9:
[----:B------:R-:W-:Y:S05]  /*0ef0*/  @!P1 BRA `(.L_x_8) ;  /* 0x0000000000489947 */ /* 0x000fea0003800000 */
[----:B------:R-:W-:Y:S02]  /*0f00*/  ISETP.GE.U32.AND P0, PT, R8, 0x4, PT ;  /* 0x000000040800780c */ /* 0x000fe40003f06070 */
[----:B------:R-:W-:-:S04]  /*0f10*/  LOP3.LUT R10, R10, 0x3, RZ, 0xc0, !PT ;  /* 0x000000030a0a7812 */ /* 0x000fc800078ec0ff */
[----:B------:R-:W-:-:S07]  /*0f20*/  ISETP.NE.AND P1, PT, R10, RZ, PT ;  /* 0x000000ff0a00720c */ /* 0x000fce0003f25270 */
[C---:B0-----:R-:W-:Y:S02]  /*0f30*/  @P0 IMAD R7, R6.reuse, 0x4, R11 ;  /* 0x0000000406070824 */ /* 0x041fe400078e020b */
[----:B------:R-:W-:-:S03]  /*0f40*/  @P0 VIADD R6, R6, 0x80 ;  /* 0x0000008006060836 */ /* 0x000fc60000000000 */
[----:B------:R1:W-:Y:S04]  /*0f50*/  @P0 STS [R7], RZ ;  /* 0x000000ff07000388 */ /* 0x0003e80000000800 */
[----:B------:R1:W-:Y:S04]  /*0f60*/  @P0 STS [R7+0x80], RZ ;  /* 0x000080ff07000388 */ /* 0x0003e80000000800 */
[----:B------:R1:W-:Y:S04]  /*0f70*/  @P0 STS [R7+0x100], RZ ;  /* 0x000100ff07000388 */ /* 0x0003e80000000800 */
[----:B------:R1:W-:Y:S01]  /*0f80*/  @P0 STS [R7+0x180], RZ ;  /* 0x000180ff07000388 */ /* 0x0003e20000000800 */
[----:B------:R-:W-:Y:S05]  /*0f90*/  @!P1 BRA `(.L_x_8) ;  /* 0x0000000000209947 */ /* 0x000fea0003800000 */
[----:B------:R-:W-:Y:S02]  /*0fa0*/  IMAD R4, R6, 0x4, R4 ;  /* 0x0000000406047824 */ /* 0x000fe400078e0204 */
[----:B------:R-:W-:Y:S02]  /*0fb0*/  IMAD.MOV R10, RZ, RZ, -R10 ;  /* 0x000000ffff0a7224 */ /* 0x000fe400078e0a0a */
[----:B------:R-:W-:-:S07]  /*0fc0*/  IMAD.IADD R4, R23, 0x1, R4 ;  /* 0x0000000117047824 */ /* 0x000fce00078e0204 */
.L_x_11:
[----:B------:R-:W-:Y:S01]  /*0fd0*/  VIADD R10, R10, 0x1 ;  /* 0x000000010a0a7836 */ /* 0x000fe20000000000 */
[----:B------:R0:W-:Y:S04]  /*0fe0*/  STS [R4], RZ ;  /* 0x000000ff04007388 */ /* 0x0001e80000000800 */
[----:B------:R-:W-:Y:S01]  /*0ff0*/  ISETP.NE.AND P0, PT, R10, RZ, PT ;  /* 0x000000ff0a00720c */ /* 0x000fe20003f05270 */
[----:B0-----:R-:W-:-:S12]  /*1000*/  VIADD R4, R4, 0x80 ;  /* 0x0000008004047836 */ /* 0x001fd80000000000 */
[----:B------:R-:W-:Y:S05]  /*1010*/  @P0 BRA `(.L_x_11) ;  /* 0xfffffffc00ec0947 */ /* 0x000fea000383ffff */
.L_x_8:
[----:B------:R-:W-:Y:S05]  /*1020*/  BSYNC.RECONVERGENT B0 ;  /* 0x0000000000007941 */ /* 0x000fea0003800200 */
.L_x_7:
[----:B------:R-:W2:Y:S01]  /*1030*/  LDCU UR4, c[0x0][0x3c4] ;  /* 0x00007880ff0477ac */ /* 0x000ea20008000800 */
[----:B------:R-:W-:Y:S01]  /*1040*/  ISETP.NE.AND P0, PT, R13, 0x7fffffff, PT ;  /* 0x7fffffff0d00780c */ /* 0x000fe20003f05270 */
[----:B------:R-:W-:Y:S01]  /*1050*/  BSSY.RECONVERGENT B0, `(.L_x_12) ;  /* 0x0000091000007945 */ /* 0x000fe20003800200 */
[C---:B------:R-:W-:Y:S01]  /*1060*/  ISETP.NE.AND P1, PT, R12.reuse, 0x7fffffff, PT ;  /* 0x7fffffff0c00780c */ /* 0x040fe20003f25270 */
[----:B------:R-:W-:Y:S01]  /*1070*/  IMAD R22, R3, 0x4, R23 ;  /* 0x0000000403167824 */ /* 0x000fe200078e0217 */
[----:B------:R-:W-:Y:S02]  /*1080*/  SEL R4, R13, 0x80000000, P0 ;  /* 0x800000000d047807 */ /* 0x000fe40000000000 */
[----:B------:R-:W-:Y:S02]  /*1090*/  SEL R6, R12, 0x80000000, P1 ;  /* 0x800000000c067807 */ /* 0x000fe40000800000 */
[----:B------:R-:W-:Y:S02]  /*10a0*/  ISETP.NE.AND P0, PT, R43, 0x7fffffff, PT ;  /* 0x7fffffff2b00780c */ /* 0x000fe40003f05270 */
[----:B------:R-:W-:-:S02]  /*10b0*/  ISETP.NE.AND P1, PT, R24, 0x7fffffff, PT ;  /* 0x7fffffff1800780c */ /* 0x000fc40003f25270 */
[----:B------:R-:W-:Y:S02]  /*10c0*/  ISETP.NE.AND P2, PT, R27, 0x7fffffff, PT ;  /* 0x7fffffff1b00780c */ /* 0x000fe40003f45270 */
[----:B01----:R-:W-:Y:S02]  /*10d0*/  SEL R7, R43, 0x80000000, P0 ;  /* 0x800000002b077807 */ /* 0x003fe40000000000 */
[----:B------:R-:W-:Y:S02]  /*10e0*/  SEL R8, R24, 0x80000000, P1 ;  /* 0x8000000018087807 */ /* 0x000fe40000800000 */
[----:B--2---:R-:W-:Y:S02]  /*10f0*/  SHF.R.U32.HI R4, RZ, UR4, R4 ;  /* 0x00000004ff047c19 */ /* 0x004fe40008011604 */
[----:B------:R-:W-:Y:S02]  /*1100*/  SHF.R.U32.HI R6, RZ, UR4, R6 ;  /* 0x00000004ff067c19 */ /* 0x000fe40008011606 */
[----:B------:R-:W-:-:S02]  /*1110*/  LOP3.LUT R45, R4, R19, RZ, 0x30, !PT ;  /* 0x00000013042d7212 */ /* 0x000fc400078e30ff */
[----:B------:R-:W-:Y:S02]  /*1120*/  LOP3.LUT R52, R6, R19, RZ, 0x30, !PT ;  /* 0x0000001306347212 */ /* 0x000fe400078e30ff */
[----:B------:R-:W-:Y:S01]  /*1130*/  SEL R9, R27, 0x80000000, P2 ;  /* 0x800000001b097807 */ /* 0x000fe20001000000 */
[----:B------:R-:W-:Y:S01]  /*1140*/  IMAD R4, R45, 0x4, R11 ;  /* 0x000000042d047824 */ /* 0x000fe200078e020b */
[----:B------:R-:W-:Y:S01]  /*1150*/  SHF.R.U32.HI R54, RZ, UR4, R7 ;  /* 0x00000004ff367c19 */ /* 0x000fe20008011607 */
[----:B------:R-:W-:Y:S01]  /*1160*/  IMAD R6, R52, 0x4, R11 ;  /* 0x0000000434067824 */ /* 0x000fe200078e020b */
[----:B------:R-:W-:Y:S01]  /*1170*/  SHF.R.U32.HI R8, RZ, UR4, R8 ;  /* 0x00000004ff087c19 */ /* 0x000fe20008011608 */
[----:B------:R-:W-:Y:S01]  /*1180*/  NOP ;  /* 0x0000000000007918 */ /* 0x000fe20000000000 */
[----:B------:R-:W-:Y:S01]  /*1190*/  ISETP.NE.AND P3, PT, R25, 0x7fffffff, PT ;  /* 0x7fffffff1900780c */ /* 0x000fe20003f65270 */
[----:B------:R0:W-:Y:S01]  /*11a0*/  ATOMS.POPC.INC.32 RZ, [R4+URZ] ;  /* 0x0000000004ff7f8c */ /* 0x0001e2000d8000ff */
[----:B------:R-:W-:-:S02]  /*11b0*/  SHF.R.U32.HI R46, RZ, UR4, R9 ;  /* 0x00000004ff2e7c19 */ /* 0x000fc40008011609 */
[-C--:B------:R-:W-:Y:S01]  /*11c0*/  LOP3.LUT R54, R54, R19.reuse, RZ, 0x30, !PT ;  /* 0x0000001336367212 */ /* 0x080fe200078e30ff */
[----:B------:R1:W-:Y:S01]  /*11d0*/  ATOMS.POPC.INC.32 RZ, [R6+URZ] ;  /* 0x0000000006ff7f8c */ /* 0x0003e2000d8000ff */
[-C--:B------:R-:W-:Y:S02]  /*11e0*/  LOP3.LUT R48, R8, R19.reuse, RZ, 0x30, !PT ;  /* 0x0000001308307212 */ /* 0x080fe400078e30ff */
[----:B------:R-:W-:Y:S01]  /*11f0*/  SEL R10, R25, 0x80000000, P3 ;  /* 0x80000000190a7807 */ /* 0x000fe20001800000 */
[--C-:B0-----:R-:W-:Y:S01]  /*1200*/  IMAD R4, R54, 0x4, R11.reuse ;  /* 0x0000000436047824 */ /* 0x101fe200078e020b */
[----:B------:R-:W-:Y:S02]  /*1210*/  LOP3.LUT R46, R46, R19, RZ, 0x30, !PT ;  /* 0x000000132e2e7212 */ /* 0x000fe400078e30ff */
[----:B------:R-:W-:Y:S01]  /*1220*/  ISETP.NE.AND P4, PT, R17, 0x7fffffff, PT ;  /* 0x7fffffff1100780c */ /* 0x000fe20003f85270 */
[--C-:B-1----:R-:W-:Y:S01]  /*1230*/  IMAD R6, R48, 0x4, R11.reuse ;  /* 0x0000000430067824 */ /* 0x102fe200078e020b */
[----:B------:R-:W-:Y:S01]  /*1240*/  ISETP.NE.AND P0, PT, R41, 0x7fffffff, PT ;  /* 0x7fffffff2900780c */ /* 0x000fe20003f05270 */
[----:B------:R-:W-:Y:S01]  /*1250*/  IMAD R7, R46, 0x4, R11 ;  /* 0x000000042e077824 */ /* 0x000fe200078e020b */
[----:B------:R-:W-:Y:S01]  /*1260*/  SHF.R.U32.HI R10, RZ, UR4, R10 ;  /* 0x00000004ff0a7c19 */ /* 0x000fe2000801160a */
[----:B------:R0:W-:Y:S01]  /*1270*/  ATOMS.POPC.INC.32 RZ, [R4+URZ] ;  /* 0x0000000004ff7f8c */ /* 0x0001e2000d8000ff */
[----:B------:R-:W-:-:S02]  /*1280*/  ISETP.NE.AND P1, PT, R36, 0x7fffffff, PT ;  /* 0x7fffffff2400780c */ /* 0x000fc40003f25270 */
[----:B------:R-:W-:Y:S01]  /*1290*/  SEL R14, R17, 0x80000000, P4 ;  /* 0x80000000110e7807 */ /* 0x000fe20002000000 */
[----:B------:R1:W-:Y:S01]  /*12a0*/  ATOMS.POPC.INC.32 RZ, [R6+URZ] ;  /* 0x0000000006ff7f8c */ /* 0x0003e2000d8000ff */
[----:B------:R-:W-:Y:S02]  /*12b0*/  ISETP.NE.AND P2, PT, R39, 0x7fffffff, PT ;  /* 0x7fffffff2700780c */ /* 0x000fe40003f45270 */
[----:B------:R-:W-:Y:S01]  /*12c0*/  ISETP.NE.AND P3, PT, R34, 0x7fffffff, PT ;  /* 0x7fffffff2200780c */ /* 0x000fe20003f65270 */
[----:B------:R2:W-:Y:S01]  /*12d0*/  ATOMS.POPC.INC.32 RZ, [R7+URZ] ;  /* 0x0000000007ff7f8c */ /* 0x0005e2000d8000ff */
[----:B0-----:R-:W-:Y:S02]  /*12e0*/  SEL R4, R41, 0x80000000, P0 ;  /* 0x8000000029047807 */ /* 0x001fe40000000000 */
[----:B------:R-:W-:Y:S02]  /*12f0*/  LOP3.LUT R44, R10, R19, RZ, 0x30, !PT ;  /* 0x000000130a2c7212 */ /* 0x000fe400078e30ff */
[----:B-1----:R-:W-:-:S02]  /*1300*/  SEL R6, R36, 0x80000000, P1 ;  /* 0x8000000024067807 */ /* 0x002fc40000800000 */
[----:B------:R-:W-:Y:S01]  /*1310*/  SHF.R.U32.HI R14, RZ, UR4, R14 ;  /* 0x00000004ff0e7c19 */ /* 0x000fe2000801160e */
[----:B------:R-:W-:Y:S01]  /*1320*/  IMAD R8, R44, 0x4, R11 ;  /* 0x000000042c087824 */ /* 0x000fe200078e020b */
[----:B------:R-:W-:Y:S02]  /*1330*/  SEL R10, R39, 0x80000000, P2 ;  /* 0x80000000270a7807 */ /* 0x000fe40001000000 */
[----:B------:R-:W-:Y:S02]  /*1340*/  ISETP.NE.AND P4, PT, R37, 0x7fffffff, PT ;  /* 0x7fffffff2500780c */ /* 0x000fe40003f85270 */
[----:B--2---:R-:W-:Y:S01]  /*1350*/  SEL R7, R34, 0x80000000, P3 ;  /* 0x8000000022077807 */ /* 0x004fe20001800000 */
[----:B------:R0:W-:Y:S01]  /*1360*/  ATOMS.POPC.INC.32 RZ, [R8+URZ] ;  /* 0x0000000008ff7f8c */ /* 0x0001e2000d8000ff */
[----:B------:R-:W-:Y:S02]  /*1370*/  SHF.R.U32.HI R4, RZ, UR4, R4 ;  /* 0x00000004ff047c19 */ /* 0x000fe40008011604 */
[----:B------:R-:W-:-:S02]  /*1380*/  SHF.R.U32.HI R6, RZ, UR4, R6 ;  /* 0x00000004ff067c19 */ /* 0x000fc40008011606 */
[-C--:B------:R-:W-:Y:S02]  /*1390*/  LOP3.LUT R42, R14, R19.reuse, RZ, 0x30, !PT ;  /* 0x000000130e2a7212 */ /* 0x080fe400078e30ff */
[----:B------:R-:W-:Y:S02]  /*13a0*/  SHF.R.U32.HI R10, RZ, UR4, R10 ;  /* 0x00000004ff0a7c19 */ /* 0x000fe4000801160a */
[----:B------:R-:W-:Y:S01]  /*13b0*/  SEL R14, R37, 0x80000000, P4 ;  /* 0x80000000250e7807 */ /* 0x000fe20002000000 */
[----:B------:R-:W-:Y:S01]  /*13c0*/  IMAD R9, R42, 0x4, R11 ;  /* 0x000000042a097824 */ /* 0x000fe200078e020b */
[----:B------:R-:W-:Y:S02]  /*13d0*/  SHF.R.U32.HI R16, RZ, UR4, R7 ;  /* 0x00000004ff107c19 */ /* 0x000fe40008011607 */
[-C--:B------:R-:W-:Y:S02]  /*13e0*/  LOP3.LUT R40, R4, R19.reuse, RZ, 0x30, !PT ;  /* 0x0000001304287212 */ /* 0x080fe400078e30ff */
[-C--:B------:R-:W-:Y:S01]  /*13f0*/  LOP3.LUT R38, R6, R19.reuse, RZ, 0x30, !PT ;  /* 0x0000001306267212 */ /* 0x080fe200078e30ff */
[----:B------:R1:W-:Y:S01]  /*1400*/  ATOMS.POPC.INC.32 RZ, [R9+URZ] ;  /* 0x0000000009ff7f8c */ /* 0x0003e2000d8000ff */
[-C--:B------:R-:W-:Y:S01]  /*1410*/  LOP3.LUT R26, R10, R19.reuse, RZ, 0x30, !PT ;  /* 0x000000130a1a7212 */ /* 0x080fe200078e30ff */
[--C-:B------:R-:W-:Y:S01]  /*1420*/  IMAD R4, R40, 0x4, R11.reuse ;  /* 0x0000000428047824 */ /* 0x100fe200078e020b */
[----:B------:R-:W-:Y:S01]  /*1430*/  SHF.R.U32.HI R14, RZ, UR4, R14 ;  /* 0x00000004ff0e7c19 */ /* 0x000fe2000801160e */
[--C-:B------:R-:W-:Y:S01]  /*1440*/  IMAD R6, R38, 0x4, R11.reuse ;  /* 0x0000000426067824 */ /* 0x100fe200078e020b */
[-C--:B------:R-:W-:Y:S01]  /*1450*/  LOP3.LUT R16, R16, R19.reuse, RZ, 0x30, !PT ;  /* 0x0000001310107212 */ /* 0x080fe200078e30ff */
[--C-:B0-----:R-:W-:Y:S01]  /*1460*/  IMAD R8, R26, 0x4, R11.reuse ;  /* 0x000000041a087824 */ /* 0x101fe200078e020b */
[----:B------:R-:W-:Y:S01]  /*1470*/  LOP3.LUT R15, R14, R19, RZ, 0x30, !PT ;  /* 0x000000130e0f7212 */ /* 0x000fe200078e30ff */
[----:B------:R0:W-:Y:S01]  /*1480*/  ATOMS.POPC.INC.32 RZ, [R4+URZ] ;  /* 0x0000000004ff7f8c */ /* 0x0001e2000d8000ff */
[----:B------:R-:W-:Y:S01]  /*1490*/  ISETP.NE.AND P0, PT, R32, 0x7fffffff, PT ;  /* 0x7fffffff2000780c */ /* 0x000fe20003f05270 */
[--C-:B-1----:R-:W-:Y:S01]  /*14a0*/  IMAD R9, R16, 0x4, R11.reuse ;  /* 0x0000000410097824 */ /* 0x102fe200078e020b */
[----:B------:R-:W-:Y:S01]  /*14b0*/  ISETP.NE.AND P1, PT, R33, 0x7fffffff, PT ;  /* 0x7fffffff2100780c */ /* 0x000fe20003f25270 */
[----:B------:R1:W-:Y:S01]  /*14c0*/  ATOMS.POPC.INC.32 RZ, [R6+URZ] ;  /* 0x0000000006ff7f8c */ /* 0x0003e2000d8000ff */
[----:B------:R-:W-:Y:S01]  /*14d0*/  ISETP.NE.AND P2, PT, R30, 0x7fffffff, PT ;  /* 0x7fffffff1e00780c */ /* 0x000fe20003f45270 */
[----:B------:R-:W-:Y:S01]  /*14e0*/  IMAD R10, R15, 0x4, R11 ;  /* 0x000000040f0a7824 */ /* 0x000fe200078e020b */
[----:B------:R-:W-:Y:S01]  /*14f0*/  ISETP.NE.AND P3, PT, R31, 0x7fffffff, PT ;  /* 0x7fffffff1f00780c */ /* 0x000fe20003f65270 */
[----:B------:R2:W-:Y:S01]  /*1500*/  ATOMS.POPC.INC.32 RZ, [R8+URZ] ;  /* 0x0000000008ff7f8c */ /* 0x0005e2000d8000ff */
[----:B------:R-:W-:-:S02]  /*1510*/  ISETP.NE.AND P4, PT, R28, 0x7fffffff, PT ;  /* 0x7fffffff1c00780c */ /* 0x000fc40003f85270 */
[----:B0-----:R-:W-:Y:S01]  /*1520*/  SEL R4, R32, 0x80000000, P0 ;  /* 0x8000000020047807 */ /* 0x001fe20000000000 */
[----:B------:R0:W-:Y:S01]  /*1530*/  ATOMS.POPC.INC.32 RZ, [R9+URZ] ;  /* 0x0000000009ff7f8c */ /* 0x0001e2000d8000ff */
[----:B------:R-:W-:Y:S01]  /*1540*/  SEL R14, R30, 0x80000000, P2 ;  /* 0x800000001e0e7807 */ /* 0x000fe20001000000 */
[----:B-1----:R-:W1:Y:S01]  /*1550*/  LDC.64 R6, c[0x0][0x380] ;  /* 0x0000e000ff067b82 */ /* 0x002e620000000a00 */
[----:B------:R-:W-:Y:S01]  /*1560*/  SEL R20, R28, 0x80000000, P4 ;  /* 0x800000001c147807 */ /* 0x000fe20002000000 */
[----:B------:R3:W-:Y:S01]  /*1570*/  ATOMS.POPC.INC.32 RZ, [R10+URZ] ;  /* 0x000000000aff7f8c */ /* 0x0007e2000d8000ff */
[----:B--2---:R-:W-:Y:S02]  /*1580*/  SEL R8, R33, 0x80000000, P1 ;  /* 0x8000000021087807 */ /* 0x004fe40000800000 */
[----:B------:R-:W-:Y:S02]  /*1590*/  SHF.R.U32.HI R4, RZ, UR4, R4 ;  /* 0x00000004ff047c19 */ /* 0x000fe40008011604 */
[----:B0-----:R-:W-:-:S02]  /*15a0*/  SEL R9, R31, 0x80000000, P3 ;  /* 0x800000001f097807 */ /* 0x001fc40001800000 */
[----:B------:R-:W-:Y:S02]  /*15b0*/  SHF.R.U32.HI R8, RZ, UR4, R8 ;  /* 0x00000004ff087c19 */ /* 0x000fe40008011608 */
[----:B------:R-:W-:Y:S02]  /*15c0*/  SHF.R.U32.HI R14, RZ, UR4, R14 ;  /* 0x00000004ff0e7c19 */ /* 0x000fe4000801160e */
[----:B---3--:R-:W-:Y:S02]  /*15d0*/  SHF.R.U32.HI R10, RZ, UR4, R9 ;  /* 0x00000004ff0a7c19 */ /* 0x008fe40008011609 */
[----:B------:R-:W-:Y:S02]  /*15e0*/  SHF.R.U32.HI R20, RZ, UR4, R20 ;  /* 0x00000004ff147c19 */ /* 0x000fe40008011614 */
[-C--:B------:R-:W-:Y:S02]  /*15f0*/  LOP3.LUT R4, R4, R19.reuse, RZ, 0x30, !PT ;  /* 0x0000001304047212 */ /* 0x080fe400078e30ff */
[----:B------:R-:W-:-:S02]  /*1600*/  LOP3.LUT R8, R8, R19, RZ, 0x30, !PT ;  /* 0x0000001308087212 */ /* 0x000fc400078e30ff */
[-C--:B------:R-:W-:Y:S01]  /*1610*/  LOP3.LUT R9, R14, R19.reuse, RZ, 0x30, !PT ;  /* 0x000000130e097212 */ /* 0x080fe200078e30ff */
[--C-:B------:R-:W-:Y:S01]  /*1620*/  IMAD R29, R4, 0x4, R11.reuse ;  /* 0x00000004041d7824 */ /* 0x100fe200078e020b */
[----:B------:R-:W-:Y:S01]  /*1630*/  ISETP.GT.U32.AND P5, PT, R3, 0xff, PT ;  /* 0x000000ff0300780c */ /* 0x000fe20003fa4070 */
[--C-:B------:R-:W-:Y:S01]  /*1640*/  IMAD R49, R8, 0x4, R11.reuse ;  /* 0x0000000408317824 */ /* 0x100fe200078e020b */
[-C--:B------:R-:W-:Y:S01]  /*1650*/  LOP3.LUT R10, R10, R19.reuse, RZ, 0x30, !PT ;  /* 0x000000130a0a7212 */ /* 0x080fe200078e30ff */
[--C-:B------:R-:W-:Y:S01]  /*1660*/  IMAD R51, R9, 0x4, R11.reuse ;  /* 0x0000000409337824 */ /* 0x100fe200078e020b */
[----:B------:R-:W-:Y:S01]  /*1670*/  LOP3.LUT R14, R20, R19, RZ, 0x30, !PT ;  /* 0x00000013140e7212 */ /* 0x000fe200078e30ff */
[----:B------:R0:W-:Y:S01]  /*1680*/  ATOMS.POPC.INC.32 RZ, [R29+URZ] ;  /* 0x000000001dff7f8c */ /* 0x0001e2000d8000ff */
[----:B------:R-:W-:Y:S01]  /*1690*/  P2R R58, PR, RZ, 0x20 ;  /* 0x00000020ff3a7803 */ /* 0x000fe20000000000 */
[--C-:B------:R-:W-:Y:S02]  /*16a0*/  IMAD R53, R10, 0x4, R11.reuse ;  /* 0x000000040a357824 */ /* 0x100fe400078e020b */
[----:B------:R-:W-:Y:S01]  /*16b0*/  IMAD R11, R14, 0x4, R11 ;  /* 0x000000040e0b7824 */ /* 0x000fe200078e020b */
[----:B------:R0:W-:Y:S01]  /*16c0*/  ATOMS.POPC.INC.32 RZ, [R49+URZ] ;  /* 0x0000000031ff7f8c */ /* 0x0001e2000d8000ff */
[----:B------:R-:W-:-:S03]  /*16d0*/  IMAD.MOV.U32 R20, RZ, RZ, RZ ;  /* 0x000000ffff147224 */ /* 0x000fc600078e00ff */
[----:B------:R0:W-:Y:S04]  /*16e0*/  ATOMS.POPC.INC.32 RZ, [R51+URZ] ;  /* 0x0000000033ff7f8c */ /* 0x0001e8000d8000ff */
[----:B------:R0:W-:Y:S04]  /*16f0*/  ATOMS.POPC.INC.32 RZ, [R53+URZ] ;  /* 0x0000000035ff7f8c */ /* 0x0001e8000d8000ff */
[----:B------:R0:W-:Y:S01]  /*1700*/  ATOMS.POPC.INC.32 RZ, [R11+URZ] ;  /* 0x000000000bff7f8c */ /* 0x0001e2000d8000ff */
[----:B------:R-:W-:Y:S06]  /*1710*/  BAR.SYNC.DEFER_BLOCKING 0x0 ;  /* 0x0000000000007b1d */ /* 0x000fec0000010000 */
[----:B-1----:R-:W-:Y:S05]  /*1720*/  @P5 BRA `(.L_x_13) ;  /* 0x00000000008c5947 */ /* 0x002fea0003800000 */
[----:B0-----:R-:W-:Y:S04]  /*1730*/  LDS R11, [R22] ;  /* 0x00000000160b7984 */ /* 0x001fe80000000800 */
[----:B------:R-:W0:Y:S04]  /*1740*/  LDS R20, [R22+0x400] ;  /* 0x0004000016147984 */ /* 0x000e280000000800 */
[----:B------:R-:W1:Y:S04]  /*1750*/  LDS R56, [R22+0x800] ;  /* 0x0008000016387984 */ /* 0x000e680000000800 */
[----:B------:R-:W2:Y:S04]  /*1760*/  LDS R60, [R22+0xc00] ;  /* 0x000c0000163c7984 */ /* 0x000ea80000000800 */
[----:B------:R-:W3:Y:S04]  /*1770*/  LDS R62, [R22+0x1000] ;  /* 0x00100000163e7984 */ /* 0x000ee80000000800 */
[----:B------:R-:W4:Y:S04]  /*1780*/  LDS R64, [R22+0x1400] ;  /* 0x0014000016407984 */ /* 0x000f280000000800 */
[----:B------:R-:W5:Y:S04]  /*1790*/  LDS R66, [R22+0x1800] ;  /* 0x0018000016427984 */ /* 0x000f680000000800 */
[----:B------:R-:W5:Y:S04]  /*17a0*/  LDS R68, [R22+0x1c00] ;  /* 0x001c000016447984 */ /* 0x000f680000000800 */
[----:B------:R-:W5:Y:S04]  /*17b0*/  LDS R70, [R22+0x2000] ;  /* 0x0020000016467984 */ /* 0x000f680000000800 */
[----:B------:R-:W5:Y:S04]  /*17c0*/  LDS R72, [R22+0x2400] ;  /* 0x0024000016487984 */ /* 0x000f680000000800 */
[----:B------:R-:W5:Y:S01]  /*17d0*/  LDS R74, [R22+0x2800] ;  /* 0x00280000164a7984 */ /* 0x000f620000000800 */
[----:B0-----:R-:W-:-:S03]  /*17e0*/  IMAD.IADD R29, R11, 0x1, R20 ;  /* 0x000000010b1d7824 */ /* 0x001fc600078e0214 */
[----:B------:R0:W-:Y:S01]  /*17f0*/  STS [R22+0x400], R11 ;  /* 0x0004000b16007388 */ /* 0x0001e20000000800 */
[----:B-1----:R-:W-:-:S03]  /*1800*/  IMAD.IADD R49, R29, 0x1, R56 ;  /* 0x000000011d317824 */ /* 0x002fc600078e0238 */
[----:B------:R-:W1:Y:S01]  /*1810*/  LDS R20, [R22+0x2c00] ;  /* 0x002c000016147984 */ /* 0x000e620000000800 */
[----:B--2---:R-:W-:-:S03]  /*1820*/  IMAD.IADD R51, R49, 0x1, R60 ;  /* 0x0000000131337824 */ /* 0x004fc600078e023c */
[----:B------:R2:W-:Y:S01]  /*1830*/  STS [R22+0x800], R29 ;  /* 0x0008001d16007388 */ /* 0x0005e20000000800 */
[----:B---3--:R-:W-:-:S03]  /*1840*/  IMAD.IADD R53, R51, 0x1, R62 ;  /* 0x0000000133357824 */ /* 0x008fc600078e023e */
[----:B------:R3:W-:Y:S01]  /*1850*/  STS [R22+0xc00], R49 ;  /* 0x000c003116007388 */ /* 0x0007e20000000800 */
[----:B----4-:R-:W-:-:S03]  /*1860*/  IMAD.IADD R55, R53, 0x1, R64 ;  /* 0x0000000135377824 */ /* 0x010fc600078e0240 */
[----:B------:R3:W-:Y:S01]  /*1870*/  STS [R22+0x1000], R51 ;  /* 0x0010003316007388 */ /* 0x0007e20000000800 */
[----:B-----5:R-:W-:-:S03]  /*1880*/  IMAD.IADD R57, R55, 0x1, R66 ;  /* 0x0000000137397824 */ /* 0x020fc600078e0242 */
[----:B------:R3:W-:Y:S01]  /*1890*/  STS [R22+0x1400], R53 ;  /* 0x0014003516007388 */ /* 0x0007e20000000800 */
[----:B------:R-:W-:-:S03]  /*18a0*/  IMAD.IADD R59, R57, 0x1, R68 ;  /* 0x00000001393b7824 */ /* 0x000fc600078e0244 */
[----:B------:R3:W-:Y:S01]  /*18b0*/  STS [R22+0x1800], R55 ;  /* 0x0018003716007388 */ /* 0x0007e20000000800 */
[----:B------:R-:W-:-:S03]  /*18c0*/  IMAD.IADD R61, R59, 0x1, R70 ;  /* 0x000000013b3d7824 */ /* 0x000fc600078e0246 */
[----:B------:R3:W-:Y:S01]  /*18d0*/  STS [R22+0x1c00], R57 ;  /* 0x001c003916007388 */ /* 0x0007e20000000800 */
[----:B0-----:R-:W-:-:S03]  /*18e0*/  IMAD.IADD R11, R61, 0x1, R72 ;  /* 0x000000013d0b7824 */ /* 0x001fc600078e0248 */
[----:B------:R3:W-:Y:S01]  /*18f0*/  STS [R22+0x2000], R59 ;  /* 0x0020003b16007388 */ /* 0x0007e20000000800 */
[----:B--2---:R-:W-:-:S03]  /*1900*/  IMAD.IADD R29, R11, 0x1, R74 ;  /* 0x000000010b1d7824 */ /* 0x004fc600078e024a */
[----:B------:R3:W-:Y:S04]  /*1910*/  STS [R22+0x2400], R61 ;  /* 0x0024003d16007388 */ /* 0x0007e80000000800 */
[----:B------:R3:W-:Y:S04]  /*1920*/  STS [R22+0x2800], R11 ;  /* 0x0028000b16007388 */ /* 0x0007e80000000800 */
[----:B------:R3:W-:Y:S01]  /*1930*/  STS [R22], RZ ;  /* 0x000000ff16007388 */ /* 0x0007e20000000800 */
[----:B-1----:R-:W-:-:S03]  /*1940*/  IMAD.IADD R20, R29, 0x1, R20 ;  /* 0x000000011d147824 */ /* 0x002fc600078e0214 */
[----:B------:R3:W-:Y:S04]  /*1950*/  STS [R22+0x2c00], R29 ;  /* 0x002c001d16007388 */ /* 0x0007e80000000800 */
.L_x_13:
[----:B------:R-:W-:Y:S05]  /*1960*/  BSYNC.RECONVERGENT B0 ;  /* 0x0000000000007941 */ /* 0x000fea0003800200 */
.L_x_12:
[C---:B------:R-:W-:Y:S01]  /*1970*/  ISETP.NE.AND P0, PT, R20.reuse, 0x1980, PT ;  /* 0x000019801400780c */ /* 0x040fe20003f05270 */
[----:B0--3--:R-:W-:Y:S01]  /*1980*/  IMAD R29, R5, 0x100, R3 ;  /* 0x00000100051d7824 */ /* 0x009fe200078e0203 */
[----:B------:R-:W-:Y:S01]  /*1990*/  @!P5 LOP3.LUT R49, R20, 0x40000000, RZ, 0xfc, !PT ;  /* 0x400000001431d812 */ /* 0x000fe200078efcff */
[----:B------:R-:W-:Y:S01]  /*19a0*/  IMAD R21, R21, 0x11, RZ ;  /* 0x0000001115157824 */ /* 0x000fe200078e02ff */
[----:B------:R-:W-:Y:S01]  /*19b0*/  ISETP.LT.U32.AND P0, PT, R3, 0x100, !P0 ;  /* 0x000001000300780c */ /* 0x000fe20004701070 */
[----:B------:R-:W-:-:S03]  /*19c0*/  IMAD.WIDE R6, R29, 0x4, R6 ;  /* 0x000000041d067825 */ /* 0x000fc600078e0206 */
[----:B------:R-:W-:Y:S02]  /*19d0*/  LOP3.LUT R11, R21, R50, RZ, 0xfc, !PT ;  /* 0x00000032150b7212 */ /* 0x000fe400078efcff */
[----:B------:R0:W-:Y:S07]  /*19e0*/  @!P5 STG.E.STRONG.SYS desc[UR6][R6.64], R49 ;  /* 0x000000310600d986 */ /* 0x0001ee000c115906 */
[----:B------:R-:W-:Y:S06]  /*19f0*/  BAR.RED.OR.DEFER_BLOCKING 0x0, P0 ;  /* 0x0000000000007b1d */ /* 0x000fec0000014800 */
[----:B------:R-:W1:Y:S02]  /*1a00*/  B2R.RESULT RZ, P0 ;  /* 0x0000000000ff731c */ /* 0x000e640000004000 */
[----:B01----:R-:W-:Y:S05]  /*1a10*/  @!P0 BRA `(.L_x_14) ;  /* 0x00000014008c8947 */ /* 0x003fea0003800000 */
[----:B------:R-:W0:Y:S01]  /*1a20*/  LDCU.64 UR4, c[0x0][0x3b8] ;  /* 0x00007700ff0477ac */ /* 0x000e220008000a00 */
[----:B------:R-:W-:Y:S01]  /*1a30*/  IADD3 R0, P0, PT, R18, R11, RZ ;  /* 0x0000000b12007210 */ /* 0x000fe20007f1e0ff */
[----:B------:R-:W-:Y:S01]  /*1a40*/  BSSY B1, `(.L_x_15) ;  /* 0x0000033000017945 */ /* 0x000fe20003800000 */
[----:B------:R-:W-:-:S03]  /*1a50*/  IMAD R19, R3, 0x8, R23 ;  /* 0x0000000803137824 */ /* 0x000fc600078e0217 */
[----:B------:R-:W-:Y:S01]  /*1a60*/  IMAD.X R47, RZ, RZ, R47, P0 ;  /* 0x000000ffff2f7224 */ /* 0x000fe200000e062f */
[----:B0-----:R-:W-:-:S04]  /*1a70*/  LEA R8, P0, R0, UR4, 0x2 ;  /* 0x0000000400087c11 */ /* 0x001fc8000f8010ff */
[----:B------:R-:W-:Y:S01]  /*1a80*/  LEA.HI.X R9, R0, UR5, R47, 0x2, P0 ;  /* 0x0000000500097c11 */ /* 0x000fe200080f142f */
[----:B------:R-:W-:Y:S08]  /*1a90*/  @P5 BRA `(.L_x_16) ;  /* 0x0000000000b45947 */ /* 0x000ff00003800000 */
[----:B------:R-:W0:Y:S02]  /*1aa0*/  LDCU.64 UR4, c[0x0][0x398] ;  /* 0x00007300ff0477ac */ /* 0x000e240008000a00 */
[----:B0-----:R-:W-:-:S04]  /*1ab0*/  LEA R46, P0, R3, UR4, 0x3 ;  /* 0x00000004032e7c11 */ /* 0x001fc8000f8018ff */
[----:B------:R-:W-:-:S05]  /*1ac0*/  LEA.HI.X R47, R3, UR5, RZ, 0x3, P0 ;  /* 0x00000005032f7c11 */ /* 0x000fca00080f1cff */
[----:B------:R-:W2:Y:S01]  /*1ad0*/  LDG.E.64 R14, desc[UR6][R46.64] ;  /* 0x000000062e0e7981 */ /* 0x000ea2000c1e1b00 */
[----:B------:R-:W-:-:S04]  /*1ae0*/  ISETP.GT.U32.AND P0, PT, R3, R45, PT ;  /* 0x0000002d0300720c */ /* 0x000fc80003f04070 */
[----:B------:R-:W-:-:S04]  /*1af0*/  SEL R21, RZ, 0x1980, !P0 ;  /* 0x00001980ff157807 */ /* 0x000fc80004000000 */
[----:B--2---:R-:W-:Y:S01]  /*1b00*/  IADD3 R14, P0, PT, R14, -R21, RZ ;  /* 0x800000150e0e7210 */ /* 0x004fe20007f1e0ff */
[----:B------:R-:W-:-:S03]  /*1b10*/  IMAD.MOV.U32 R21, RZ, RZ, R20 ;  /* 0x000000ffff157224 */ /* 0x000fc600078e0014 */
[----:B------:R-:W-:Y:S02]  /*1b20*/  IADD3.X R15, PT, PT, R15, -0x1, RZ, P0, !PT ;  /* 0xffffffff0f0f7810 */ /* 0x000fe400007fe4ff */
[----:B------:R-:W-:-:S03]  /*1b30*/  ISETP.GE.AND P0, PT, R5, 0x1, PT ;  /* 0x000000010500780c */ /* 0x000fc60003f06270 */
[----:B------:R0:W-:Y:S10]  /*1b40*/  STS.64 [R19+0x6600], R14 ;  /* 0x0066000e13007388 */ /* 0x0001f40000000a00 */
[----:B------:R-:W-:Y:S05]  /*1b50*/  @!P0 BRA `(.L_x_17) ;  /* 0x00000000006c8947 */ /* 0x000fea0003800000 */
[----:B------:R-:W-:Y:S01]  /*1b60*/  BSSY B0, `(.L_x_18) ;  /* 0x0000019000007945 */ /* 0x000fe20003800000 */
[----:B------:R-:W-:Y:S02]  /*1b70*/  IMAD.MOV.U32 R0, RZ, RZ, -0x1 ;  /* 0xffffffffff007424 */ /* 0x000fe400078e00ff */
[----:B------:R-:W-:Y:S02]  /*1b80*/  IMAD.MOV.U32 R4, RZ, RZ, R5 ;  /* 0x000000ffff047224 */ /* 0x000fe400078e0005 */
[----:B------:R-:W-:-:S07]  /*1b90*/  IMAD.MOV.U32 R21, RZ, RZ, R20 ;  /* 0x000000ffff157224 */ /* 0x000fce00078e0014 */
.L_x_22:
[----:B0-----:R-:W0:Y:S01]  /*1ba0*/  LDC.64 R14, c[0x0][0x380] ;  /* 0x0000e000ff0e7b82 */ /* 0x001e220000000a00 */
[----:B------:R-:W-:Y:S01]  /*1bb0*/  VIADD R47, R4, 0xffffffff ;  /* 0xffffffff042f7836 */ /* 0x000fe20000000000 */
[----:B------:R-:W-:Y:S03]  /*1bc0*/  BSSY B2, `(.L_x_19) ;  /* 0x0000008000027945 */ /* 0x000fe60003800000 */
[----:B------:R-:W-:-:S04]  /*1bd0*/  IMAD R29, R47, 0x100, R3 ;  /* 0x000001002f1d7824 */ /* 0x000fc800078e0203 */
[----:B0-----:R-:W-:-:S07]  /*1be0*/  IMAD.WIDE R14, R29, 0x4, R14 ;  /* 0x000000041d0e7825 */ /* 0x001fce00078e020e */
.L_x_20:
[----:B------:R-:W-:Y:S05]  /*1bf0*/  YIELD ;  /* 0x0000000000007946 */ /* 0x000fea0003800000 */
[----:B------:R0:W-:Y:S06]  /*1c00*/  MEMBAR.SC.CTA ;  /* 0x0000000000007992 */ /* 0x0001ec0000000000 */
[----:B0-----:R-:W2:Y:S02]  /*1c10*/  LDG.E.STRONG.SYS R10, desc[UR6][R14.64] ;  /* 0x000000060e0a7981 */ /* 0x001ea4000c1f5900 */
[----:B--2---:R-:W-:-:S13]  /*1c20*/  ISETP.NE.AND P0, PT, R10, RZ, PT ;  /* 0x000000ff0a00720c */ /* 0x004fda0003f05270 */
[----:B------:R-:W-:Y:S05]  /*1c30*/  @!P0 BRA `(.L_x_20) ;  /* 0xfffffffc00ec8947 */ /* 0x000fea000383ffff */
[----:B------:R-:W-:Y:S05]  /*1c40*/  BSYNC B2 ;  /* 0x0000000000027941 */ /* 0x000fea0003800000 */
.L_x_19:
[----:B------:R-:W-:Y:S01]  /*1c50*/  BSSY.RECONVERGENT B2, `(.L_x_21) ;  /* 0x0000006000027945 */ /* 0x000fe20003800200 */
[C---:B------:R-:W-:Y:S02]  /*1c60*/  ISETP.GT.AND P0, PT, R10.reuse, -0x1, PT ;  /* 0xffffffff0a00780c */ /* 0x040fe40003f04270 */
[----:B------:R-:W-:Y:S01]  /*1c70*/  LOP3.LUT R10, R10, 0x3fffffff, RZ, 0xc0, !PT ;  /* 0x3fffffff0a0a7812 */ /* 0x000fe200078ec0ff */
[----:B------:R-:W-:Y:S05]  /*1c80*/  WARPSYNC.EXCLUSIVE R0 ;  /* 0x0000000000007348 */ /* 0x000fea0003a00000 */
[----:B------:R-:W-:-:S05]  /*1c90*/  IMAD.IADD R21, R10, 0x1, R21 ;  /* 0x000000010a157824 */ /* 0x000fca00078e0215 */
[----:B------:R-:W-:-:S07]  /*1ca0*/  VOTE.ANY R0, PT, P0 ;  /* 0x0000000000007806 */ /* 0x000fce00000e0100 */
[----:B------:R-:W-:Y:S05]  /*1cb0*/  BSYNC.RECONVERGENT B2 ;  /* 0x0000000000027941 */ /* 0x000fea0003800200 */
.L_x_21:
[----:B------:R-:W-:Y:S01]  /*1cc0*/  ISETP.GT.U32.AND P1, PT, R4, 0x1, PT ;  /* 0x000000010400780c */ /* 0x000fe20003f24070 */
[----:B------:R-:W-:-:S12]  /*1cd0*/  IMAD.MOV.U32 R4, RZ, RZ, R47 ;  /* 0x000000ffff047224 */ /* 0x000fd800078e002f */
[----:B------:R-:W-:Y:S05]  /*1ce0*/  @P0 BRA P1, `(.L_x_22) ;  /* 0xfffffffc00ac0947 */ /* 0x000fea000083ffff */
[----:B------:R-:W-:Y:S05]  /*1cf0*/  BSYNC B0 ;  /* 0x0000000000007941 */ /* 0x000fea0003800000 */
.L_x_18:
[----:B------:R1:W2:Y:S02]  /*1d00*/  LDS.64 R14, [R19+0x6600] ;  /* 0x00660000130e7984 */ /* 0x0002a40000000a00 */
.L_x_17:
[C---:B------:R-:W-:Y:S01]  /*1d10*/  IMAD.IADD R29, R21.reuse, 0x1, -R20 ;  /* 0x00000001151d7824 */ /* 0x040fe200078e0a14 */
[----:B------:R-:W-:-:S04]  /*1d20*/  LOP3.LUT R21, R21, 0x80000000, RZ, 0xfc, !PT ;  /* 0x8000000015157812 */ /* 0x000fc800078efcff */
[C---:B0-2---:R-:W-:Y:S01]  /*1d30*/  IADD3 R14, P0, PT, R29.reuse, R14, RZ ;  /* 0x0000000e1d0e7210 */ /* 0x045fe20007f1e0ff */
[----:B------:R0:W-:Y:S03]  /*1d40*/  STG.E.STRONG.SYS desc[UR6][R6.64], R21 ;  /* 0x0000001506007986 */ /* 0x0001e6000c115906 */
[----:B------:R-:W-:-:S05]  /*1d50*/  LEA.HI.X.SX32 R15, R29, R15, 0x1, P0 ;  /* 0x0000000f1d0f7211 */ /* 0x000fca00000f0eff */
[----:B------:R0:W-:Y:S04]  /*1d60*/  STS.64 [R19+0x6600], R14 ;  /* 0x0066000e13007388 */ /* 0x0001e80000000a00 */
.L_x_16:
[----:B------:R-:W-:Y:S05]  /*1d70*/  BSYNC B1 ;  /* 0x0000000000017941 */ /* 0x000fea0003800000 */
.L_x_15:
[----:B------:R-:W2:Y:S01]  /*1d80*/  LDC R0, c[0x0][0x3c0] ;  /* 0x0000f000ff007b82 */ /* 0x000ea20000000800 */
[----:B------:R-:W-:Y:S01]  /*1d90*/  IMAD.MOV.U32 R16, RZ, RZ, -0x1 ;  /* 0xffffffffff107424 */ /* 0x000fe200078e00ff */
[----:B------:R-:W-:Y:S01]  /*1da0*/  ISETP.GT.AND P0, PT, R13, -0x1, PT ;  /* 0xffffffff0d00780c */ /* 0x000fe20003f04270 */
[----:B------:R-:W-:Y:S01]  /*1db0*/  IMAD R23, R45, 0x8, R23 ;  /* 0x000000082d177824 */ /* 0x000fe200078e0217 */
[----:B------:R-:W-:Y:S02]  /*1dc0*/  ISETP.GT.AND P3, PT, R12, -0x1, PT ;  /* 0xffffffff0c00780c */ /* 0x000fe40003f64270 */
[----:B------:R-:W-:Y:S02]  /*1dd0*/  SEL R4, R16, 0x80000000, P0 ;  /* 0x8000000010047807 */ /* 0x000fe40000000000 */
[----:B0-----:R-:W0:Y:S01]  /*1de0*/  LDC.64 R6, c[0x0][0x390] ;  /* 0x0000e400ff067b82 */ /* 0x001e220000000a00 */
[----:B------:R-:W-:Y:S02]  /*1df0*/  ISETP.GT.AND P4, PT, R43, -0x1, PT ;  /* 0xffffffff2b00780c */ /* 0x000fe40003f84270 */
[----:B------:R-:W-:-:S02]  /*1e00*/  ISETP.GT.AND P2, PT, R24, -0x1, PT ;  /* 0xffffffff1800780c */ /* 0x000fc40003f44270 */
[----:B------:R-:W-:Y:S02]  /*1e10*/  LOP3.LUT R13, R4, R13, RZ, 0x3c, !PT ;  /* 0x0000000d040d7212 */ /* 0x000fe400078e3cff */
[C---:B------:R-:W-:Y:S02]  /*1e20*/  SEL R15, R16.reuse, 0x80000000, P3 ;  /* 0x80000000100f7807 */ /* 0x040fe40001800000 */
[C---:B------:R-:W-:Y:S02]  /*1e30*/  SEL R4, R16.reuse, 0x80000000, P4 ;  /* 0x8000000010047807 */ /* 0x040fe40002000000 */
[----:B------:R-:W-:Y:S02]  /*1e40*/  SEL R21, R16, 0x80000000, P2 ;  /* 0x8000000010157807 */ /* 0x000fe40001000000 */
[----:B------:R-:W-:Y:S02]  /*1e50*/  LOP3.LUT R12, R15, R12, RZ, 0x3c, !PT ;  /* 0x0000000c0f0c7212 */ /* 0x000fe400078e3cff */
[----:B------:R-:W-:-:S02]  /*1e60*/  LOP3.LUT R43, R4, R43, RZ, 0x3c, !PT ;  /* 0x0000002b042b7212 */ /* 0x000fc400078e3cff */
[----:B--2---:R-:W-:Y:S02]  /*1e70*/  ISETP.GE.AND P0, PT, R35, R0, PT ;  /* 0x000000002300720c */ /* 0x004fe40003f06270 */
[----:B------:R-:W-:Y:S02]  /*1e80*/  LOP3.LUT R24, R21, R24, RZ, 0x3c, !PT ;  /* 0x0000001815187212 */ /* 0x000fe400078e3cff */
[----:B0-----:R-:W-:-:S04]  /*1e90*/  ISETP.EQ.U32.AND P1, PT, R6, RZ, PT ;  /* 0x000000ff0600720c */ /* 0x001fc80003f22070 */
[----:B------:R-:W-:Y:S02]  /*1ea0*/  ISETP.EQ.OR.EX P0, PT, R7, RZ, !P0, P1 ;  /* 0x000000ff0700720c */ /* 0x000fe40004702710 */
[----:B------:R-:W-:Y:S02]  /*1eb0*/  ISETP.GT.AND P1, PT, R27, -0x1, PT ;  /* 0xffffffff1b00780c */ /* 0x000fe40003f24270 */
[----:B------:R-:W-:Y:S02]  /*1ec0*/  ISETP.GT.U32.OR P0, PT, R3, 0xff, P0 ;  /* 0x000000ff0300780c */ /* 0x000fe40000704470 */
[----:B------:R-:W-:-:S04]  /*1ed0*/  SEL R10, R16, 0x80000000, P1 ;  /* 0x80000000100a7807 */ /* 0x000fc80000800000 */
[----:B------:R-:W-:-:S07]  /*1ee0*/  LOP3.LUT R27, R10, R27, RZ, 0x3c, !PT ;  /* 0x0000001b0a1b7212 */ /* 0x000fce00078e3cff */
[----:B------:R-:W-:Y:S05]  /*1ef0*/  @P0 BRA `(.L_x_23) ;  /* 0x0000000000240947 */ /* 0x000fea0003800000 */
[----:B------:R-:W0:Y:S01]  /*1f00*/  LDS.64 R14, [R19+0x6600] ;  /* 0x00660000130e7984 */ /* 0x000e220000000a00 */
[C---:B------:R-:W-:Y:S02]  /*1f10*/  ISETP.GT.U32.AND P0, PT, R3.reuse, R45, PT ;  /* 0x0000002d0300720c */ /* 0x040fe40003f04070 */
[----:B------:R-:W-:Y:S02]  /*1f20*/  SHF.R.S32.HI R21, RZ, 0x1f, R20 ;  /* 0x0000001fff157819 */ /* 0x000fe40000011414 */
[----:B------:R-:W-:Y:S02]  /*1f30*/  SEL R29, RZ, 0x1980, !P0 ;  /* 0x00001980ff1d7807 */ /* 0x000fe40004000000 */
[----:B------:R-:W-:-:S04]  /*1f40*/  LEA R6, P2, R3, R6, 0x3 ;  /* 0x0000000603067211 */ /* 0x000fc800078418ff */
[----:B------:R-:W-:Y:S02]  /*1f50*/  LEA.HI.X R7, R3, R7, RZ, 0x3, P2 ;  /* 0x0000000703077211 */ /* 0x000fe400010f1cff */
[----:B0-----:R-:W-:-:S04]  /*1f60*/  IADD3 R20, P0, P1, R14, R29, R20 ;  /* 0x0000001d0e147210 */ /* 0x001fc8000791e014 */
[----:B------:R-:W-:-:S05]  /*1f70*/  IADD3.X R21, PT, PT, R15, RZ, R21, P0, P1 ;  /* 0x000000ff0f157210 */ /* 0x000fca00007e2415 */
[----:B------:R0:W-:Y:S04]  /*1f80*/  STG.E.64 desc[UR6][R6.64], R20 ;  /* 0x0000001406007986 */ /* 0x0001e8000c101b06 */
.L_x_23:
[----:B------:R-:W-:Y:S05]  /*1f90*/  WARPSYNC.ALL ;  /* 0x0000000000007948 */ /* 0x000fea0003800000 */
[----:B------:R-:W-:Y:S01]  /*1fa0*/  BAR.SYNC.DEFER_BLOCKING 0x0 ;  /* 0x0000000000007b1d */ /* 0x000fe20000010000 */
[----:B------:R-:W-:Y:S02]  /*1fb0*/  ISETP.GT.AND P0, PT, R25, -0x1, PT ;  /* 0xffffffff1900780c */ /* 0x000fe40003f04270 */
[----:B------:R-:W-:Y:S02]  /*1fc0*/  ISETP.GT.AND P1, PT, R17, -0x1, PT ;  /* 0xffffffff1100780c */ /* 0x000fe40003f24270 */
[----:B------:R-:W-:-:S02]  /*1fd0*/  SEL R4, R16, 0x80000000, P0 ;  /* 0x8000000010047807 */ /* 0x000fc40000000000 */
[----:B------:R-:W-:Y:S02]  /*1fe0*/  ISETP.GT.AND P0, PT, R39, -0x1, PT ;  /* 0xffffffff2700780c */ /* 0x000fe40003f04270 */
[----:B------:R-:W-:Y:S02]  /*1ff0*/  ISETP.GT.AND P2, PT, R41, -0x1, PT ;  /* 0xffffffff2900780c */ /* 0x000fe40003f44270 */
[----:B------:R-:W-:Y:S02]  /*2000*/  ISETP.GT.AND P3, PT, R36, -0x1, PT ;  /* 0xffffffff2400780c */ /* 0x000fe40003f64270 */
[----:B------:R-:W-:Y:S02]  /*2010*/  LOP3.LUT R25, R4, R25, RZ, 0x3c, !PT ;  /* 0x0000001904197212 */ /* 0x000fe400078e3cff */
[----:B------:R-:W-:Y:S02]  /*2020*/  SEL R4, R16, 0x80000000, P0 ;  /* 0x8000000010047807 */ /* 0x000fe40000000000 */
[----:B------:R-:W-:-:S02]  /*2030*/  ISETP.GT.AND P0, PT, R35, R0, PT ;  /* 0x000000002300720c */ /* 0x000fc40003f04270 */
[C---:B0-----:R-:W-:Y:S02]  /*2040*/  SEL R6, R16.reuse, 0x80000000, P1 ;  /* 0x8000000010067807 */ /* 0x041fe40000800000 */
[C---:B------:R-:W-:Y:S02]  /*2050*/  SEL R10, R16.reuse, 0x80000000, P2 ;  /* 0x80000000100a7807 */ /* 0x040fe40001000000 */
[----:B------:R-:W-:Y:S01]  /*2060*/  SEL R7, R16, 0x80000000, P3 ;  /* 0x8000000010077807 */ /* 0x000fe20001800000 */
[----:B------:R0:W2:Y:S01]  /*2070*/  LDS.64 R2, [R23+0x6600] ;  /* 0x0066000017027984 */ /* 0x0000a20000000a00 */
[----:B------:R-:W-:Y:S02]  /*2080*/  ISETP.GT.AND P1, PT, R34, -0x1, PT ;  /* 0xffffffff2200780c */ /* 0x000fe40003f24270 */
[----:B------:R-:W-:Y:S02]  /*2090*/  ISETP.GT.AND P2, PT, R37, -0x1, PT ;  /* 0xffffffff2500780c */ /* 0x000fe40003f44270 */
[----:B------:R-:W-:-:S02]  /*20a0*/  ISETP.GT.AND P3, PT, R32, -0x1, PT ;  /* 0xffffffff2000780c */ /* 0x000fc40003f64270 */
[----:B------:R-:W-:Y:S02]  /*20b0*/  LOP3.LUT R21, R6, R17, RZ, 0x3c, !PT ;  /* 0x0000001106157212 */ /* 0x000fe400078e3cff */
[----:B------:R-:W-:Y:S02]  /*20c0*/  LOP3.LUT R29, R7, R36, RZ, 0x3c, !PT ;  /* 0x00000024071d7212 */ /* 0x000fe400078e3cff */
[C---:B------:R-:W-:Y:S02]  /*20d0*/  SEL R7, R16.reuse, 0x80000000, P1 ;  /* 0x8000000010077807 */ /* 0x040fe40000800000 */
[C---:B------:R-:W-:Y:S02]  /*20e0*/  SEL R6, R16.reuse, 0x80000000, P2 ;  /* 0x8000000010067807 */ /* 0x040fe40001000000 */
[----:B------:R-:W-:Y:S02]  /*20f0*/  SEL R15, R16, 0x80000000, P3 ;  /* 0x80000000100f7807 */ /* 0x000fe40001800000 */
[----:B------:R-:W-:-:S02]  /*2100*/  ISETP.GT.AND P1, PT, R33, -0x1, PT ;  /* 0xffffffff2100780c */ /* 0x000fc40003f24270 */
[----:B------:R-:W-:Y:S02]  /*2110*/  ISETP.GT.AND P2, PT, R30, -0x1, PT ;  /* 0xffffffff1e00780c */ /* 0x000fe40003f44270 */
[----:B------:R-:W-:Y:S02]  /*2120*/  ISETP.GT.AND P3, PT, R31, -0x1, PT ;  /* 0xffffffff1f00780c */ /* 0x000fe40003f64270 */
[----:B------:R-:W-:Y:S02]  /*2130*/  ISETP.GT.AND P4, PT, R28, -0x1, PT ;  /* 0xffffffff1c00780c */ /* 0x000fe40003f84270 */
[----:B------:R-:W-:Y:S02]  /*2140*/  LOP3.LUT R39, R4, R39, RZ, 0x3c, !PT ;  /* 0x0000002704277212 */ /* 0x000fe400078e3cff */
[----:B0-----:R-:W-:Y:S02]  /*2150*/  LOP3.LUT R23, R7, R34, RZ, 0x3c, !PT ;  /* 0x0000002207177212 */ /* 0x001fe400078e3cff */
[----:B------:R-:W-:-:S02]  /*2160*/  LOP3.LUT R37, R6, R37, RZ, 0x3c, !PT ;  /* 0x0000002506257212 */ /* 0x000fc400078e3cff */
[----:B------:R-:W-:Y:S02]  /*2170*/  LOP3.LUT R45, R15, R32, RZ, 0x3c, !PT ;  /* 0x000000200f2d7212 */ /* 0x000fe400078e3cff */
[C---:B------:R-:W-:Y:S02]  /*2180*/  SEL R4, R16.reuse, 0x80000000, P1 ;  /* 0x8000000010047807 */ /* 0x040fe40000800000 */
[C---:B------:R-:W-:Y:S02]  /*2190*/  SEL R7, R16.reuse, 0x80000000, P2 ;  /* 0x8000000010077807 */ /* 0x040fe40001000000 */
[C---:B------:R-:W-:Y:S02]  /*21a0*/  SEL R6, R16.reuse, 0x80000000, P3 ;  /* 0x8000000010067807 */ /* 0x040fe40001800000 */
[----:B------:R-:W-:Y:S02]  /*21b0*/  SEL R15, R16, 0x80000000, P4 ;  /* 0x80000000100f7807 */ /* 0x000fe40002000000 */
[----:B------:R-:W-:-:S02]  /*21c0*/  LOP3.LUT R41, R10, R41, RZ, 0x3c, !PT ;  /* 0x000000290a297212 */ /* 0x000fc400078e3cff */
[----:B------:R-:W-:Y:S02]  /*21d0*/  LOP3.LUT R33, R4, R33, RZ, 0x3c, !PT ;  /* 0x0000002104217212 */ /* 0x000fe400078e3cff */
[----:B------:R-:W-:Y:S02]  /*21e0*/  LOP3.LUT R35, R7, R30, RZ, 0x3c, !PT ;  /* 0x0000001e07237212 */ /* 0x000fe400078e3cff */
[----:B------:R-:W-:Y:S02]  /*21f0*/  LOP3.LUT R31, R6, R31, RZ, 0x3c, !PT ;  /* 0x0000001f061f7212 */ /* 0x000fe400078e3cff */
[----:B------:R-:W-:Y:S01]  /*2200*/  LOP3.LUT R47, R15, R28, RZ, 0x3c, !PT ;  /* 0x0000001c0f2f7212 */ /* 0x000fe200078e3cff */
[----:B--2---:R-:W-:Y:S06]  /*2210*/  @P0 BRA `(.L_x_24) ;  /* 0x00000000005c0947 */ /* 0x004fec0003800000 */
[----:B------:R-:W0:Y:S01]  /*2220*/  LDCU.64 UR4, c[0x0][0x3a0] ;  /* 0x00007400ff0477ac */ /* 0x000e220008000a00 */
[----:B------:R-:W-:-:S05]  /*2230*/  IADD3 R4, P1, PT, R11, R2, RZ ;  /* 0x000000020b047210 */ /* 0x000fca0007f3e0ff */
[----:B------:R-:W-:Y:S01]  /*2240*/  IMAD.X R7, RZ, RZ, R3, P1 ;  /* 0x000000ffff077224 */ /* 0x000fe200008e0603 */
[----:B0-----:R-:W-:-:S04]  /*2250*/  LEA R2, P1, R4, UR4, 0x2 ;  /* 0x0000000404027c11 */ /* 0x001fc8000f8210ff */
[----:B------:R-:W-:-:S05]  /*2260*/  LEA.HI.X R3, R4, UR5, R7, 0x2, P1 ;  /* 0x0000000504037c11 */ /* 0x000fca00088f1407 */
[----:B------:R0:W-:Y:S04]  /*2270*/  STG.E desc[UR6][R2.64], R13 ;  /* 0x0000000d02007986 */ /* 0x0001e8000c101906 */
        /* <DEDUP_REMOVED lines=15> */
[----:B------:R0:W-:Y:S01]  /*2370*/  STG.E desc[UR6][R2.64+0x800], R47 ;  /* 0x0008002f02007986 */ /* 0x0001e2000c101906 */
[----:B------:R-:W-:Y:S05]  /*2380*/  BRA `(.L_x_25) ;  /* 0x0000000000e07947 */ /* 0x000fea0003800000 */
.L_x_24:
[----:B------:R-:W0:Y:S01]  /*2390*/  LDCU.64 UR4, c[0x0][0x3a0] ;  /* 0x00007400ff0477ac */ /* 0x000e220008000a00 */
[----:B------:R-:W-:Y:S01]  /*23a0*/  IMAD R6, R5, -0x1980, R0 ;  /* 0xffffe68005067824 */ /* 0x000fe200078e0200 */
[C---:B------:R-:W-:Y:S01]  /*23b0*/  IADD3 R4, P1, PT, R11.reuse, R2, RZ ;  /* 0x000000020b047210 */ /* 0x040fe20007f3e0ff */
[C---:B------:R-:W-:Y:S02]  /*23c0*/  VIADD R15, R11.reuse, 0x20 ;  /* 0x000000200b0f7836 */ /* 0x040fe40000000000 */
[C---:B------:R-:W-:Y:S01]  /*23d0*/  VIADD R17, R11.reuse, 0x40 ;  /* 0x000000400b117836 */ /* 0x040fe20000000000 */
[-C--:B------:R-:W-:Y:S01]  /*23e0*/  ISETP.GE.AND P5, PT, R11, R6.reuse, PT ;  /* 0x000000060b00720c */ /* 0x080fe20003fa6270 */
[----:B------:R-:W-:Y:S01]  /*23f0*/  IMAD.X R7, RZ, RZ, R3, P1 ;  /* 0x000000ffff077224 */ /* 0x000fe200008e0603 */
[-C--:B------:R-:W-:Y:S01]  /*2400*/  ISETP.GE.AND P4, PT, R15, R6.reuse, PT ;  /* 0x000000060f00720c */ /* 0x080fe20003f86270 */
[----:B------:R-:W-:Y:S01]  /*2410*/  VIADD R15, R11, 0x60 ;  /* 0x000000600b0f7836 */ /* 0x000fe20000000000 */
[----:B------:R-:W-:Y:S01]  /*2420*/  ISETP.GE.AND P3, PT, R17, R6, PT ;  /* 0x000000061100720c */ /* 0x000fe20003f66270 */
[----:B------:R-:W-:-:S02]  /*2430*/  VIADD R17, R11, 0x80 ;  /* 0x000000800b117836 */ /* 0x000fc40000000000 */
[----:B-1----:R-:W-:Y:S01]  /*2440*/  VIADD R19, R11, 0xa0 ;  /* 0x000000a00b137836 */ /* 0x002fe20000000000 */
[-C--:B------:R-:W-:Y:S01]  /*2450*/  ISETP.GE.AND P2, PT, R15, R6.reuse, PT ;  /* 0x000000060f00720c */ /* 0x080fe20003f46270 */
[----:B------:R-:W-:Y:S01]  /*2460*/  VIADD R15, R11, 0xc0 ;  /* 0x000000c00b0f7836 */ /* 0x000fe20000000000 */
[C---:B0-----:R-:W-:Y:S02]  /*2470*/  LEA R2, P1, R4.reuse, UR4, 0x2 ;  /* 0x0000000404027c11 */ /* 0x041fe4000f8210ff */
[-C--:B------:R-:W-:Y:S02]  /*2480*/  ISETP.GE.AND P6, PT, R19, R6.reuse, PT ;  /* 0x000000061300720c */ /* 0x080fe40003fc6270 */
[----:B------:R-:W-:Y:S02]  /*2490*/  LEA.HI.X R3, R4, UR5, R7, 0x2, P1 ;  /* 0x0000000504037c11 */ /* 0x000fe400088f1407 */
[----:B------:R-:W-:Y:S01]  /*24a0*/  ISETP.GE.AND P1, PT, R17, R6, PT ;  /* 0x000000061100720c */ /* 0x000fe20003f26270 */
[----:B------:R-:W-:-:S02]  /*24b0*/  VIADD R17, R11, 0xe0 ;  /* 0x000000e00b117836 */ /* 0x000fc40000000000 */
[----:B------:R0:W-:Y:S01]  /*24c0*/  @!P5 STG.E desc[UR6][R2.64], R13 ;  /* 0x0000000d0200d986 */ /* 0x0001e2000c101906 */
[-C--:B------:R-:W-:Y:S01]  /*24d0*/  ISETP.GE.AND P5, PT, R15, R6.reuse, PT ;  /* 0x000000060f00720c */ /* 0x080fe20003fa6270 */
[----:B------:R-:W-:Y:S02]  /*24e0*/  VIADD R15, R11, 0x100 ;  /* 0x000001000b0f7836 */ /* 0x000fe40000000000 */
[----:B------:R1:W-:Y:S03]  /*24f0*/  @!P3 STG.E desc[UR6][R2.64+0x100], R43 ;  /* 0x0001002b0200b986 */ /* 0x0003e6000c101906 */
[-C--:B------:R-:W-:Y:S01]  /*2500*/  ISETP.GE.AND P3, PT, R15, R6.reuse, PT ;  /* 0x000000060f00720c */ /* 0x080fe20003f66270 */
[----:B------:R-:W-:Y:S01]  /*2510*/  VIADD R15, R11, 0x140 ;  /* 0x000001400b0f7836 */ /* 0x000fe20000000000 */
[----:B------:R1:W-:Y:S01]  /*2520*/  @!P4 STG.E desc[UR6][R2.64+0x80], R12 ;  /* 0x0000800c0200c986 */ /* 0x0003e2000c101906 */
[----:B------:R-:W-:Y:S01]  /*2530*/  ISETP.GE.AND P4, PT, R17, R6, PT ;  /* 0x000000061100720c */ /* 0x000fe20003f86270 */
[----:B------:R-:W-:-:S02]  /*2540*/  VIADD R17, R11, 0x120 ;  /* 0x000001200b117836 */ /* 0x000fc40000000000 */
[----:B------:R1:W-:Y:S01]  /*2550*/  @!P1 STG.E desc[UR6][R2.64+0x200], R27 ;  /* 0x0002001b02009986 */ /* 0x0003e2000c101906 */
[-C--:B------:R-:W-:Y:S01]  /*2560*/  ISETP.GE.AND P1, PT, R15, R6.reuse, PT ;  /* 0x000000060f00720c */ /* 0x080fe20003f26270 */
[C---:B0-----:R-:W-:Y:S02]  /*2570*/  VIADD R13, R11.reuse, 0x160 ;  /* 0x000001600b0d7836 */ /* 0x041fe40000000000 */
[----:B------:R-:W-:Y:S01]  /*2580*/  VIADD R15, R11, 0x180 ;  /* 0x000001800b0f7836 */ /* 0x000fe20000000000 */
[----:B------:R1:W-:Y:S01]  /*2590*/  @!P2 STG.E desc[UR6][R2.64+0x180], R24 ;  /* 0x000180180200a986 */ /* 0x0003e2000c101906 */
[----:B------:R-:W-:-:S03]  /*25a0*/  ISETP.GE.AND P2, PT, R17, R6, PT ;  /* 0x000000061100720c */ /* 0x000fc60003f46270 */
[----:B------:R1:W-:Y:S01]  /*25b0*/  @!P6 STG.E desc[UR6][R2.64+0x280], R25 ;  /* 0x000280190200e986 */ /* 0x0003e2000c101906 */
[-C--:B------:R-:W-:Y:S01]  /*25c0*/  ISETP.GE.AND P6, PT, R13, R6.reuse, PT ;  /* 0x000000060d00720c */ /* 0x080fe20003fc6270 */
[----:B------:R-:W-:Y:S02]  /*25d0*/  VIADD R13, R11, 0x1a0 ;  /* 0x000001a00b0d7836 */ /* 0x000fe40000000000 */
[----:B------:R1:W-:Y:S01]  /*25e0*/  @!P5 STG.E desc[UR6][R2.64+0x300], R21 ;  /* 0x000300150200d986 */ /* 0x0003e2000c101906 */
[-C--:B------:R-:W-:Y:S01]  /*25f0*/  ISETP.GE.AND P5, PT, R15, R6.reuse, PT ;  /* 0x000000060f00720c */ /* 0x080fe20003fa6270 */
[----:B------:R-:W-:Y:S02]  /*2600*/  VIADD R15, R11, 0x1c0 ;  /* 0x000001c00b0f7836 */ /* 0x000fe40000000000 */
[----:B------:R1:W-:Y:S01]  /*2610*/  @!P4 STG.E desc[UR6][R2.64+0x380], R41 ;  /* 0x000380290200c986 */ /* 0x0003e2000c101906 */
[----:B------:R-:W-:Y:S01]  /*2620*/  ISETP.GE.AND P4, PT, R13, R6, PT ;  /* 0x000000060d00720c */ /* 0x000fe20003f86270 */
[----:B------:R-:W-:-:S02]  /*2630*/  VIADD R13, R11, 0x1e0 ;  /* 0x000001e00b0d7836 */ /* 0x000fc40000000000 */
[----:B------:R1:W-:Y:S01]  /*2640*/  @!P3 STG.E desc[UR6][R2.64+0x400], R29 ;  /* 0x0004001d0200b986 */ /* 0x0003e2000c101906 */
[-C--:B------:R-:W-:Y:S01]  /*2650*/  ISETP.GE.AND P3, PT, R15, R6.reuse, PT ;  /* 0x000000060f00720c */ /* 0x080fe20003f66270 */
[----:B------:R-:W-:Y:S02]  /*2660*/  VIADD R15, R11, 0x200 ;  /* 0x000002000b0f7836 */ /* 0x000fe40000000000 */
[----:B------:R1:W-:Y:S01]  /*2670*/  @!P2 STG.E desc[UR6][R2.64+0x480], R39 ;  /* 0x000480270200a986 */ /* 0x0003e2000c101906 */
[----:B------:R-:W-:-:S03]  /*2680*/  ISETP.GE.AND P2, PT, R13, R6, PT ;  /* 0x000000060d00720c */ /* 0x000fc60003f46270 */
[----:B------:R1:W-:Y:S01]  /*2690*/  @!P1 STG.E desc[UR6][R2.64+0x500], R23 ;  /* 0x0005001702009986 */ /* 0x0003e2000c101906 */
[----:B------:R-:W-:-:S03]  /*26a0*/  ISETP.GE.AND P1, PT, R15, R6, PT ;  /* 0x000000060f00720c */ /* 0x000fc60003f26270 */
[----:B------:R1:W-:Y:S04]  /*26b0*/  @!P6 STG.E desc[UR6][R2.64+0x580], R37 ;  /* 0x000580250200e986 */ /* 0x0003e8000c101906 */
[----:B------:R1:W-:Y:S04]  /*26c0*/  @!P5 STG.E desc[UR6][R2.64+0x600], R45 ;  /* 0x0006002d0200d986 */ /* 0x0003e8000c101906 */
[----:B------:R1:W-:Y:S04]  /*26d0*/  @!P4 STG.E desc[UR6][R2.64+0x680], R33 ;  /* 0x000680210200c986 */ /* 0x0003e8000c101906 */
[----:B------:R1:W-:Y:S04]  /*26e0*/  @!P3 STG.E desc[UR6][R2.64+0x700], R35 ;  /* 0x000700230200b986 */ /* 0x0003e8000c101906 */
[----:B------:R1:W-:Y:S04]  /*26f0*/  @!P2 STG.E desc[UR6][R2.64+0x780], R31 ;  /* 0x0007801f0200a986 */ /* 0x0003e8000c101906 */
[----:B------:R1:W-:Y:S02]  /*2700*/  @!P1 STG.E desc[UR6][R2.64+0x800], R47 ;  /* 0x0008002f02009986 */ /* 0x0003e4000c101906 */
.L_x_25:
[----:B------:R-:W-:Y:S05]  /*2710*/  @P0 BRA `(.L_x_26) ;  /* 0x0000000000480947 */ /* 0x000fea0003800000 */
[----:B0-----:R0:W5:Y:S04]  /*2720*/  LDG.E R13, desc[UR6][R8.64] ;  /* 0x00000006080d7981 */ /* 0x001168000c1e1900 */
[----:B------:R0:W5:Y:S04]  /*2730*/  LDG.E R15, desc[UR6][R8.64+0x80] ;  /* 0x00008006080f7981 */ /* 0x000168000c1e1900 */
[----:B------:R0:W5:Y:S04]  /*2740*/  LDG.E R17, desc[UR6][R8.64+0x100] ;  /* 0x0001000608117981 */ /* 0x000168000c1e1900 */
[----:B-1----:R0:W5:Y:S04]  /*2750*/  LDG.E R19, desc[UR6][R8.64+0x180] ;  /* 0x0001800608137981 */ /* 0x002168000c1e1900 */
        /* <DEDUP_REMOVED lines=14> */
.L_x_26:
[----:B------:R-:W-:Y:S02]  /*2840*/  IMAD.IADD R18, R0, 0x1, -R18 ;  /* 0x0000000100127824 */ /* 0x000fe400078e0a12 */
[C---:B01----:R-:W-:Y:S02]  /*2850*/  VIADD R3, R11.reuse, 0x20 ;  /* 0x000000200b037836 */ /* 0x043fe40000000000 */
[C---:B------:R-:W-:Y:S01]  /*2860*/  VIADD R47, R11.reuse, 0x40 ;  /* 0x000000400b2f7836 */ /* 0x040fe20000000000 */
[CC--:B------:R-:W-:Y:S01]  /*2870*/  ISETP.GE.AND P5, PT, R11.reuse, R18.reuse, PT ;  /* 0x000000120b00720c */ /* 0x0c0fe20003fa6270 */
[----:B------:R-:W-:Y:S01]  /*2880*/  VIADD R49, R11, 0x80 ;  /* 0x000000800b317836 */ /* 0x000fe20000000000 */
[-C--:B------:R-:W-:Y:S01]  /*2890*/  ISETP.GE.AND P4, PT, R3, R18.reuse, PT ;  /* 0x000000120300720c */ /* 0x080fe20003f86270 */
[----:B------:R-:W-:Y:S01]  /*28a0*/  VIADD R3, R11, 0x60 ;  /* 0x000000600b037836 */ /* 0x000fe20000000000 */
[-C--:B------:R-:W-:Y:S01]  /*28b0*/  ISETP.GE.AND P3, PT, R47, R18.reuse, PT ;  /* 0x000000122f00720c */ /* 0x080fe20003f66270 */
[----:B------:R-:W-:Y:S01]  /*28c0*/  VIADD R47, R11, 0xa0 ;  /* 0x000000a00b2f7836 */ /* 0x000fe20000000000 */
[----:B------:R-:W-:-:S02]  /*28d0*/  ISETP.GE.AND P1, PT, R49, R18, PT ;  /* 0x000000123100720c */ /* 0x000fc40003f26270 */
[-C--:B------:R-:W-:Y:S01]  /*28e0*/  ISETP.GE.AND P2, PT, R3, R18.reuse, PT ;  /* 0x000000120300720c */ /* 0x080fe20003f46270 */
[----:B------:R-:W-:Y:S01]  /*28f0*/  VIADD R3, R11, 0xc0 ;  /* 0x000000c00b037836 */ /* 0x000fe20000000000 */
[-C--:B------:R-:W-:Y:S01]  /*2900*/  ISETP.GE.AND P6, PT, R47, R18.reuse, PT ;  /* 0x000000122f00720c */ /* 0x080fe20003fc6270 */
[----:B------:R-:W-:Y:S02]  /*2910*/  VIADD R47, R11, 0xe0 ;  /* 0x000000e00b2f7836 */ /* 0x000fe40000000000 */
[----:B------:R1:W5:Y:S01]  /*2920*/  @!P5 LDG.E R13, desc[UR6][R8.64] ;  /* 0x00000006080dd981 */ /* 0x000362000c1e1900 */
[-C--:B------:R-:W-:Y:S01]  /*2930*/  ISETP.GE.AND P5, PT, R3, R18.reuse, PT ;  /* 0x000000120300720c */ /* 0x080fe20003fa6270 */
[----:B------:R-:W-:Y:S02]  /*2940*/  VIADD R3, R11, 0x100 ;  /* 0x000001000b037836 */ /* 0x000fe40000000000 */
[----:B------:R1:W5:Y:S01]  /*2950*/  @!P4 LDG.E R15, desc[UR6][R8.64+0x80] ;  /* 0x00008006080fc981 */ /* 0x000362000c1e1900 */
[----:B------:R-:W-:Y:S01]  /*2960*/  ISETP.GE.AND P4, PT, R47, R18, PT ;  /* 0x000000122f00720c */ /* 0x000fe20003f86270 */
[----:B------:R-:W-:-:S02]  /*2970*/  VIADD R47, R11, 0x120 ;  /* 0x000001200b2f7836 */ /* 0x000fc40000000000 */
[----:B------:R1:W5:Y:S01]  /*2980*/  @!P3 LDG.E R17, desc[UR6][R8.64+0x100] ;  /* 0x000100060811b981 */ /* 0x000362000c1e1900 */
        /* <DEDUP_REMOVED lines=21> */
[----:B------:R-:W-:-:S03]  /*2ae0*/  ISETP.GE.AND P2, PT, R47, R18, PT ;  /* 0x000000122f00720c */ /* 0x000fc60003f46270 */
[----:B------:R1:W5:Y:S01]  /*2af0*/  @!P1 LDG.E R33, desc[UR6][R8.64+0x500] ;  /* 0x0005000608219981 */ /* 0x000362000c1e1900 */
[----:B------:R-:W-:-:S03]  /*2b00*/  ISETP.GE.AND P1, PT, R3, R18, PT ;  /* 0x000000120300720c */ /* 0x000fc60003f26270 */
[----:B------:R1:W5:Y:S04]  /*2b10*/  @!P6 LDG.E R35, desc[UR6][R8.64+0x580] ;  /* 0x000580060823e981 */ /* 0x000368000c1e1900 */
[----:B------:R1:W5:Y:S04]  /*2b20*/  @!P5 LDG.E R37, desc[UR6][R8.64+0x600] ;  /* 0x000600060825d981 */ /* 0x000368000c1e1900 */
[----:B------:R1:W5:Y:S04]  /*2b30*/  @!P4 LDG.E R39, desc[UR6][R8.64+0x680] ;  /* 0x000680060827c981 */ /* 0x000368000c1e1900 */
[----:B------:R1:W5:Y:S04]  /*2b40*/  @!P3 LDG.E R41, desc[UR6][R8.64+0x700] ;  /* 0x000700060829b981 */ /* 0x000368000c1e1900 */
[----:B------:R1:W5:Y:S04]  /*2b50*/  @!P2 LDG.E R43, desc[UR6][R8.64+0x780] ;  /* 0x00078006082ba981 */ /* 0x000368000c1e1900 */
[----:B------:R1:W5:Y:S02]  /*2b60*/  @!P1 LDG.E R45, desc[UR6][R8.64+0x800] ;  /* 0x00080006082d9981 */ /* 0x000364000c1e1900 */
.L_x_27:
[----:B------:R-:W-:Y:S05]  /*2b70*/  @P0 BRA `(.L_x_28) ;  /* 0x0000000000540947 */ /* 0x000fea0003800000 */
[----:B------:R-:W2:Y:S02]  /*2b80*/  LDCU.64 UR4, c[0x0][0x3b0] ;  /* 0x00007600ff0477ac */ /* 0x000ea40008000a00 */
[----:B--2---:R-:W-:-:S04]  /*2b90*/  LEA R2, P0, R4, UR4, 0x2 ;  /* 0x0000000404027c11 */ /* 0x004fc8000f8010ff */
[----:B------:R-:W-:-:S05]  /*2ba0*/  LEA.HI.X R3, R4, UR5, R7, 0x2, P0 ;  /* 0x0000000504037c11 */ /* 0x000fca00080f1407 */
[----:B-----5:R-:W-:Y:S04]  /*2bb0*/  STG.E desc[UR6][R2.64], R13 ;  /* 0x0000000d02007986 */ /* 0x020fe8000c101906 */
[----:B------:R-:W-:Y:S04]  /*2bc0*/  STG.E desc[UR6][R2.64+0x80], R15 ;  /* 0x0000800f02007986 */ /* 0x000fe8000c101906 */
        /* <DEDUP_REMOVED lines=14> */
[----:B------:R-:W-:Y:S01]  /*2cb0*/  STG.E desc[UR6][R2.64+0x800], R45 ;  /* 0x0008002d02007986 */ /* 0x000fe2000c101906 */
[----:B------:R-:W-:Y:S05]  /*2cc0*/  EXIT ;  /* 0x000000000000794d */ /* 0x000fea0003800000 */
.L_x_28:
[----:B------:R-:W2:Y:S01]  /*2cd0*/  LDCU.64 UR4, c[0x0][0x3b0] ;  /* 0x00007600ff0477ac */ /* 0x000ea20008000a00 */
[----:B------:R-:W-:Y:S02]  /*2ce0*/  IMAD R0, R5, -0x1980, R0 ;  /* 0xffffe68005007824 */ /* 0x000fe400078e0200 */
[C---:B------:R-:W-:Y:S02]  /*2cf0*/  VIADD R5, R11.reuse, 0x40 ;  /* 0x000000400b057836 */ /* 0x040fe40000000000 */
[C---:B------:R-:W-:Y:S01]  /*2d00*/  VIADD R3, R11.reuse, 0x20 ;  /* 0x000000200b037836 */ /* 0x040fe20000000000 */
[CC--:B------:R-:W-:Y:S01]  /*2d10*/  ISETP.GE.AND P3, PT, R11.reuse, R0.reuse, PT ;  /* 0x000000000b00720c */ /* 0x0c0fe20003f66270 */
[----:B01----:R-:W-:Y:S01]  /*2d20*/  VIADD R9, R11, 0x60 ;  /* 0x000000600b097836 */ /* 0x003fe20000000000 */
[-C--:B------:R-:W-:Y:S01]  /*2d30*/  ISETP.GE.AND P1, PT, R5, R0.reuse, PT ;  /* 0x000000000500720c */ /* 0x080fe20003f26270 */
[----:B------:R-:W-:Y:S01]  /*2d40*/  VIADD R5, R11, 0x80 ;  /* 0x000000800b057836 */ /* 0x000fe20000000000 */
[-C--:B------:R-:W-:Y:S01]  /*2d50*/  ISETP.GE.AND P2, PT, R3, R0.reuse, PT ;  /* 0x000000000300720c */ /* 0x080fe20003f46270 */
[----:B------:R-:W-:Y:S01]  /*2d60*/  VIADD R47, R11, 0xc0 ;  /* 0x000000c00b2f7836 */ /* 0x000fe20000000000 */
[-C--:B------:R-:W-:Y:S01]  /*2d70*/  ISETP.GE.AND P0, PT, R9, R0.reuse, PT ;  /* 0x000000000900720c */ /* 0x080fe20003f06270 */
[----:B------:R-:W-:Y:S01]  /*2d80*/  VIADD R9, R11, 0xa0 ;  /* 0x000000a00b097836 */ /* 0x000fe20000000000 */
[----:B------:R-:W-:Y:S01]  /*2d90*/  ISETP.GE.AND P6, PT, R5, R0, PT ;  /* 0x000000000500720c */ /* 0x000fe20003fc6270 */
[----:B------:R-:W-:Y:S01]  /*2da0*/  VIADD R5, R11, 0xe0 ;  /* 0x000000e00b057836 */ /* 0x000fe20000000000 */
[----:B--2---:R-:W-:-:S02]  /*2db0*/  LEA R2, P4, R4, UR4, 0x2 ;  /* 0x0000000404027c11 */ /* 0x004fc4000f8810ff */
[-C--:B------:R-:W-:Y:S02]  /*2dc0*/  ISETP.GE.AND P5, PT, R9, R0.reuse, PT ;  /* 0x000000000900720c */ /* 0x080fe40003fa6270 */
[----:B------:R-:W-:Y:S01]  /*2dd0*/  LEA.HI.X R3, R4, UR5, R7, 0x2, P4 ;  /* 0x0000000504037c11 */ /* 0x000fe2000a0f1407 */
[----:B------:R-:W-:Y:S01]  /*2de0*/  VIADD R7, R11, 0x100 ;  /* 0x000001000b077836 */ /* 0x000fe20000000000 */
[----:B------:R-:W-:-:S03]  /*2df0*/  ISETP.GE.AND P4, PT, R47, R0, PT ;  /* 0x000000002f00720c */ /* 0x000fc60003f86270 */
[----:B-----5:R0:W-:Y:S01]  /*2e00*/  @!P3 STG.E desc[UR6][R2.64], R13 ;  /* 0x0000000d0200b986 */ /* 0x0201e2000c101906 */
        /* <DEDUP_REMOVED lines=19> */
[C---:B------:R-:W-:Y:S02]  /*2f40*/  VIADD R5, R11.reuse, 0x1e0 ;  /* 0x000001e00b057836 */ /* 0x040fe40000000000 */
[----:B------:R-:W-:Y:S01]  /*2f50*/  VIADD R11, R11, 0x200 ;  /* 0x000002000b0b7836 */ /* 0x000fe20000000000 */
[----:B------:R0:W-:Y:S01]  /*2f60*/  @!P3 STG.E desc[UR6][R2.64+0x380], R27 ;  /* 0x0003801b0200b986 */ /* 0x0001e2000c101906 */
[----:B------:R-:W-:-:S03]  /*2f70*/  ISETP.GE.AND P3, PT, R7, R0, PT ;  /* 0x000000000700720c */ /* 0x000fc60003f66270 */
        /* <DEDUP_REMOVED lines=9> */
[----:B------:R0:W-:Y:S01]  /*3010*/  @!P2 STG.E desc[UR6][R2.64+0x780], R43 ;  /* 0x0007802b0200a986 */ /* 0x0001e2000c101906 */
[----:B------:R-:W-:Y:S05]  /*3020*/  @P1 EXIT ;  /* 0x000000000000194d */ /* 0x000fea0003800000 */
[----:B------:R-:W-:Y:S01]  /*3030*/  STG.E desc[UR6][R2.64+0x800], R45 ;  /* 0x0008002d02007986 */ /* 0x000fe2000c101906 */
[----:B------:R-:W-:Y:S05]  /*3040*/  EXIT ;  /* 0x000000000000794d */ /* 0x000fea0003800000 */
.L_x_14:
[----:B------:R-:W-:Y:S01]  /*3050*/  IMAD.MOV.U32 R2, RZ, RZ, RZ ;  /* 0x000000ffff027224 */ /* 0x000fe200078e00ff */
[C---:B------:R-:W-:Y:S01]  /*3060*/  ISETP.GT.U32.AND P0, PT, R3.reuse, 0x1f, PT ;  /* 0x0000001f0300780c */ /* 0x040fe20003f04070 */
[----:B------:R-:W-:Y:S05]  /*3070*/  WARPSYNC.ALL ;  /* 0x0000000000007948 */ /* 0x000fea0003800000 */
[----:B------:R-:W-:-:S04]  /*3080*/  IMAD.HI.U32 R6, R3, 0x15555556, R2 ;  /* 0x1555555603067827 */ /* 0x000fc800078e0002 */
[----:B------:R-:W-:-:S05]  /*3090*/  IMAD R35, R6, 0x4, R23 ;  /* 0x0000000406237824 */ /* 0x000fca00078e0217 */
[----:B------:R0:W-:Y:S01]  /*30a0*/  STS [R35+0x3410], R20 ;  /* 0x0034101423007388 */ /* 0x0001e20000000800 */
[----:B------:R-:W-:Y:S06]  /*30b0*/  BAR.SYNC.DEFER_BLOCKING 0x0 ;  /* 0x0000000000007b1d */ /* 0x000fec0000010000 */
[----:B------:R-:W-:Y:S05]  /*30c0*/  @P0 BRA `(.L_x_29) ;  /* 0x0000000000dc0947 */ /* 0x000fea0003800000 */
[----:B------:R-:W-:Y:S01]  /*30d0*/  IMAD R6, R3, 0x34, R23 ;  /* 0x0000003403067824 */ /* 0x000fe200078e0217 */
[----:B------:R-:W-:-:S04]  /*30e0*/  UMOV UR4, 0xffffffff ;  /* 0xffffffff00047882 */ /* 0x000fc80000000000 */
[----:B------:R-:W-:Y:S04]  /*30f0*/  LDS R55, [R6+0x3410] ;  /* 0x0034100006377984 */ /* 0x000fe80000000800 */
[----:B------:R-:W-:Y:S04]  /*3100*/  LDS R64, [R6+0x3414] ;  /* 0x0034140006407984 */ /* 0x000fe80000000800 */
[----:B------:R-:W1:Y:S04]  /*3110*/  LDS R53, [R6+0x3418] ;  /* 0x0034180006357984 */ /* 0x000e680000000800 */
[----:B------:R-:W-:Y:S04]  /*3120*/  LDS R62, [R6+0x341c] ;  /* 0x00341c00063e7984 */ /* 0x000fe80000000800 */
[----:B------:R-:W2:Y:S04]  /*3130*/  LDS R51, [R6+0x3420] ;  /* 0x0034200006337984 */ /* 0x000ea80000000800 */
[----:B------:R-:W-:Y:S04]  /*3140*/  LDS R60, [R6+0x3424] ;  /* 0x00342400063c7984 */ /* 0x000fe80000000800 */
[----:B------:R-:W3:Y:S04]  /*3150*/  LDS R49, [R6+0x3428] ;  /* 0x0034280006317984 */ /* 0x000ee80000000800 */
[----:B------:R-:W-:Y:S04]  /*3160*/  LDS R56, [R6+0x342c] ;  /* 0x00342c0006387984 */ /* 0x000fe80000000800 */
[----:B------:R-:W4:Y:S04]  /*3170*/  LDS R47, [R6+0x3430] ;  /* 0x00343000062f7984 */ /* 0x000f280000000800 */
[----:B------:R-:W-:Y:S04]  /*3180*/  LDS R50, [R6+0x3434] ;  /* 0x0034340006327984 */ /* 0x000fe80000000800 */
[----:B------:R-:W5:Y:S04]  /*3190*/  LDS R7, [R6+0x3438] ;  /* 0x0034380006077984 */ /* 0x000f680000000800 */
[----:B------:R-:W0:Y:S01]  /*31a0*/  LDS R57, [R6+0x343c] ;  /* 0x00343c0006397984 */ /* 0x000e220000000800 */
[----:B-1----:R-:W-:-:S04]  /*31b0*/  IADD3 R59, PT, PT, R53, R64, R55 ;  /* 0x00000040353b7210 */ /* 0x002fc80007ffe037 */
[----:B--2---:R-:W-:-:S04]  /*31c0*/  IADD3 R59, PT, PT, R51, R59, R62 ;  /* 0x0000003b333b7210 */ /* 0x004fc80007ffe03e */
[----:B---3--:R-:W-:-:S04]  /*31d0*/  IADD3 R59, PT, PT, R49, R59, R60 ;  /* 0x0000003b313b7210 */ /* 0x008fc80007ffe03c */
[----:B----4-:R-:W-:-:S04]  /*31e0*/  IADD3 R59, PT, PT, R47, R59, R56 ;  /* 0x0000003b2f3b7210 */ /* 0x010fc80007ffe038 */
[----:B-----5:R-:W-:-:S05]  /*31f0*/  IADD3 R66, PT, PT, R7, R59, R50 ;  /* 0x0000003b07427210 */ /* 0x020fca0007ffe032 */
[----:B0-----:R-:W-:Y:S01]  /*3200*/  IMAD.IADD R57, R57, 0x1, R66 ;  /* 0x0000000139397824 */ /* 0x001fe200078e0242 */
[----:B------:R-:W-:Y:S06]  /*3210*/  BRA.DIV UR4, `(.L_x_30) ;  /* 0x0000008204847947 */ /* 0x000fec000b800000 */
[----:B------:R-:W0:Y:S02]  /*3220*/  SHFL.UP P0, R66, R57, 0x1, RZ ;  /* 0x0420000039427989 */ /* 0x000e2400000000ff */
[----:B0-----:R-:W-:-:S05]  /*3230*/  @P0 IMAD.IADD R66, R57, 0x1, R66 ;  /* 0x0000000139420824 */ /* 0x001fca00078e0242 */
[----:B------:R-:W0:Y:S02]  /*3240*/  SHFL.UP P0, R59, R66, 0x2, RZ ;  /* 0x04400000423b7989 */ /* 0x000e2400000000ff */
[----:B0-----:R-:W-:-:S05]  /*3250*/  @P0 IMAD.IADD R59, R66, 0x1, R59 ;  /* 0x00000001423b0824 */ /* 0x001fca00078e023b */
[----:B------:R-:W0:Y:S02]  /*3260*/  SHFL.UP P0, R68, R59, 0x4, RZ ;  /* 0x048000003b447989 */ /* 0x000e2400000000ff */
[----:B0-----:R-:W-:-:S05]  /*3270*/  @P0 IMAD.IADD R68, R59, 0x1, R68 ;  /* 0x000000013b440824 */ /* 0x001fca00078e0244 */
[----:B------:R-:W0:Y:S02]  /*3280*/  SHFL.UP P0, R61, R68, 0x8, RZ ;  /* 0x05000000443d7989 */ /* 0x000e2400000000ff */
[----:B0-----:R-:W-:-:S05]  /*3290*/  @P0 IMAD.IADD R61, R68, 0x1, R61 ;  /* 0x00000001443d0824 */ /* 0x001fca00078e023d */
[----:B------:R0:W1:Y:S02]  /*32a0*/  SHFL.UP P0, R70, R61, 0x10, RZ ;  /* 0x060000003d467989 */ /* 0x00006400000000ff */
.L_x_120:
[----:B-1----:R-:W-:-:S04]  /*32b0*/  @P0 IMAD.IADD R70, R61, 0x1, R70 ;  /* 0x000000013d460824 */ /* 0x002fc800078e0246 */
[----:B------:R-:W-:-:S04]  /*32c0*/  IMAD.IADD R57, R70, 0x1, -R57 ;  /* 0x0000000146397824 */ /* 0x000fc800078e0a39 */
[----:B------:R-:W-:Y:S01]  /*32d0*/  IMAD.IADD R55, R55, 0x1, R57 ;  /* 0x0000000137377824 */ /* 0x000fe200078e0239 */
[----:B------:R1:W-:Y:S03]  /*32e0*/  STS [R6+0x3410], R57 ;  /* 0x0034103906007388 */ /* 0x0003e60000000800 */
        /* <DEDUP_REMOVED lines=19> */
[----:B------:R1:W-:Y:S04]  /*3420*/  STS [R6+0x3438], R50 ;  /* 0x0034383206007388 */ /* 0x0003e80000000800 */
[----:B------:R1:W-:Y:S02]  /*3430*/  STS [R6+0x343c], R7 ;  /* 0x00343c0706007388 */ /* 0x0003e40000000800 */
.L_x_29:
[----:B------:R-:W-:Y:S05]  /*3440*/  WARPSYNC.ALL ;  /* 0x0000000000007948 */ /* 0x000fea0003800000 */
[----:B------:R-:W-:Y:S01]  /*3450*/  BAR.SYNC.DEFER_BLOCKING 0x0 ;  /* 0x0000000000007b1d */ /* 0x000fe20000010000 */
[----:B------:R-:W-:-:S05]  /*3460*/  ISETP.NE.AND P0, PT, R58, RZ, PT ;  /* 0x000000ff3a00720c */ /* 0x000fca0003f05270 */
[----:B------:R-:W-:Y:S01]  /*3470*/  BSSY.RECONVERGENT B0, `(.L_x_31) ;  /* 0x0000027000007945 */ /* 0x000fe20003800200 */
[----:B0-----:R-:W0:Y:S07]  /*3480*/  LDS R35, [R35+0x3410] ;  /* 0x0034100023237984 */ /* 0x001e2e0000000800 */
[----:B------:R-:W-:Y:S05]  /*3490*/  @P0 BRA `(.L_x_32) ;  /* 0x0000000000900947 */ /* 0x000fea0003800000 */
[----:B-1----:R-:W0:Y:S04]  /*34a0*/  LDS R6, [R22] ;  /* 0x0000000016067984 */ /* 0x002e280000000800 */
        /* <DEDUP_REMOVED lines=8> */
[----:B------:R-:W5:Y:S04]  /*3530*/  LDS R72, [R22+0x2400] ;  /* 0x0024000016487984 */ /* 0x000f680000000800 */
[----:B------:R-:W5:Y:S01]  /*3540*/  LDS R74, [R22+0x2800] ;  /* 0x00280000164a7984 */ /* 0x000f620000000800 */
[----:B0-----:R-:W-:-:S03]  /*3550*/  IMAD.IADD R7, R35, 0x1, R6 ;  /* 0x0000000123077824 */ /* 0x001fc600078e0206 */
[----:B------:R-:W0:Y:S01]  /*3560*/  LDS R76, [R22+0x2c00] ;  /* 0x002c0000164c7984 */ /* 0x000e220000000800 */
[C---:B-1----:R-:W-:Y:S02]  /*3570*/  IMAD.IADD R47, R35.reuse, 0x1, R50 ;  /* 0x00000001232f7824 */ /* 0x042fe400078e0232 */
[C---:B--2---:R-:W-:Y:S01]  /*3580*/  IMAD.IADD R49, R35.reuse, 0x1, R56 ;  /* 0x0000000123317824 */ /* 0x044fe200078e0238 */
[----:B------:R1:W-:Y:S01]  /*3590*/  STS [R22], R7 ;  /* 0x0000000716007388 */ /* 0x0003e20000000800 */
        /* <DEDUP_REMOVED lines=8> */
[----:B-1----:R-:W-:-:S03]  /*3620*/  IMAD.IADD R7, R35, 0x1, R68 ;  /* 0x0000000123077824 */ /* 0x002fc600078e0244 */
[----:B------:R4:W-:Y:S01]  /*3630*/  STS [R22+0x1400], R55 ;  /* 0x0014003716007388 */ /* 0x0009e20000000800 */
[----:B--2---:R-:W-:-:S03]  /*3640*/  IMAD.IADD R47, R35, 0x1, R70 ;  /* 0x00000001232f7824 */ /* 0x004fc600078e0246 */
[----:B------:R4:W-:Y:S01]  /*3650*/  STS [R22+0x1800], R57 ;  /* 0x0018003916007388 */ /* 0x0009e20000000800 */
[----:B---3--:R-:W-:-:S03]  /*3660*/  IMAD.IADD R49, R35, 0x1, R72 ;  /* 0x0000000123317824 */ /* 0x008fc600078e0248 */
[----:B------:R4:W-:Y:S01]  /*3670*/  STS [R22+0x1c00], R7 ;  /* 0x001c000716007388 */ /* 0x0009e20000000800 */
[----:B------:R-:W-:-:S03]  /*3680*/  IMAD.IADD R59, R35, 0x1, R74 ;  /* 0x00000001233b7824 */ /* 0x000fc600078e024a */
[----:B------:R4:W-:Y:S01]  /*3690*/  STS [R22+0x2000], R47 ;  /* 0x0020002f16007388 */ /* 0x0009e20000000800 */
[----:B0-----:R-:W-:-:S03]  /*36a0*/  IMAD.IADD R61, R35, 0x1, R76 ;  /* 0x00000001233d7824 */ /* 0x001fc600078e024c */
[----:B------:R4:W-:Y:S04]  /*36b0*/  STS [R22+0x2400], R49 ;  /* 0x0024003116007388 */ /* 0x0009e80000000800 */
[----:B------:R4:W-:Y:S04]  /*36c0*/  STS [R22+0x2800], R59 ;  /* 0x0028003b16007388 */ /* 0x0009e80000000800 */
[----:B------:R4:W-:Y:S02]  /*36d0*/  STS [R22+0x2c00], R61 ;  /* 0x002c003d16007388 */ /* 0x0009e40000000800 */
.L_x_32:
[----:B------:R-:W-:Y:S05]  /*36e0*/  BSYNC.RECONVERGENT B0 ;  /* 0x0000000000007941 */ /* 0x000fea0003800200 */
.L_x_31:
[----:B------:R-:W-:Y:S01]  /*36f0*/  BAR.SYNC.DEFER_BLOCKING 0x0 ;  /* 0x0000000000007b1d */ /* 0x000fe20000010000 */
[----:B------:R-:W-:Y:S01]  /*3700*/  R2P PR, R45, 0x7f ;  /* 0x0000007f2d007804 */ /* 0x000fe20000000000 */
[----:B-1----:R-:W-:-:S04]  /*3710*/  IMAD.MOV.U32 R60, RZ, RZ, RZ ;  /* 0x000000ffff3c7224 */ /* 0x002fc800078e00ff */
[----:B------:R-:W-:Y:S08]  /*3720*/  BSSY.RECONVERGENT B0, `(.L_x_33) ;  /* 0x0000024000007945 */ /* 0x000ff00003800200 */
[----:B------:R-:W-:Y:S02]  /*3730*/  VOTE.ANY R6, PT, P0 ;  /* 0x0000000000067806 */ /* 0x000fe400000e0100 */
[----:B----4-:R-:W-:-:S02]  /*3740*/  VOTE.ANY R7, PT, P1 ;  /* 0x0000000000077806 */ /* 0x010fc400008e0100 */
[----:B------:R-:W-:Y:S02]  /*3750*/  @!P0 LOP3.LUT R6, RZ, R6, RZ, 0x33, !PT ;  /* 0x00000006ff068212 */ /* 0x000fe400078e33ff */
[----:B------:R-:W-:Y:S02]  /*3760*/  VOTE.ANY R47, PT, P2 ;  /* 0x00000000002f7806 */ /* 0x000fe400010e0100 */
[----:B------:R-:W-:Y:S02]  /*3770*/  @!P1 LOP3.LUT R7, RZ, R7, RZ, 0x33, !PT ;  /* 0x00000007ff079212 */ /* 0x000fe400078e33ff */
[----:B------:R-:W-:Y:S02]  /*3780*/  VOTE.ANY R49, PT, P3 ;  /* 0x0000000000317806 */ /* 0x000fe400018e0100 */
[----:B------:R-:W-:Y:S02]  /*3790*/  @!P2 LOP3.LUT R47, RZ, R47, RZ, 0x33, !PT ;  /* 0x0000002fff2fa212 */ /* 0x000fe400078e33ff */
[----:B------:R-:W-:-:S02]  /*37a0*/  LOP3.LUT R6, R7, R6, RZ, 0xc0, !PT ;  /* 0x0000000607067212 */ /* 0x000fc400078ec0ff */
[----:B------:R-:W-:Y:S02]  /*37b0*/  @!P3 LOP3.LUT R49, RZ, R49, RZ, 0x33, !PT ;  /* 0x00000031ff31b212 */ /* 0x000fe400078e33ff */
[----:B------:R-:W-:Y:S02]  /*37c0*/  LOP3.LUT R6, R47, R6, RZ, 0xc0, !PT ;  /* 0x000000062f067212 */ /* 0x000fe400078ec0ff */
[----:B------:R-:W-:Y:S02]  /*37d0*/  VOTE.ANY R7, PT, P4 ;  /* 0x0000000000077806 */ /* 0x000fe400020e0100 */
[----:B------:R-:W-:Y:S02]  /*37e0*/  LOP3.LUT R6, R49, R6, RZ, 0xc0, !PT ;  /* 0x0000000631067212 */ /* 0x000fe400078ec0ff */
[----:B------:R-:W-:Y:S02]  /*37f0*/  @!P4 LOP3.LUT R7, RZ, R7, RZ, 0x33, !PT ;  /* 0x00000007ff07c212 */ /* 0x000fe400078e33ff */
[----:B------:R-:W-:-:S02]  /*3800*/  VOTE.ANY R47, PT, P5 ;  /* 0x00000000002f7806 */ /* 0x000fc400028e0100 */
[----:B------:R-:W-:Y:S01]  /*3810*/  LOP3.LUT R6, R7, R6, RZ, 0xc0, !PT ;  /* 0x0000000607067212 */ /* 0x000fe200078ec0ff */
[----:B------:R-:W-:Y:S01]  /*3820*/  IMAD.SHL.U32 R7, R3, 0x20, RZ ;  /* 0x0000002003077824 */ /* 0x000fe200078e00ff */
[----:B------:R-:W-:Y:S02]  /*3830*/  LOP3.LUT P0, RZ, R45, 0x80, RZ, 0xc0, !PT ;  /* 0x000000802dff7812 */ /* 0x000fe4000780c0ff */
[----:B------:R-:W-:Y:S02]  /*3840*/  @!P5 LOP3.LUT R47, RZ, R47, RZ, 0x33, !PT ;  /* 0x0000002fff2fd212 */ /* 0x000fe400078e33ff */
[----:B------:R-:W-:Y:S02]  /*3850*/  VOTE.ANY R50, PT, P6 ;  /* 0x0000000000327806 */ /* 0x000fe400030e0100 */
[----:B------:R-:W-:Y:S02]  /*3860*/  LOP3.LUT R47, R47, R6, RZ, 0xc0, !PT ;  /* 0x000000062f2f7212 */ /* 0x000fe400078ec0ff */
[----:B------:R-:W1:Y:S01]  /*3870*/  S2R R6, SR_LEMASK ;  /* 0x0000000000067919 */ /* 0x000e620000003a00 */
[----:B------:R-:W-:-:S04]  /*3880*/  @!P6 LOP3.LUT R50, RZ, R50, RZ, 0x33, !PT ;  /* 0x00000032ff32e212 */ /* 0x000fc800078e33ff */
[----:B------:R-:W-:Y:S02]  /*3890*/  VOTE.ANY R56, PT, P0 ;  /* 0x0000000000387806 */ /* 0x000fe400000e0100 */
[----:B------:R-:W-:Y:S02]  /*38a0*/  LOP3.LUT R47, R50, R47, RZ, 0xc0, !PT ;  /* 0x0000002f322f7212 */ /* 0x000fe400078ec0ff */
[----:B------:R-:W-:Y:S02]  /*38b0*/  @!P0 LOP3.LUT R56, RZ, R56, RZ, 0x33, !PT ;  /* 0x00000038ff388212 */ /* 0x000fe400078e33ff */
[----:B------:R-:W-:Y:S02]  /*38c0*/  LOP3.LUT R50, R7, 0x7c00, RZ, 0xc0, !PT ;  /* 0x00007c0007327812 */ /* 0x000fe400078ec0ff */
[----:B------:R-:W-:-:S03]  /*38d0*/  LOP3.LUT R47, R56, R47, RZ, 0xc0, !PT ;  /* 0x0000002f382f7212 */ /* 0x000fc600078ec0ff */
[----:B------:R-:W-:Y:S01]  /*38e0*/  IMAD.IADD R7, R23, 0x1, R50 ;  /* 0x0000000117077824 */ /* 0x000fe200078e0232 */
[----:B------:R-:W2:Y:S01]  /*38f0*/  FLO.U32 R49, R47 ;  /* 0x0000002f00317300 */ /* 0x000ea200000e0000 */
[----:B-1----:R-:W-:Y:S02]  /*3900*/  LOP3.LUT R55, R6, R47, RZ, 0xc0, !PT ;  /* 0x0000002f06377212 */ /* 0x002fe400078ec0ff */
[----:B--2---:R-:W-:-:S05]  /*3910*/  ISETP.NE.AND P0, PT, R0, R49, PT ;  /* 0x000000310000720c */ /* 0x004fca0003f05270 */
[----:B------:R-:W1:Y:S08]  /*3920*/  POPC R55, R55 ;  /* 0x0000003700377309 */ /* 0x000e700000000000 */
[----:B------:R-:W-:Y:S05]  /*3930*/  @P0 BRA `(.L_x_34) ;  /* 0x0000000000080947 */ /* 0x000fea0003800000 */
[----:B------:R-:W-:-:S06]  /*3940*/  IMAD R60, R45, 0x4, R7 ;  /* 0x000000042d3c7824 */ /* 0x000fcc00078e0207 */
[----:B-1----:R2:W3:Y:S02]  /*3950*/  ATOMS.ADD R60, [R60], R55 ;  /* 0x000000373c3c738c */ /* 0x0024e40000000000 */
.L_x_34:
[----:B------:R-:W-:Y:S05]  /*3960*/  BSYNC.RECONVERGENT B0 ;  /* 0x0000000000007941 */ /* 0x000fea0003800200 */
.L_x_33:
[----:B------:R-:W-:Y:S01]  /*3970*/  R2P PR, R52, 0x7f ;  /* 0x0000007f34007804 */ /* 0x000fe20000000000 */
[----:B---3--:R3:W4:Y:S01]  /*3980*/  SHFL.IDX PT, R60, R60, R49, 0x1f ;  /* 0x00001f313c3c7589 */ /* 0x00872200000e0000 */
[----:B------:R-:W-:Y:S11]  /*3990*/  BSSY.RECONVERGENT B0, `(.L_x_35) ;  /* 0x0000021000007945 */ /* 0x000ff60003800200 */
[----:B------:R-:W-:-:S02]  /*39a0*/  VOTE.ANY R45, PT, P0 ;  /* 0x00000000002d7806 */ /* 0x000fc400000e0100 */
[----:B------:R-:W-:Y:S02]  /*39b0*/  VOTE.ANY R50, PT, P1 ;  /* 0x0000000000327806 */ /* 0x000fe400008e0100 */
[----:B------:R-:W-:Y:S02]  /*39c0*/  @!P0 LOP3.LUT R45, RZ, R45, RZ, 0x33, !PT ;  /* 0x0000002dff2d8212 */ /* 0x000fe400078e33ff */
[----:B------:R-:W-:Y:S02]  /*39d0*/  VOTE.ANY R56, PT, P2 ;  /* 0x0000000000387806 */ /* 0x000fe400010e0100 */
[----:B------:R-:W-:Y:S02]  /*39e0*/  @!P1 LOP3.LUT R50, RZ, R50, RZ, 0x33, !PT ;  /* 0x00000032ff329212 */ /* 0x000fe400078e33ff */
[----:B------:R-:W-:Y:S02]  /*39f0*/  @!P2 LOP3.LUT R56, RZ, R56, RZ, 0x33, !PT ;  /* 0x00000038ff38a212 */ /* 0x000fe400078e33ff */
[----:B------:R-:W-:-:S02]  /*3a00*/  LOP3.LUT R45, R50, R45, RZ, 0xc0, !PT ;  /* 0x0000002d322d7212 */ /* 0x000fc400078ec0ff */
[----:B------:R-:W-:Y:S02]  /*3a10*/  VOTE.ANY R50, PT, P3 ;  /* 0x0000000000327806 */ /* 0x000fe400018e0100 */
[----:B------:R-:W-:Y:S02]  /*3a20*/  LOP3.LUT R45, R56, R45, RZ, 0xc0, !PT ;  /* 0x0000002d382d7212 */ /* 0x000fe400078ec0ff */
[----:B------:R-:W-:Y:S02]  /*3a30*/  LOP3.LUT P0, RZ, R52, 0x80, RZ, 0xc0, !PT ;  /* 0x0000008034ff7812 */ /* 0x000fe4000780c0ff */
[----:B------:R-:W-:Y:S02]  /*3a40*/  VOTE.ANY R56, PT, P4 ;  /* 0x0000000000387806 */ /* 0x000fe400020e0100 */
[----:B------:R-:W-:Y:S02]  /*3a50*/  @!P3 LOP3.LUT R50, RZ, R50, RZ, 0x33, !PT ;  /* 0x00000032ff32b212 */ /* 0x000fe400078e33ff */
[----:B------:R-:W-:-:S02]  /*3a60*/  @!P4 LOP3.LUT R56, RZ, R56, RZ, 0x33, !PT ;  /* 0x00000038ff38c212 */ /* 0x000fc400078e33ff */
[----:B------:R-:W-:Y:S02]  /*3a70*/  LOP3.LUT R45, R50, R45, RZ, 0xc0, !PT ;  /* 0x0000002d322d7212 */ /* 0x000fe400078ec0ff */
[----:B------:R-:W-:Y:S02]  /*3a80*/  VOTE.ANY R50, PT, P5 ;  /* 0x0000000000327806 */ /* 0x000fe400028e0100 */
[----:B------:R-:W-:Y:S02]  /*3a90*/  LOP3.LUT R45, R56, R45, RZ, 0xc0, !PT ;  /* 0x0000002d382d7212 */ /* 0x000fe400078ec0ff */
[----:B------:R-:W-:Y:S02]  /*3aa0*/  VOTE.ANY R56, PT, P6 ;  /* 0x0000000000387806 */ /* 0x000fe400030e0100 */
[----:B------:R-:W-:Y:S02]  /*3ab0*/  @!P5 LOP3.LUT R50, RZ, R50, RZ, 0x33, !PT ;  /* 0x00000032ff32d212 */ /* 0x000fe400078e33ff */
[----:B------:R-:W-:-:S02]  /*3ac0*/  VOTE.ANY R62, PT, P0 ;  /* 0x00000000003e7806 */ /* 0x000fc400000e0100 */
[----:B------:R-:W-:Y:S02]  /*3ad0*/  @!P6 LOP3.LUT R56, RZ, R56, RZ, 0x33, !PT ;  /* 0x00000038ff38e212 */ /* 0x000fe400078e33ff */
[----:B------:R-:W-:Y:S02]  /*3ae0*/  LOP3.LUT R45, R50, R45, RZ, 0xc0, !PT ;  /* 0x0000002d322d7212 */ /* 0x000fe400078ec0ff */
[----:B------:R-:W-:Y:S02]  /*3af0*/  @!P0 LOP3.LUT R62, RZ, R62, RZ, 0x33, !PT ;  /* 0x0000003eff3e8212 */ /* 0x000fe400078e33ff */
[----:B------:R-:W-:-:S04]  /*3b00*/  LOP3.LUT R45, R56, R45, RZ, 0xc0, !PT ;  /* 0x0000002d382d7212 */ /* 0x000fc800078ec0ff */
[----:B------:R-:W-:Y:S01]  /*3b10*/  LOP3.LUT R45, R62, R45, RZ, 0xc0, !PT ;  /* 0x0000002d3e2d7212 */ /* 0x000fe200078ec0ff */
[----:B------:R-:W-:-:S03]  /*3b20*/  IMAD.MOV.U32 R62, RZ, RZ, RZ ;  /* 0x000000ffff3e7224 */ /* 0x000fc600078e00ff */
[----:B------:R-:W5:Y:S01]  /*3b30*/  FLO.U32 R47, R45 ;  /* 0x0000002d002f7300 */ /* 0x000f6200000e0000 */
[----:B------:R-:W-:-:S07]  /*3b40*/  LOP3.LUT R57, R6, R45, RZ, 0xc0, !PT ;  /* 0x0000002d06397212 */ /* 0x000fce00078ec0ff */
[----:B------:R-:W0:Y:S01]  /*3b50*/  POPC R57, R57 ;  /* 0x0000003900397309 */ /* 0x000e220000000000 */
[----:B-----5:R-:W-:-:S13]  /*3b60*/  ISETP.NE.AND P0, PT, R0, R47, PT ;  /* 0x0000002f0000720c */ /* 0x020fda0003f05270 */
[----:B0--34-:R-:W-:Y:S05]  /*3b70*/  @P0 BRA `(.L_x_36) ;  /* 0x0000000000080947 */ /* 0x019fea0003800000 */
[----:B------:R-:W-:-:S05]  /*3b80*/  IMAD R52, R52, 0x4, R7 ;  /* 0x0000000434347824 */ /* 0x000fca00078e0207 */
[----:B------:R0:W3:Y:S02]  /*3b90*/  ATOMS.ADD R62, [R52], R57 ;  /* 0x00000039343e738c */ /* 0x0000e40000000000 */
.L_x_36:
[----:B------:R-:W-:Y:S05]  /*3ba0*/  BSYNC.RECONVERGENT B0 ;  /* 0x0000000000007941 */ /* 0x000fea0003800200 */
.L_x_35:
[----:B------:R-:W-:Y:S01]  /*3bb0*/  R2P PR, R54, 0x7f ;  /* 0x0000007f36007804 */ /* 0x000fe20000000000 */
[----:B---3--:R3:W4:Y:S01]  /*3bc0*/  SHFL.IDX PT, R62, R62, R47, 0x1f ;  /* 0x00001f2f3e3e7589 */ /* 0x00872200000e0000 */
[----:B------:R-:W-:Y:S01]  /*3bd0*/  BSSY.RECONVERGENT B0, `(.L_x_37) ;  /* 0x0000021000007945 */ /* 0x000fe20003800200 */
[----:B------:R-:W-:-:S10]  /*3be0*/  IMAD.MOV.U32 R56, RZ, RZ, RZ ;  /* 0x000000ffff387224 */ /* 0x000fd400078e00ff */
[----:B------:R-:W-:Y:S02]  /*3bf0*/  VOTE.ANY R45, PT, P0 ;  /* 0x00000000002d7806 */ /* 0x000fe400000e0100 */
[----:B------:R-:W-:Y:S02]  /*3c00*/  VOTE.ANY R50, PT, P1 ;  /* 0x0000000000327806 */ /* 0x000fe400008e0100 */
[----:B------:R-:W-:Y:S02]  /*3c10*/  @!P0 LOP3.LUT R45, RZ, R45, RZ, 0x33, !PT ;  /* 0x0000002dff2d8212 */ /* 0x000fe400078e33ff */
[----:B------:R-:W-:Y:S02]  /*3c20*/  @!P1 LOP3.LUT R50, RZ, R50, RZ, 0x33, !PT ;  /* 0x00000032ff329212 */ /* 0x000fe400078e33ff */
[----:B0-----:R-:W-:Y:S02]  /*3c30*/  VOTE.ANY R52, PT, P2 ;  /* 0x0000000000347806 */ /* 0x001fe400010e0100 */
[----:B------:R-:W-:-:S02]  /*3c40*/  LOP3.LUT R45, R50, R45, RZ, 0xc0, !PT ;  /* 0x0000002d322d7212 */ /* 0x000fc400078ec0ff */
[----:B------:R-:W-:Y:S02]  /*3c50*/  VOTE.ANY R50, PT, P3 ;  /* 0x0000000000327806 */ /* 0x000fe400018e0100 */
[----:B------:R-:W-:Y:S02]  /*3c60*/  @!P2 LOP3.LUT R52, RZ, R52, RZ, 0x33, !PT ;  /* 0x00000034ff34a212 */ /* 0x000fe400078e33ff */
[----:B------:R-:W-:Y:S02]  /*3c70*/  @!P3 LOP3.LUT R50, RZ, R50, RZ, 0x33, !PT ;  /* 0x00000032ff32b212 */ /* 0x000fe400078e33ff */
[----:B------:R-:W-:Y:S02]  /*3c80*/  LOP3.LUT R45, R52, R45, RZ, 0xc0, !PT ;  /* 0x0000002d342d7212 */ /* 0x000fe400078ec0ff */
[----:B------:R-:W-:Y:S02]  /*3c90*/  LOP3.LUT P0, RZ, R54, 0x80, RZ, 0xc0, !PT ;  /* 0x0000008036ff7812 */ /* 0x000fe4000780c0ff */
[----:B------:R-:W-:-:S02]  /*3ca0*/  VOTE.ANY R52, PT, P4 ;  /* 0x0000000000347806 */ /* 0x000fc400020e0100 */
[----:B------:R-:W-:Y:S02]  /*3cb0*/  LOP3.LUT R45, R50, R45, RZ, 0xc0, !PT ;  /* 0x0000002d322d7212 */ /* 0x000fe400078ec0ff */
[----:B------:R-:W-:Y:S02]  /*3cc0*/  VOTE.ANY R50, PT, P5 ;  /* 0x0000000000327806 */ /* 0x000fe400028e0100 */
[----:B------:R-:W-:Y:S02]  /*3cd0*/  @!P4 LOP3.LUT R52, RZ, R52, RZ, 0x33, !PT ;  /* 0x00000034ff34c212 */ /* 0x000fe400078e33ff */
[----:B------:R-:W-:Y:S02]  /*3ce0*/  @!P5 LOP3.LUT R50, RZ, R50, RZ, 0x33, !PT ;  /* 0x00000032ff32d212 */ /* 0x000fe400078e33ff */
[----:B------:R-:W-:Y:S02]  /*3cf0*/  LOP3.LUT R45, R52, R45, RZ, 0xc0, !PT ;  /* 0x0000002d342d7212 */ /* 0x000fe400078ec0ff */
[----:B------:R-:W-:-:S02]  /*3d00*/  VOTE.ANY R52, PT, P6 ;  /* 0x0000000000347806 */ /* 0x000fc400030e0100 */
[----:B------:R-:W-:Y:S02]  /*3d10*/  LOP3.LUT R45, R50, R45, RZ, 0xc0, !PT ;  /* 0x0000002d322d7212 */ /* 0x000fe400078ec0ff */
[----:B------:R-:W-:Y:S02]  /*3d20*/  VOTE.ANY R50, PT, P0 ;  /* 0x0000000000327806 */ /* 0x000fe400000e0100 */
[----:B------:R-:W-:Y:S02]  /*3d30*/  @!P6 LOP3.LUT R52, RZ, R52, RZ, 0x33, !PT ;  /* 0x00000034ff34e212 */ /* 0x000fe400078e33ff */
[----:B------:R-:W-:Y:S02]  /*3d40*/  @!P0 LOP3.LUT R50, RZ, R50, RZ, 0x33, !PT ;  /* 0x00000032ff328212 */ /* 0x000fe400078e33ff */
[----:B------:R-:W-:-:S04]  /*3d50*/  LOP3.LUT R45, R52, R45, RZ, 0xc0, !PT ;  /* 0x0000002d342d7212 */ /* 0x000fc800078ec0ff */
[----:B------:R-:W-:-:S04]  /*3d60*/  LOP3.LUT R45, R50, R45, RZ, 0xc0, !PT ;  /* 0x0000002d322d7212 */ /* 0x000fc800078ec0ff */
[----:B------:R-:W0:Y:S01]  /*3d70*/  FLO.U32 R49, R45 ;  /* 0x0000002d00317300 */ /* 0x000e2200000e0000 */
[----:B------:R-:W-:-:S07]  /*3d80*/  LOP3.LUT R51, R6, R45, RZ, 0xc0, !PT ;  /* 0x0000002d06337212 */ /* 0x000fce00078ec0ff */
[----:B------:R-:W1:Y:S01]  /*3d90*/  POPC R51, R51 ;  /* 0x0000003300337309 */ /* 0x000e620000000000 */
[----:B0-----:R-:W-:-:S13]  /*3da0*/  ISETP.NE.AND P0, PT, R0, R49, PT ;  /* 0x000000310000720c */ /* 0x001fda0003f05270 */
[----:B-1-34-:R-:W-:Y:S05]  /*3db0*/  @P0 BRA `(.L_x_38) ;  /* 0x0000000000080947 */ /* 0x01afea0003800000 */
[----:B------:R-:W-:-:S05]  /*3dc0*/  IMAD R54, R54, 0x4, R7 ;  /* 0x0000000436367824 */ /* 0x000fca00078e0207 */
[----:B------:R0:W1:Y:S02]  /*3dd0*/  ATOMS.ADD R56, [R54], R51 ;  /* 0x000000333638738c */ /* 0x0000640000000000 */
.L_x_38:
[----:B------:R-:W-:Y:S05]  /*3de0*/  BSYNC.RECONVERGENT B0 ;  /* 0x0000000000007941 */ /* 0x000fea0003800200 */
.L_x_37:
[----:B------:R-:W-:Y:S01]  /*3df0*/  R2P PR, R48, 0x7f ;  /* 0x0000007f30007804 */ /* 0x000fe20000000000 */
[----:B-1----:R1:W3:Y:S01]  /*3e00*/  SHFL.IDX PT, R56, R56, R49, 0x1f ;  /* 0x00001f3138387589 */ /* 0x0022e200000e0000 */
[----:B------:R-:W-:Y:S11]  /*3e10*/  BSSY.RECONVERGENT B0, `(.L_x_39) ;  /* 0x0000021000007945 */ /* 0x000ff60003800200 */
[----:B------:R-:W-:-:S02]  /*3e20*/  VOTE.ANY R45, PT, P0 ;  /* 0x00000000002d7806 */ /* 0x000fc400000e0100 */
[----:B------:R-:W-:Y:S02]  /*3e30*/  VOTE.ANY R50, PT, P1 ;  /* 0x0000000000327806 */ /* 0x000fe400008e0100 */
[----:B------:R-:W-:Y:S02]  /*3e40*/  @!P0 LOP3.LUT R45, RZ, R45, RZ, 0x33, !PT ;  /* 0x0000002dff2d8212 */ /* 0x000fe400078e33ff */
[----:B------:R-:W-:Y:S02]  /*3e50*/  @!P1 LOP3.LUT R50, RZ, R50, RZ, 0x33, !PT ;  /* 0x00000032ff329212 */ /* 0x000fe400078e33ff */
[----:B------:R-:W-:Y:S02]  /*3e60*/  VOTE.ANY R52, PT, P2 ;  /* 0x0000000000347806 */ /* 0x000fe400010e0100 */
[----:B------:R-:W-:Y:S02]  /*3e70*/  LOP3.LUT R45, R50, R45, RZ, 0xc0, !PT ;  /* 0x0000002d322d7212 */ /* 0x000fe400078ec0ff */
[----:B------:R-:W-:-:S02]  /*3e80*/  @!P2 LOP3.LUT R52, RZ, R52, RZ, 0x33, !PT ;  /* 0x00000034ff34a212 */ /* 0x000fc400078e33ff */
[----:B------:R-:W-:Y:S02]  /*3e90*/  VOTE.ANY R50, PT, P3 ;  /* 0x0000000000327806 */ /* 0x000fe400018e0100 */
[----:B------:R-:W-:Y:S02]  /*3ea0*/  LOP3.LUT R45, R52, R45, RZ, 0xc0, !PT ;  /* 0x0000002d342d7212 */ /* 0x000fe400078ec0ff */
[----:B------:R-:W-:Y:S02]  /*3eb0*/  @!P3 LOP3.LUT R50, RZ, R50, RZ, 0x33, !PT ;  /* 0x00000032ff32b212 */ /* 0x000fe400078e33ff */
[----:B------:R-:W-:Y:S02]  /*3ec0*/  LOP3.LUT P0, RZ, R48, 0x80, RZ, 0xc0, !PT ;  /* 0x0000008030ff7812 */ /* 0x000fe4000780c0ff */
[----:B------:R-:W-:Y:S02]  /*3ed0*/  LOP3.LUT R45, R50, R45, RZ, 0xc0, !PT ;  /* 0x0000002d322d7212 */ /* 0x000fe400078ec0ff */
[----:B------:R-:W-:-:S02]  /*3ee0*/  VOTE.ANY R50, PT, P4 ;  /* 0x0000000000327806 */ /* 0x000fc400020e0100 */
[----:B------:R-:W-:Y:S02]  /*3ef0*/  VOTE.ANY R52, PT, P5 ;  /* 0x0000000000347806 */ /* 0x000fe400028e0100 */
[----:B------:R-:W-:Y:S02]  /*3f00*/  @!P4 LOP3.LUT R50, RZ, R50, RZ, 0x33, !PT ;  /* 0x00000032ff32c212 */ /* 0x000fe400078e33ff */
[----:B------:R-:W-:Y:S02]  /*3f10*/  @!P5 LOP3.LUT R52, RZ, R52, RZ, 0x33, !PT ;  /* 0x00000034ff34d212 */ /* 0x000fe400078e33ff */
[----:B------:R-:W-:Y:S02]  /*3f20*/  LOP3.LUT R45, R50, R45, RZ, 0xc0, !PT ;  /* 0x0000002d322d7212 */ /* 0x000fe400078ec0ff */
[----:B------:R-:W-:Y:S02]  /*3f30*/  VOTE.ANY R50, PT, P6 ;  /* 0x0000000000327806 */ /* 0x000fe400030e0100 */
[----:B------:R-:W-:-:S02]  /*3f40*/  LOP3.LUT R45, R52, R45, RZ, 0xc0, !PT ;  /* 0x0000002d342d7212 */ /* 0x000fc400078ec0ff */
[----:B------:R-:W-:Y:S02]  /*3f50*/  @!P6 LOP3.LUT R50, RZ, R50, RZ, 0x33, !PT ;  /* 0x00000032ff32e212 */ /* 0x000fe400078e33ff */
[----:B------:R-:W-:Y:S02]  /*3f60*/  VOTE.ANY R52, PT, P0 ;  /* 0x0000000000347806 */ /* 0x000fe400000e0100 */
[----:B------:R-:W-:Y:S01]  /*3f70*/  LOP3.LUT R45, R50, R45, RZ, 0xc0, !PT ;  /* 0x0000002d322d7212 */ /* 0x000fe200078ec0ff */
[----:B------:R-:W-:Y:S01]  /*3f80*/  IMAD.MOV.U32 R50, RZ, RZ, RZ ;  /* 0x000000ffff327224 */ /* 0x000fe200078e00ff */
[----:B------:R-:W-:-:S04]  /*3f90*/  @!P0 LOP3.LUT R52, RZ, R52, RZ, 0x33, !PT ;  /* 0x00000034ff348212 */ /* 0x000fc800078e33ff */
[----:B------:R-:W-:-:S04]  /*3fa0*/  LOP3.LUT R45, R52, R45, RZ, 0xc0, !PT ;  /* 0x0000002d342d7212 */ /* 0x000fc800078ec0ff */
[----:B------:R-:W4:Y:S01]  /*3fb0*/  FLO.U32 R53, R45 ;  /* 0x0000002d00357300 */ /* 0x000f2200000e0000 */
[----:B------:R-:W-:-:S07]  /*3fc0*/  LOP3.LUT R47, R6, R45, RZ, 0xc0, !PT ;  /* 0x0000002d062f7212 */ /* 0x000fce00078ec0ff */
[----:B------:R-:W0:Y:S01]  /*3fd0*/  POPC R47, R47 ;  /* 0x0000002f002f7309 */ /* 0x000e220000000000 */
[----:B----4-:R-:W-:-:S13]  /*3fe0*/  ISETP.NE.AND P0, PT, R0, R53, PT ;  /* 0x000000350000720c */ /* 0x010fda0003f05270 */
[----:B01-3--:R-:W-:Y:S05]  /*3ff0*/  @P0 BRA `(.L_x_40) ;  /* 0x0000000000080947 */ /* 0x00bfea0003800000 */
[----:B------:R-:W-:-:S05]  /*4000*/  IMAD R48, R48, 0x4, R7 ;  /* 0x0000000430307824 */ /* 0x000fca00078e0207 */
[----:B------:R0:W1:Y:S02]  /*4010*/  ATOMS.ADD R50, [R48], R47 ;  /* 0x0000002f3032738c */ /* 0x0000640000000000 */
.L_x_40:
[----:B------:R-:W-:Y:S05]  /*4020*/  BSYNC.RECONVERGENT B0 ;  /* 0x0000000000007941 */ /* 0x000fea0003800200 */
.L_x_39:
[----:B------:R-:W-:Y:S01]  /*4030*/  R2P PR, R46, 0x7f ;  /* 0x0000007f2e007804 */ /* 0x000fe20000000000 */
[----:B-1----:R1:W3:Y:S01]  /*4040*/  SHFL.IDX PT, R50, R50, R53, 0x1f ;  /* 0x00001f3532327589 */ /* 0x0022e200000e0000 */
[----:B------:R-:W-:Y:S11]  /*4050*/  BSSY.RECONVERGENT B0, `(.L_x_41) ;  /* 0x0000021000007945 */ /* 0x000ff60003800200 */
[----:B------:R-:W-:-:S02]  /*4060*/  VOTE.ANY R45, PT, P0 ;  /* 0x00000000002d7806 */ /* 0x000fc400000e0100 */
[----:B0-----:R-:W-:Y:S02]  /*4070*/  VOTE.ANY R48, PT, P1 ;  /* 0x0000000000307806 */ /* 0x001fe400008e0100 */
[----:B------:R-:W-:Y:S02]  /*4080*/  @!P0 LOP3.LUT R45, RZ, R45, RZ, 0x33, !PT ;  /* 0x0000002dff2d8212 */ /* 0x000fe400078e33ff */
[----:B------:R-:W-:Y:S02]  /*4090*/  @!P1 LOP3.LUT R48, RZ, R48, RZ, 0x33, !PT ;  /* 0x00000030ff309212 */ /* 0x000fe400078e33ff */
[----:B------:R-:W-:Y:S02]  /*40a0*/  LOP3.LUT P0, RZ, R46, 0x80, RZ, 0xc0, !PT ;  /* 0x000000802eff7812 */ /* 0x000fe4000780c0ff */
[----:B------:R-:W-:Y:S02]  /*40b0*/  LOP3.LUT R45, R48, R45, RZ, 0xc0, !PT ;  /* 0x0000002d302d7212 */ /* 0x000fe400078ec0ff */
[----:B------:R-:W-:-:S04]  /*40c0*/  VOTE.ANY R48, PT, P2 ;  /* 0x0000000000307806 */ /* 0x000fc800010e0100 */
[----:B------:R-:W-:-:S04]  /*40d0*/  @!P2 LOP3.LUT R48, RZ, R48, RZ, 0x33, !PT ;  /* 0x00000030ff30a212 */ /* 0x000fc800078e33ff */
        /* <DEDUP_REMOVED lines=15> */
[----:B------:R-:W-:Y:S01]  /*41d0*/  LOP3.LUT R59, R48, R45, RZ, 0xc0, !PT ;  /* 0x0000002d303b7212 */ /* 0x000fe200078ec0ff */
[----:B------:R-:W-:-:S03]  /*41e0*/  IMAD.MOV.U32 R48, RZ, RZ, RZ ;  /* 0x000000ffff307224 */ /* 0x000fc600078e00ff */
[----:B------:R-:W0:Y:S01]  /*41f0*/  FLO.U32 R49, R59 ;  /* 0x0000003b00317300 */ /* 0x000e2200000e0000 */
[----:B------:R-:W-:-:S07]  /*4200*/  LOP3.LUT R45, R6, R59, RZ, 0xc0, !PT ;  /* 0x0000003b062d7212 */ /* 0x000fce00078ec0ff */
[----:B------:R-:W4:Y:S01]  /*4210*/  POPC R45, R45 ;  /* 0x0000002d002d7309 */ /* 0x000f220000000000 */
[----:B0-----:R-:W-:-:S13]  /*4220*/  ISETP.NE.AND P0, PT, R0, R49, PT ;  /* 0x000000310000720c */ /* 0x001fda0003f05270 */
[----:B-1-34-:R-:W-:Y:S05]  /*4230*/  @P0 BRA `(.L_x_42) ;  /* 0x0000000000080947 */ /* 0x01afea0003800000 */
[----:B------:R-:W-:-:S05]  /*4240*/  IMAD R46, R46, 0x4, R7 ;  /* 0x000000042e2e7824 */ /* 0x000fca00078e0207 */
[----:B------:R0:W1:Y:S02]  /*4250*/  ATOMS.ADD R48, [R46], R45 ;  /* 0x0000002d2e30738c */ /* 0x0000640000000000 */
.L_x_42:
[----:B------:R-:W-:Y:S05]  /*4260*/  BSYNC.RECONVERGENT B0 ;  /* 0x0000000000007941 */ /* 0x000fea0003800200 */
.L_x_41:
[----:B------:R-:W-:Y:S01]  /*4270*/  R2P PR, R44, 0x7f ;  /* 0x0000007f2c007804 */ /* 0x000fe20000000000 */
[----:B-1----:R1:W3:Y:S01]  /*4280*/  SHFL.IDX PT, R48, R48, R49, 0x1f ;  /* 0x00001f3130307589 */ /* 0x0022e200000e0000 */
[----:B------:R-:W-:Y:S01]  /*4290*/  BSSY.RECONVERGENT B0, `(.L_x_43) ;  /* 0x0000021000007945 */ /* 0x000fe20003800200 */
[----:B------:R-:W-:-:S10]  /*42a0*/  IMAD.MOV.U32 R52, RZ, RZ, RZ ;  /* 0x000000ffff347224 */ /* 0x000fd400078e00ff */
[----:B0-----:R-:W-:Y:S02]  /*42b0*/  VOTE.ANY R46, PT, P0 ;  /* 0x00000000002e7806 */ /* 0x001fe400000e0100 */
[----:B------:R-:W-:Y:S02]  /*42c0*/  VOTE.ANY R53, PT, P1 ;  /* 0x0000000000357806 */ /* 0x000fe400008e0100 */
[----:B------:R-:W-:Y:S02]  /*42d0*/  @!P0 LOP3.LUT R46, RZ, R46, RZ, 0x33, !PT ;  /* 0x0000002eff2e8212 */ /* 0x000fe400078e33ff */
[----:B------:R-:W-:Y:S02]  /*42e0*/  @!P1 LOP3.LUT R53, RZ, R53, RZ, 0x33, !PT ;  /* 0x00000035ff359212 */ /* 0x000fe400078e33ff */
[----:B------:R-:W-:Y:S02]  /*42f0*/  LOP3.LUT P0, RZ, R44, 0x80, RZ, 0xc0, !PT ;  /* 0x000000802cff7812 */ /* 0x000fe4000780c0ff */
[----:B------:R-:W-:-:S02]  /*4300*/  LOP3.LUT R46, R53, R46, RZ, 0xc0, !PT ;  /* 0x0000002e352e7212 */ /* 0x000fc400078ec0ff */
        /* <DEDUP_REMOVED lines=17> */
[----:B------:R-:W-:-:S04]  /*4420*/  LOP3.LUT R59, R53, R46, RZ, 0xc0, !PT ;  /* 0x0000002e353b7212 */ /* 0x000fc800078ec0ff */
[----:B------:R-:W0:Y:S01]  /*4430*/  FLO.U32 R53, R59 ;  /* 0x0000003b00357300 */ /* 0x000e2200000e0000 */
[----:B------:R-:W-:-:S07]  /*4440*/  LOP3.LUT R46, R6, R59, RZ, 0xc0, !PT ;  /* 0x0000003b062e7212 */ /* 0x000fce00078ec0ff */
[----:B------:R-:W4:Y:S01]  /*4450*/  POPC R46, R46 ;  /* 0x0000002e002e7309 */ /* 0x000f220000000000 */
[----:B0-----:R-:W-:-:S13]  /*4460*/  ISETP.NE.AND P0, PT, R0, R53, PT ;  /* 0x000000350000720c */ /* 0x001fda0003f05270 */
[----:B-1-34-:R-:W-:Y:S05]  /*4470*/  @P0 BRA `(.L_x_44) ;  /* 0x0000000000080947 */ /* 0x01afea0003800000 */
[----:B------:R-:W-:-:S05]  /*4480*/  IMAD R49, R44, 0x4, R7 ;  /* 0x000000042c317824 */ /* 0x000fca00078e0207 */
[----:B------:R0:W1:Y:S02]  /*4490*/  ATOMS.ADD R52, [R49], R46 ;  /* 0x0000002e3134738c */ /* 0x0000640000000000 */
.L_x_44:
[----:B------:R-:W-:Y:S05]  /*44a0*/  BSYNC.RECONVERGENT B0 ;  /* 0x0000000000007941 */ /* 0x000fea0003800200 */
.L_x_43:
[----:B------:R-:W-:Y:S01]  /*44b0*/  R2P PR, R42, 0x7f ;  /* 0x0000007f2a007804 */ /* 0x000fe20000000000 */
[----:B------:R-:W-:Y:S01]  /*44c0*/  BSSY.RECONVERGENT B0, `(.L_x_45) ;  /* 0x0000022000007945 */ /* 0x000fe20003800200 */
[----:B------:R-:W-:-:S11]  /*44d0*/  IMAD.MOV.U32 R64, RZ, RZ, RZ ;  /* 0x000000ffff407224 */ /* 0x000fd600078e00ff */
[----:B------:R-:W-:Y:S02]  /*44e0*/  VOTE.ANY R44, PT, P0 ;  /* 0x00000000002c7806 */ /* 0x000fe400000e0100 */
[----:B0-----:R-:W-:Y:S02]  /*44f0*/  VOTE.ANY R49, PT, P1 ;  /* 0x0000000000317806 */ /* 0x001fe400008e0100 */
        /* <DEDUP_REMOVED lines=22> */
[----:B-1----:R0:W1:Y:S02]  /*4660*/  SHFL.IDX PT, R49, R52, R53, 0x1f ;  /* 0x00001f3534317589 */ /* 0x00206400000e0000 */
[----:B------:R-:W3:Y:S01]  /*4670*/  FLO.U32 R59, R61 ;  /* 0x0000003d003b7300 */ /* 0x000ee200000e0000 */
[----:B------:R-:W-:-:S07]  /*4680*/  LOP3.LUT R44, R6, R61, RZ, 0xc0, !PT ;  /* 0x0000003d062c7212 */ /* 0x000fce00078ec0ff */
[----:B------:R-:W4:Y:S01]  /*4690*/  POPC R44, R44 ;  /* 0x0000002c002c7309 */ /* 0x000f220000000000 */
[----:B---3--:R-:W-:-:S13]  /*46a0*/  ISETP.NE.AND P0, PT, R0, R59, PT ;  /* 0x0000003b0000720c */ /* 0x008fda0003f05270 */
[----:B01--4-:R-:W-:Y:S05]  /*46b0*/  @P0 BRA `(.L_x_46) ;  /* 0x0000000000080947 */ /* 0x013fea0003800000 */
[----:B------:R-:W-:-:S05]  /*46c0*/  IMAD R53, R42, 0x4, R7 ;  /* 0x000000042a357824 */ /* 0x000fca00078e0207 */
[----:B------:R0:W1:Y:S02]  /*46d0*/  ATOMS.ADD R64, [R53], R44 ;  /* 0x0000002c3540738c */ /* 0x0000640000000000 */
.L_x_46:
[----:B------:R-:W-:Y:S05]  /*46e0*/  BSYNC.RECONVERGENT B0 ;  /* 0x0000000000007941 */ /* 0x000fea0003800200 */
.L_x_45:
        /* <DEDUP_REMOVED lines=35> */
.L_x_48:
[----:B------:R-:W-:Y:S05]  /*4920*/  BSYNC.RECONVERGENT B0 ;  /* 0x0000000000007941 */ /* 0x000fea0003800200 */
.L_x_47:
[----:B------:R-:W-:Y:S01]  /*4930*/  R2P PR, R38, 0x7f ;  /* 0x0000007f26007804 */ /* 0x000fe20000000000 */
[----:B------:R-:W-:Y:S01]  /*4940*/  IMAD.IADD R40, R55, 0x1, R60 ;  /* 0x0000000137287824 */ /* 0x000fe200078e023c */
[----:B------:R-:W-:Y:S01]  /*4950*/  BSSY.RECONVERGENT B0, `(.L_x_49) ;  /* 0x0000022000007945 */ /* 0x000fe20003800200 */
[----:B------:R-:W-:-:S10]  /*4960*/  IMAD.MOV.U32 R60, RZ, RZ, RZ ;  /* 0x000000ffff3c7224 */ /* 0x000fd400078e00ff */
[----:B------:R-:W-:Y:S02]  /*4970*/  VOTE.ANY R52, PT, P0 ;  /* 0x0000000000347806 */ /* 0x000fe400000e0100 */
[----:B--2---:R-:W-:Y:S02]  /*4980*/  VOTE.ANY R55, PT, P1 ;  /* 0x0000000000377806 */ /* 0x004fe400008e0100 */
        /* <DEDUP_REMOVED lines=22> */
[----:B-1----:R1:W2:Y:S02]  /*4af0*/  SHFL.IDX PT, R55, R54, R61, 0x1f ;  /* 0x00001f3d36377589 */ /* 0x0022a400000e0000 */
[----:B0-----:R-:W0:Y:S01]  /*4b00*/  FLO.U32 R59, R63 ;  /* 0x0000003f003b7300 */ /* 0x001e2200000e0000 */
[----:B------:R-:W-:-:S07]  /*4b10*/  LOP3.LUT R52, R6, R63, RZ, 0xc0, !PT ;  /* 0x0000003f06347212 */ /* 0x000fce00078ec0ff */
[----:B------:R-:W3:Y:S01]  /*4b20*/  POPC R52, R52 ;  /* 0x0000003400347309 */ /* 0x000ee20000000000 */
[----:B0-----:R-:W-:-:S13]  /*4b30*/  ISETP.NE.AND P0, PT, R0, R59, PT ;  /* 0x0000003b0000720c */ /* 0x001fda0003f05270 */
[----:B-123--:R-:W-:Y:S05]  /*4b40*/  @P0 BRA `(.L_x_50) ;  /* 0x0000000000080947 */ /* 0x00efea0003800000 */
[----:B------:R-:W-:-:S05]  /*4b50*/  IMAD R61, R38, 0x4, R7 ;  /* 0x00000004263d7824 */ /* 0x000fca00078e0207 */
[----:B------:R0:W1:Y:S02]  /*4b60*/  ATOMS.ADD R60, [R61], R52 ;  /* 0x000000343d3c738c */ /* 0x0000640000000000 */
.L_x_50:
[----:B------:R-:W-:Y:S05]  /*4b70*/  BSYNC.RECONVERGENT B0 ;  /* 0x0000000000007941 */ /* 0x000fea0003800200 */
.L_x_49:
[----:B------:R-:W-:Y:S01]  /*4b80*/  R2P PR, R26, 0x7f ;  /* 0x0000007f1a007804 */ /* 0x000fe20000000000 */
[----:B------:R-:W-:Y:S01]  /*4b90*/  IMAD.IADD R38, R57, 0x1, R62 ;  /* 0x0000000139267824 */ /* 0x000fe200078e023e */
[----:B------:R-:W-:Y:S01]  /*4ba0*/  BSSY.RECONVERGENT B0, `(.L_x_51) ;  /* 0x0000022000007945 */ /* 0x000fe20003800200 */
[----:B------:R-:W-:-:S10]  /*4bb0*/  IMAD.MOV.U32 R62, RZ, RZ, RZ ;  /* 0x000000ffff3e7224 */ /* 0x000fd400078e00ff */
[----:B------:R-:W-:Y:S02]  /*4bc0*/  VOTE.ANY R54, PT, P0 ;  /* 0x0000000000367806 */ /* 0x000fe400000e0100 */
        /* <DEDUP_REMOVED lines=31> */
.L_x_52:
[----:B------:R-:W-:Y:S05]  /*4dc0*/  BSYNC.RECONVERGENT B0 ;  /* 0x0000000000007941 */ /* 0x000fea0003800200 */
.L_x_51:
[----:B------:R-:W-:Y:S01]  /*4dd0*/  R2P PR, R16, 0x7f ;  /* 0x0000007f10007804 */ /* 0x000fe20000000000 */
[----:B------:R-:W-:Y:S01]  /*4de0*/  IMAD.IADD R26, R51, 0x1, R56 ;  /* 0x00000001331a7824 */ /* 0x000fe200078e0238 */
[----:B------:R-:W-:Y:S11]  /*4df0*/  BSSY.RECONVERGENT B0, `(.L_x_53) ;  /* 0x0000022000007945 */ /* 0x000ff60003800200 */
[----:B0-----:R-:W-:-:S02]  /*4e00*/  VOTE.ANY R59, PT, P0 ;  /* 0x00000000003b7806 */ /* 0x001fc400000e0100 */
[----:B------:R-:W-:Y:S02]  /*4e10*/  VOTE.ANY R56, PT, P1 ;  /* 0x0000000000387806 */ /* 0x000fe400008e0100 */
[----:B------:R-:W-:Y:S02]  /*4e20*/  @!P0 LOP3.LUT R59, RZ, R59, RZ, 0x33, !PT ;  /* 0x0000003bff3b8212 */ /* 0x000fe400078e33ff */
[----:B------:R-:W-:Y:S02]  /*4e30*/  @!P1 LOP3.LUT R56, RZ, R56, RZ, 0x33, !PT ;  /* 0x00000038ff389212 */ /* 0x000fe400078e33ff */
[----:B------:R-:W-:Y:S02]  /*4e40*/  VOTE.ANY R51, PT, P2 ;  /* 0x0000000000337806 */ /* 0x000fe400010e0100 */
[----:B------:R-:W-:Y:S02]  /*4e50*/  LOP3.LUT R56, R56, R59, RZ, 0xc0, !PT ;  /* 0x0000003b38387212 */ /* 0x000fe400078ec0ff */
[----:B------:R-:W-:Y:S01]  /*4e60*/  @!P2 LOP3.LUT R51, RZ, R51, RZ, 0x33, !PT ;  /* 0x00000033ff33a212 */ /* 0x000fe200078e33ff */
[----:B-1----:R0:W1:Y:S01]  /*4e70*/  SHFL.IDX PT, R59, R62, R61, 0x1f ;  /* 0x00001f3d3e3b7589 */ /* 0x00206200000e0000 */
[----:B------:R-:W-:-:S02]  /*4e80*/  LOP3.LUT P0, RZ, R16, 0x80, RZ, 0xc0, !PT ;  /* 0x0000008010ff7812 */ /* 0x000fc4000780c0ff */
        /* <DEDUP_REMOVED lines=17> */
[----:B------:R-:W2:Y:S01]  /*4fa0*/  FLO.U32 R63, R65 ;  /* 0x00000041003f7300 */ /* 0x000ea200000e0000 */
[----:B------:R-:W-:-:S07]  /*4fb0*/  LOP3.LUT R51, R6, R65, RZ, 0xc0, !PT ;  /* 0x0000004106337212 */ /* 0x000fce00078ec0ff */
[----:B------:R-:W3:Y:S01]  /*4fc0*/  POPC R51, R51 ;  /* 0x0000003300337309 */ /* 0x000ee20000000000 */
[----:B--2---:R-:W-:-:S13]  /*4fd0*/  ISETP.NE.AND P0, PT, R0, R63, PT ;  /* 0x0000003f0000720c */ /* 0x004fda0003f05270 */
[----:B01-3--:R-:W-:Y:S05]  /*4fe0*/  @P0 BRA `(.L_x_54) ;  /* 0x0000000000080947 */ /* 0x00bfea0003800000 */
[----:B------:R-:W-:-:S05]  /*4ff0*/  IMAD R16, R16, 0x4, R7 ;  /* 0x0000000410107824 */ /* 0x000fca00078e0207 */
[----:B------:R0:W1:Y:S02]  /*5000*/  ATOMS.ADD R56, [R16], R51 ;  /* 0x000000331038738c */ /* 0x0000640000000000 */
.L_x_54:
[----:B------:R-:W-:Y:S05]  /*5010*/  BSYNC.RECONVERGENT B0 ;  /* 0x0000000000007941 */ /* 0x000fea0003800200 */
.L_x_53:
[----:B------:R-:W-:Y:S01]  /*5020*/  R2P PR, R15, 0x7f ;  /* 0x0000007f0f007804 */ /* 0x000fe20000000000 */
[----:B------:R-:W-:Y:S01]  /*5030*/  IMAD.IADD R50, R47, 0x1, R50 ;  /* 0x000000012f327824 */ /* 0x000fe200078e0232 */
[----:B-1----:R1:W2:Y:S01]  /*5040*/  SHFL.IDX PT, R56, R56, R63, 0x1f ;  /* 0x00001f3f38387589 */ /* 0x0022a200000e0000 */
[----:B------:R-:W-:Y:S01]  /*5050*/  BSSY.RECONVERGENT B0, `(.L_x_55) ;  /* 0x0000021000007945 */ /* 0x000fe20003800200 */
[----:B------:R-:W-:-:S09]  /*5060*/  IMAD.MOV.U32 R60, RZ, RZ, RZ ;  /* 0x000000ffff3c7224 */ /* 0x000fd200078e00ff */
        /* <DEDUP_REMOVED lines=26> */
[----:B------:R-:W3:Y:S01]  /*5210*/  POPC R16, R16 ;  /* 0x0000001000107309 */ /* 0x000ee20000000000 */
[----:B0-----:R-:W-:-:S13]  /*5220*/  ISETP.NE.AND P0, PT, R0, R47, PT ;  /* 0x0000002f0000720c */ /* 0x001fda0003f05270 */
[----:B-123--:R-:W-:Y:S05]  /*5230*/  @P0 BRA `(.L_x_56) ;  /* 0x0000000000080947 */ /* 0x00efea0003800000 */
[----:B------:R-:W-:-:S05]  /*5240*/  IMAD R15, R15, 0x4, R7 ;  /* 0x000000040f0f7824 */ /* 0x000fca00078e0207 */
[----:B------:R0:W1:Y:S02]  /*5250*/  ATOMS.ADD R60, [R15], R16 ;  /* 0x000000100f3c738c */ /* 0x0000640000000000 */
.L_x_56:
[----:B------:R-:W-:Y:S05]  /*5260*/  BSYNC.RECONVERGENT B0 ;  /* 0x0000000000007941 */ /* 0x000fea0003800200 */
.L_x_55:
[----:B------:R-:W-:Y:S01]  /*5270*/  R2P PR, R4, 0x7f ;  /* 0x0000007f04007804 */ /* 0x000fe20000000000 */
[----:B------:R-:W-:Y:S01]  /*5280*/  IMAD.IADD R48, R45, 0x1, R48 ;  /* 0x000000012d307824 */ /* 0x000fe200078e0230 */
[----:B-1----:R1:W2:Y:S01]  /*5290*/  SHFL.IDX PT, R47, R60, R47, 0x1f ;  /* 0x00001f2f3c2f7589 */ /* 0x0022a200000e0000 */
[----:B------:R-:W-:Y:S10]  /*52a0*/  BSSY.RECONVERGENT B0, `(.L_x_57) ;  /* 0x0000021000007945 */ /* 0x000ff40003800200 */
[----:B0-----:R-:W-:-:S02]  /*52b0*/  VOTE.ANY R15, PT, P0 ;  /* 0x00000000000f7806 */ /* 0x001fc400000e0100 */
[----:B------:R-:W-:Y:S02]  /*52c0*/  VOTE.ANY R62, PT, P1 ;  /* 0x00000000003e7806 */ /* 0x000fe400008e0100 */
        /* <DEDUP_REMOVED lines=25> */
[----:B------:R-:W3:Y:S01]  /*5460*/  POPC R15, R15 ;  /* 0x0000000f000f7309 */ /* 0x000ee20000000000 */
[----:B0-----:R-:W-:-:S13]  /*5470*/  ISETP.NE.AND P0, PT, R0, R45, PT ;  /* 0x0000002d0000720c */ /* 0x001fda0003f05270 */
[----:B-123--:R-:W-:Y:S05]  /*5480*/  @P0 BRA `(.L_x_58) ;  /* 0x0000000000080947 */ /* 0x00efea0003800000 */
[----:B------:R-:W-:-:S05]  /*5490*/  IMAD R4, R4, 0x4, R7 ;  /* 0x0000000404047824 */ /* 0x000fca00078e0207 */
[----:B------:R0:W1:Y:S02]  /*54a0*/  ATOMS.ADD R62, [R4], R15 ;  /* 0x0000000f043e738c */ /* 0x0000640000000000 */
.L_x_58:
[----:B------:R-:W-:Y:S05]  /*54b0*/  BSYNC.RECONVERGENT B0 ;  /* 0x0000000000007941 */ /* 0x000fea0003800200 */
.L_x_57:
[----:B------:R-:W-:Y:S01]  /*54c0*/  R2P PR, R8, 0x7f ;  /* 0x0000007f08007804 */ /* 0x000fe20000000000 */
[----:B0-----:R-:W-:Y:S01]  /*54d0*/  IMAD.IADD R4, R46, 0x1, R49 ;  /* 0x000000012e047824 */ /* 0x001fe200078e0231 */
[----:B-1----:R0:W1:Y:S01]  /*54e0*/  SHFL.IDX PT, R62, R62, R45, 0x1f ;  /* 0x00001f2d3e3e7589 */ /* 0x00206200000e0000 */
[----:B------:R-:W-:Y:S10]  /*54f0*/  BSSY.RECONVERGENT B0, `(.L_x_59) ;  /* 0x0000021000007945 */ /* 0x000ff40003800200 */
[----:B------:R-:W-:-:S02]  /*5500*/  VOTE.ANY R60, PT, P0 ;  /* 0x00000000003c7806 */ /* 0x000fc400000e0100 */
[----:B------:R-:W-:Y:S02]  /*5510*/  VOTE.ANY R49, PT, P1 ;  /* 0x0000000000317806 */ /* 0x000fe400008e0100 */
[----:B------:R-:W-:Y:S02]  /*5520*/  @!P0 LOP3.LUT R60, RZ, R60, RZ, 0x33, !PT ;  /* 0x0000003cff3c8212 */ /* 0x000fe400078e33ff */
[----:B------:R-:W-:Y:S02]  /*5530*/  @!P1 LOP3.LUT R49, RZ, R49, RZ, 0x33, !PT ;  /* 0x00000031ff319212 */ /* 0x000fe400078e33ff */
[----:B------:R-:W-:Y:S02]  /*5540*/  VOTE.ANY R46, PT, P2 ;  /* 0x00000000002e7806 */ /* 0x000fe400010e0100 */
[----:B------:R-:W-:Y:S01]  /*5550*/  LOP3.LUT R49, R49, R60, RZ, 0xc0, !PT ;  /* 0x0000003c31317212 */ /* 0x000fe200078ec0ff */
[----:B------:R-:W-:Y:S01]  /*5560*/  IMAD.MOV.U32 R60, RZ, RZ, RZ ;  /* 0x000000ffff3c7224 */ /* 0x000fe200078e00ff */
[----:B------:R-:W-:-:S02]  /*5570*/  @!P2 LOP3.LUT R46, RZ, R46, RZ, 0x33, !PT ;  /* 0x0000002eff2ea212 */ /* 0x000fc400078e33ff */
        /* <DEDUP_REMOVED lines=17> */
[----:B------:R-:W2:Y:S01]  /*5690*/  FLO.U32 R49, R61 ;  /* 0x0000003d00317300 */ /* 0x000ea200000e0000 */
[----:B------:R-:W-:-:S07]  /*56a0*/  LOP3.LUT R46, R6, R61, RZ, 0xc0, !PT ;  /* 0x0000003d062e7212 */ /* 0x000fce00078ec0ff */
[----:B------:R-:W3:Y:S01]  /*56b0*/  POPC R46, R46 ;  /* 0x0000002e002e7309 */ /* 0x000ee20000000000 */
[----:B--2---:R-:W-:-:S13]  /*56c0*/  ISETP.NE.AND P0, PT, R0, R49, PT ;  /* 0x000000310000720c */ /* 0x004fda0003f05270 */
[----:B01-3--:R-:W-:Y:S05]  /*56d0*/  @P0 BRA `(.L_x_60) ;  /* 0x0000000000080947 */ /* 0x00bfea0003800000 */
[----:B------:R-:W-:-:S05]  /*56e0*/  IMAD R45, R8, 0x4, R7 ;  /* 0x00000004082d7824 */ /* 0x000fca00078e0207 */
[----:B------:R0:W1:Y:S02]  /*56f0*/  ATOMS.ADD R60, [R45], R46 ;  /* 0x0000002e2d3c738c */ /* 0x0000640000000000 */
.L_x_60:
[----:B------:R-:W-:Y:S05]  /*5700*/  BSYNC.RECONVERGENT B0 ;  /* 0x0000000000007941 */ /* 0x000fea0003800200 */
.L_x_59:
[----:B------:R-:W-:Y:S01]  /*5710*/  R2P PR, R9, 0x7f ;  /* 0x0000007f09007804 */ /* 0x000fe20000000000 */
[----:B------:R-:W-:Y:S01]  /*5720*/  IMAD.IADD R44, R44, 0x1, R53 ;  /* 0x000000012c2c7824 */ /* 0x000fe200078e0235 */
[----:B-1----:R1:W2:Y:S01]  /*5730*/  SHFL.IDX PT, R49, R60, R49, 0x1f ;  /* 0x00001f313c317589 */ /* 0x0022a200000e0000 */
[----:B------:R-:W-:Y:S01]  /*5740*/  BSSY.RECONVERGENT B0, `(.L_x_61) ;  /* 0x0000021000007945 */ /* 0x000fe20003800200 */
[----:B------:R-:W-:-:S09]  /*5750*/  IMAD.MOV.U32 R64, RZ, RZ, RZ ;  /* 0x000000ffff407224 */ /* 0x000fd200078e00ff */
        /* <DEDUP_REMOVED lines=31> */
.L_x_62:
[----:B------:R-:W-:Y:S05]  /*5950*/  BSYNC.RECONVERGENT B0 ;  /* 0x0000000000007941 */ /* 0x000fea0003800200 */
.L_x_61:
        /* <DEDUP_REMOVED lines=36> */
.L_x_64:
[----:B------:R-:W-:Y:S05]  /*5ba0*/  BSYNC.RECONVERGENT B0 ;  /* 0x0000000000007941 */ /* 0x000fea0003800200 */
.L_x_63:
[----:B------:R-:W-:Y:S01]  /*5bb0*/  R2P PR, R14, 0x7f ;  /* 0x0000007f0e007804 */ /* 0x000fe20000000000 */
[----:B-1----:R1:W2:Y:S01]  /*5bc0*/  SHFL.IDX PT, R60, R60, R55, 0x1f ;  /* 0x00001f373c3c7589 */ /* 0x0022a200000e0000 */
        /* <DEDUP_REMOVED lines=25> */
[----:B-1----:R-:W0:Y:S01]  /*5d60*/  FLO.U32 R55, R9 ;  /* 0x0000000900377300 */ /* 0x002e2200000e0000 */
[----:B------:R-:W-:-:S07]  /*5d70*/  LOP3.LUT R6, R6, R9, RZ, 0xc0, !PT ;  /* 0x0000000906067212 */ /* 0x000fce00078ec0ff */
[----:B------:R1:W3:Y:S01]  /*5d80*/  POPC R61, R6 ;  /* 0x00000006003d7309 */ /* 0x0002e20000000000 */
[----:B0-----:R-:W-:Y:S01]  /*5d90*/  ISETP.NE.AND P0, PT, R0, R55, PT ;  /* 0x000000370000720c */ /* 0x001fe20003f05270 */
[----:B------:R-:W-:-:S12]  /*5da0*/  IMAD.MOV.U32 R0, RZ, RZ, RZ ;  /* 0x000000ffff007224 */ /* 0x000fd800078e00ff */
[----:B-123--:R-:W-:Y:S05]  /*5db0*/  @P0 BRA `(.L_x_66) ;  /* 0x0000000000080947 */ /* 0x00efea0003800000 */
[----:B------:R-:W-:-:S06]  /*5dc0*/  IMAD R0, R14, 0x4, R7 ;  /* 0x000000040e007824 */ /* 0x000fcc00078e0207 */
[----:B------:R0:W1:Y:S02]  /*5dd0*/  ATOMS.ADD R0, [R0], R61 ;  /* 0x0000003d0000738c */ /* 0x0000640000000000 */
.L_x_66:
[----:B------:R-:W-:Y:S05]  /*5de0*/  BSYNC.RECONVERGENT B0 ;  /* 0x0000000000007941 */ /* 0x000fea0003800200 */
.L_x_65:
[----:B-1----:R-:W1:Y:S01]  /*5df0*/  SHFL.IDX PT, R0, R0, R55, 0x1f ;  /* 0x00001f3700007589 */ /* 0x002e6200000e0000 */
[----:B------:R-:W-:Y:S01]  /*5e00*/  IMAD.IADD R14, R54, 0x1, R59 ;  /* 0x00000001360e7824 */ /* 0x000fe200078e023b */
[----:B------:R-:W-:Y:S01]  /*5e10*/  ISETP.NE.AND P0, PT, R58, RZ, PT ;  /* 0x000000ff3a00720c */ /* 0x000fe20003f05270 */
[----:B------:R-:W-:Y:S01]  /*5e20*/  IMAD R10, R40, 0x4, R23 ;  /* 0x00000004280a7824 */ /* 0x000fe200078e0217 */
[----:B------:R-:W-:Y:S01]  /*5e30*/  BAR.SYNC.DEFER_BLOCKING 0x0 ;  /* 0x0000000000007b1d */ /* 0x000fe20000010000 */
[----:B------:R-:W-:Y:S02]  /*5e40*/  IMAD.IADD R54, R8, 0x1, R45 ;  /* 0x0000000108367824 */ /* 0x000fe400078e022d */
[--C-:B------:R-:W-:Y:S02]  /*5e50*/  IMAD R9, R38, 0x4, R23.reuse ;  /* 0x0000000426097824 */ /* 0x100fe400078e0217 */
[--C-:B------:R-:W-:Y:S01]  /*5e60*/  IMAD R8, R26, 0x4, R23.reuse ;  /* 0x000000041a087824 */ /* 0x100fe200078e0217 */
[----:B------:R-:W-:Y:S01]  /*5e70*/  BSSY B1, `(.L_x_67) ;  /* 0x0000057000017945 */ /* 0x000fe20003800000 */
[----:B------:R-:W-:-:S02]  /*5e80*/  IMAD R7, R50, 0x4, R23 ;  /* 0x0000000432077824 */ /* 0x000fc400078e0217 */
[----:B------:R-:W-:Y:S02]  /*5e90*/  IMAD.IADD R52, R52, 0x1, R57 ;  /* 0x0000000134347824 */ /* 0x000fe400078e0239 */
[--C-:B------:R-:W-:Y:S02]  /*5ea0*/  IMAD R6, R48, 0x4, R23.reuse ;  /* 0x0000000430067824 */ /* 0x100fe400078e0217 */
[----:B------:R-:W-:Y:S02]  /*5eb0*/  IMAD R4, R4, 0x4, R23 ;  /* 0x0000000404047824 */ /* 0x000fe400078e0217 */
[----:B------:R-:W-:Y:S02]  /*5ec0*/  IMAD.IADD R56, R51, 0x1, R56 ;  /* 0x0000000133387824 */ /* 0x000fe400078e0238 */
[----:B------:R-:W-:Y:S02]  /*5ed0*/  IMAD.IADD R16, R16, 0x1, R47 ;  /* 0x0000000110107824 */ /* 0x000fe400078e022f */
[----:B------:R-:W-:-:S02]  /*5ee0*/  IMAD.IADD R62, R15, 0x1, R62 ;  /* 0x000000010f3e7824 */ /* 0x000fc400078e023e */
[----:B-1----:R-:W-:Y:S02]  /*5ef0*/  IMAD.IADD R38, R61, 0x1, R0 ;  /* 0x000000013d267824 */ /* 0x002fe400078e0200 */
[----:B------:R-:W-:Y:S01]  /*5f00*/  IMAD R0, R44, 0x4, R23 ;  /* 0x000000042c007824 */ /* 0x000fe200078e0217 */
[----:B------:R1:W-:Y:S01]  /*5f10*/  STS [R10+-0x4], R13 ;  /* 0xfffffc0d0a007388 */ /* 0x0003e20000000800 */
[----:B------:R-:W-:Y:S02]  /*5f20*/  IMAD.IADD R46, R46, 0x1, R49 ;  /* 0x000000012e2e7824 */ /* 0x000fe400078e0231 */
[--C-:B------:R-:W-:Y:S01]  /*5f30*/  IMAD R14, R14, 0x4, R23.reuse ;  /* 0x000000040e0e7824 */ /* 0x100fe200078e0217 */
[----:B------:R2:W-:Y:S01]  /*5f40*/  STS [R9+-0x4], R12 ;  /* 0xfffffc0c09007388 */ /* 0x0005e20000000800 */
[--C-:B------:R-:W-:Y:S02]  /*5f50*/  IMAD R15, R56, 0x4, R23.reuse ;  /* 0x00000004380f7824 */ /* 0x100fe400078e0217 */
[----:B------:R-:W-:Y:S01]  /*5f60*/  IMAD.IADD R60, R53, 0x1, R60 ;  /* 0x00000001353c7824 */ /* 0x000fe200078e023c */
[----:B------:R-:W-:Y:S01]  /*5f70*/  STS [R8+-0x4], R43 ;  /* 0xfffffc2b08007388 */ /* 0x000fe20000000800 */
[----:B------:R-:W-:-:S02]  /*5f80*/  IMAD R16, R16, 0x4, R23 ;  /* 0x0000000410107824 */ /* 0x000fc400078e0217 */
[--C-:B-1----:R-:W-:Y:S01]  /*5f90*/  IMAD R13, R52, 0x4, R23.reuse ;  /* 0x00000004340d7824 */ /* 0x102fe200078e0217 */
[----:B------:R1:W-:Y:S01]  /*5fa0*/  STS [R7+-0x4], R24 ;  /* 0xfffffc1807007388 */ /* 0x0003e20000000800 */
[--C-:B------:R-:W-:Y:S02]  /*5fb0*/  IMAD R26, R46, 0x4, R23.reuse ;  /* 0x000000042e1a7824 */ /* 0x100fe400078e0217 */
[--C-:B--2---:R-:W-:Y:S01]  /*5fc0*/  IMAD R12, R42, 0x4, R23.reuse ;  /* 0x000000042a0c7824 */ /* 0x104fe200078e0217 */
[----:B------:R2:W-:Y:S04]  /*5fd0*/  STS [R6+-0x4], R27 ;  /* 0xfffffc1b06007388 */ /* 0x0005e80000000800 */
[----:B------:R3:W-:Y:S01]  /*5fe0*/  STS [R4+-0x4], R25 ;  /* 0xfffffc1904007388 */ /* 0x0007e20000000800 */
[----:B-1----:R-:W-:-:S03]  /*5ff0*/  IMAD R24, R60, 0x4, R23 ;  /* 0x000000043c187824 */ /* 0x002fc600078e0217 */
[----:B------:R1:W-:Y:S01]  /*6000*/  STS [R0+-0x4], R17 ;  /* 0xfffffc1100007388 */ /* 0x0003e20000000800 */
[----:B--2---:R-:W-:-:S03]  /*6010*/  IMAD R27, R62, 0x4, R23 ;  /* 0x000000043e1b7824 */ /* 0x004fc600078e0217 */
[----:B------:R2:W-:Y:S01]  /*6020*/  STS [R12+-0x4], R41 ;  /* 0xfffffc290c007388 */ /* 0x0005e20000000800 */
[----:B---3--:R-:W-:-:S03]  /*6030*/  IMAD R25, R54, 0x4, R23 ;  /* 0x0000000436197824 */ /* 0x008fc600078e0217 */
[----:B------:R3:W-:Y:S01]  /*6040*/  STS [R13+-0x4], R36 ;  /* 0xfffffc240d007388 */ /* 0x0007e20000000800 */
[----:B-1----:R-:W-:-:S03]  /*6050*/  IMAD R17, R38, 0x4, R23 ;  /* 0x0000000426117824 */ /* 0x002fc600078e0217 */
[----:B------:R3:W-:Y:S01]  /*6060*/  STS [R14+-0x4], R39 ;  /* 0xfffffc270e007388 */ /* 0x0007e20000000800 */
[----:B--2---:R-:W-:-:S03]  /*6070*/  IMAD R41, R3, 0x8, R23 ;  /* 0x0000000803297824 */ /* 0x004fc600078e0217 */
[----:B------:R3:W-:Y:S04]  /*6080*/  STS [R15+-0x4], R34 ;  /* 0xfffffc220f007388 */ /* 0x0007e80000000800 */
[----:B------:R3:W-:Y:S04]  /*6090*/  STS [R16+-0x4], R37 ;  /* 0xfffffc2510007388 */ /* 0x0007e80000000800 */
[----:B------:R3:W-:Y:S04]  /*60a0*/  STS [R27+-0x4], R32 ;  /* 0xfffffc201b007388 */ /* 0x0007e80000000800 */
[----:B------:R3:W-:Y:S04]  /*60b0*/  STS [R26+-0x4], R33 ;  /* 0xfffffc211a007388 */ /* 0x0007e80000000800 */
[----:B------:R3:W-:Y:S04]  /*60c0*/  STS [R25+-0x4], R30 ;  /* 0xfffffc1e19007388 */ /* 0x0007e80000000800 */
[----:B------:R3:W-:Y:S04]  /*60d0*/  STS [R24+-0x4], R31 ;  /* 0xfffffc1f18007388 */ /* 0x0007e80000000800 */
[----:B------:R3:W-:Y:S01]  /*60e0*/  STS [R17+-0x4], R28 ;  /* 0xfffffc1c11007388 */ /* 0x0007e20000000800 */
[----:B------:R-:W-:Y:S05]  /*60f0*/  @P0 BRA `(.L_x_68) ;  /* 0x0000000000b80947 */ /* 0x000fea0003800000 */
[----:B------:R-:W3:Y:S02]  /*6100*/  LDCU.64 UR4, c[0x0][0x398] ;  /* 0x00007300ff0477ac */ /* 0x000ee40008000a00 */
[----:B---3--:R-:W-:-:S04]  /*6110*/  LEA R32, P0, R3, UR4, 0x3 ;  /* 0x0000000403207c11 */ /* 0x008fc8000f8018ff */
[----:B------:R-:W-:-:S05]  /*6120*/  LEA.HI.X R33, R3, UR5, RZ, 0x3, P0 ;  /* 0x0000000503217c11 */ /* 0x000fca00080f1cff */
[----:B------:R-:W2:Y:S01]  /*6130*/  LDG.E.64 R30, desc[UR6][R32.64] ;  /* 0x00000006201e7981 */ /* 0x000ea2000c1e1b00 */
[----:B------:R-:W-:Y:S02]  /*6140*/  SHF.R.S32.HI R37, RZ, 0x1f, R35 ;  /* 0x0000001fff257819 */ /* 0x000fe40000011423 */
[----:B--2---:R-:W-:-:S05]  /*6150*/  IADD3 R30, P0, PT, -R35, R30, RZ ;  /* 0x0000001e231e7210 */ /* 0x004fca0007f1e1ff */
[----:B------:R-:W-:Y:S01]  /*6160*/  IMAD.X R31, R31, 0x1, ~R37, P0 ;  /* 0x000000011f1f7824 */ /* 0x000fe200000e0e25 */
[----:B------:R-:W-:Y:S01]  /*6170*/  ISETP.GE.AND P0, PT, R5, 0x1, PT ;  /* 0x000000010500780c */ /* 0x000fe20003f06270 */
[----:B------:R-:W-:-:S03]  /*6180*/  IMAD.MOV.U32 R37, RZ, RZ, R20 ;  /* 0x000000ffff257224 */ /* 0x000fc600078e0014 */
[----:B------:R1:W-:Y:S09]  /*6190*/  STS.64 [R41+0x6600], R30 ;  /* 0x0066001e29007388 */ /* 0x0003f20000000a00 */
[----:B------:R-:W-:Y:S05]  /*61a0*/  @!P0 BRA `(.L_x_69) ;  /* 0x00000000006c8947 */ /* 0x000fea0003800000 */
[----:B------:R-:W-:Y:S01]  /*61b0*/  BSSY B0, `(.L_x_70) ;  /* 0x0000019000007945 */ /* 0x000fe20003800000 */
[----:B------:R-:W-:Y:S02]  /*61c0*/  IMAD.MOV.U32 R28, RZ, RZ, -0x1 ;  /* 0xffffffffff1c7424 */ /* 0x000fe400078e00ff */
[----:B------:R-:W-:Y:S02]  /*61d0*/  IMAD.MOV.U32 R32, RZ, RZ, R5 ;  /* 0x000000ffff207224 */ /* 0x000fe400078e0005 */
[----:B------:R-:W-:-:S07]  /*61e0*/  IMAD.MOV.U32 R37, RZ, RZ, R20 ;  /* 0x000000ffff257224 */ /* 0x000fce00078e0014 */
.L_x_74:
[----:B-1----:R-:W1:Y:S01]  /*61f0*/  LDC.64 R30, c[0x0][0x380] ;  /* 0x0000e000ff1e7b82 */ /* 0x002e620000000a00 */
[----:B------:R-:W-:Y:S01]  /*6200*/  VIADD R39, R32, 0xffffffff ;  /* 0xffffffff20277836 */ /* 0x000fe20000000000 */
[----:B------:R-:W-:Y:S03]  /*6210*/  BSSY B2, `(.L_x_71) ;  /* 0x0000008000027945 */ /* 0x000fe60003800000 */
[----:B------:R-:W-:-:S04]  /*6220*/  IMAD R33, R39, 0x100, R3 ;  /* 0x0000010027217824 */ /* 0x000fc800078e0203 */
[----:B-1----:R-:W-:-:S07]  /*6230*/  IMAD.WIDE R30, R33, 0x4, R30 ;  /* 0x00000004211e7825 */ /* 0x002fce00078e021e */
.L_x_72:
[----:B------:R-:W-:Y:S05]  /*6240*/  YIELD ;  /* 0x0000000000007946 */ /* 0x000fea0003800000 */
[----:B------:R1:W-:Y:S06]  /*6250*/  MEMBAR.SC.CTA ;  /* 0x0000000000007992 */ /* 0x0003ec0000000000 */
[----:B-1----:R-:W2:Y:S02]  /*6260*/  LDG.E.STRONG.SYS R33, desc[UR6][R30.64] ;  /* 0x000000061e217981 */ /* 0x002ea4000c1f5900 */
[----:B--2---:R-:W-:-:S13]  /*6270*/  ISETP.NE.AND P0, PT, R33, RZ, PT ;  /* 0x000000ff2100720c */ /* 0x004fda0003f05270 */
[----:B------:R-:W-:Y:S05]  /*6280*/  @!P0 BRA `(.L_x_72) ;  /* 0xfffffffc00ec8947 */ /* 0x000fea000383ffff */
[----:B------:R-:W-:Y:S05]  /*6290*/  BSYNC B2 ;  /* 0x0000000000027941 */ /* 0x000fea0003800000 */
.L_x_71:
[----:B------:R-:W-:Y:S01]  /*62a0*/  BSSY.RECONVERGENT B2, `(.L_x_73) ;  /* 0x0000006000027945 */ /* 0x000fe20003800200 */
[C---:B------:R-:W-:Y:S02]  /*62b0*/  ISETP.GT.AND P0, PT, R33.reuse, -0x1, PT ;  /* 0xffffffff2100780c */ /* 0x040fe40003f04270 */
[----:B------:R-:W-:Y:S01]  /*62c0*/  LOP3.LUT R30, R33, 0x3fffffff, RZ, 0xc0, !PT ;  /* 0x3fffffff211e7812 */ /* 0x000fe200078ec0ff */
[----:B------:R-:W-:Y:S05]  /*62d0*/  WARPSYNC.EXCLUSIVE R28 ;  /* 0x000000001c007348 */ /* 0x000fea0003a00000 */
[----:B------:R-:W-:-:S05]  /*62e0*/  IMAD.IADD R37, R30, 0x1, R37 ;  /* 0x000000011e257824 */ /* 0x000fca00078e0225 */
[----:B------:R-:W-:-:S07]  /*62f0*/  VOTE.ANY R28, PT, P0 ;  /* 0x00000000001c7806 */ /* 0x000fce00000e0100 */
[----:B------:R-:W-:Y:S05]  /*6300*/  BSYNC.RECONVERGENT B2 ;  /* 0x0000000000027941 */ /* 0x000fea0003800200 */
.L_x_73:
[----:B------:R-:W-:Y:S01]  /*6310*/  ISETP.GT.U32.AND P1, PT, R32, 0x1, PT ;  /* 0x000000012000780c */ /* 0x000fe20003f24070 */
[----:B------:R-:W-:-:S12]  /*6320*/  IMAD.MOV.U32 R32, RZ, RZ, R39 ;  /* 0x000000ffff207224 */ /* 0x000fd800078e0027 */
[----:B------:R-:W-:Y:S05]  /*6330*/  @P0 BRA P1, `(.L_x_74) ;  /* 0xfffffffc00ac0947 */ /* 0x000fea000083ffff */
[----:B------:R-:W-:Y:S05]  /*6340*/  BSYNC B0 ;  /* 0x0000000000007941 */ /* 0x000fea0003800000 */
.L_x_70:
[----:B------:R2:W3:Y:S02]  /*6350*/  LDS.64 R30, [R41+0x6600] ;  /* 0x00660000291e7984 */ /* 0x0004e40000000a00 */
.L_x_69:
[----:B------:R-:W4:Y:S01]  /*6360*/  LDC.64 R32, c[0x0][0x380] ;  /* 0x0000e000ff207b82 */ /* 0x000f220000000a00 */
[C---:B------:R-:W-:Y:S01]  /*6370*/  IMAD.IADD R39, R37.reuse, 0x1, -R20 ;  /* 0x0000000125277824 */ /* 0x040fe200078e0a14 */
[----:B------:R-:W-:-:S04]  /*6380*/  LOP3.LUT R37, R37, 0x80000000, RZ, 0xfc, !PT ;  /* 0x8000000025257812 */ /* 0x000fc800078efcff */
[----:B---3--:R-:W-:Y:S01]  /*6390*/  IADD3 R28, P0, PT, R39, R30, RZ ;  /* 0x0000001e271c7210 */ /* 0x008fe20007f1e0ff */
[----:B----4-:R-:W-:-:S03]  /*63a0*/  IMAD.WIDE R32, R29, 0x4, R32 ;  /* 0x000000041d207825 */ /* 0x010fc600078e0220 */
[----:B------:R-:W-:Y:S02]  /*63b0*/  LEA.HI.X.SX32 R29, R39, R31, 0x1, P0 ;  /* 0x0000001f271d7211 */ /* 0x000fe400000f0eff */
[----:B------:R4:W-:Y:S04]  /*63c0*/  STG.E.STRONG.SYS desc[UR6][R32.64], R37 ;  /* 0x0000002520007986 */ /* 0x0009e8000c115906 */
[----:B------:R4:W-:Y:S03]  /*63d0*/  STS.64 [R41+0x6600], R28 ;  /* 0x0066001c29007388 */ /* 0x0009e60000000a00 */
.L_x_68:
[----:B------:R-:W-:Y:S05]  /*63e0*/  BSYNC B1 ;  /* 0x0000000000017941 */ /* 0x000fea0003800000 */
.L_x_67:
[----:B---34-:R-:W3:Y:S01]  /*63f0*/  LDC R28, c[0x0][0x3c0] ;  /* 0x0000f000ff1c7b82 */ /* 0x018ee20000000800 */
[----:B------:R-:W-:-:S07]  /*6400*/  VIADD R29, R18, 0x1980 ;  /* 0x00001980121d7836 */ /* 0x000fce0000000000 */
[----:B------:R-:W4:Y:S01]  /*6410*/  LDC.64 R32, c[0x0][0x390] ;  /* 0x0000e400ff207b82 */ /* 0x000f220000000a00 */
[----:B---3--:R-:W-:Y:S02]  /*6420*/  ISETP.GE.AND P0, PT, R29, R28, PT ;  /* 0x0000001c1d00720c */ /* 0x008fe40003f06270 */
[----:B----4-:R-:W-:-:S04]  /*6430*/  ISETP.EQ.U32.AND P1, PT, R32, RZ, PT ;  /* 0x000000ff2000720c */ /* 0x010fc80003f22070 */
[----:B------:R-:W-:-:S04]  /*6440*/  ISETP.EQ.OR.EX P0, PT, R33, RZ, !P0, P1 ;  /* 0x000000ff2100720c */ /* 0x000fc80004702710 */
[----:B------:R-:W-:-:S13]  /*6450*/  ISETP.GT.U32.OR P0, PT, R3, 0xff, P0 ;  /* 0x000000ff0300780c */ /* 0x000fda0000704470 */
[----:B------:R-:W-:Y:S05]  /*6460*/  @P0 BRA `(.L_x_75) ;  /* 0x0000000000200947 */ /* 0x000fea0003800000 */
[----:B-1----:R-:W1:Y:S01]  /*6470*/  LDS.64 R30, [R41+0x6600] ;  /* 0x00660000291e7984 */ /* 0x002e620000000a00 */
[C---:B------:R-:W-:Y:S02]  /*6480*/  LEA R32, P2, R3.reuse, R32, 0x3 ;  /* 0x0000002003207211 */ /* 0x040fe400078418ff */
[--C-:B------:R-:W-:Y:S02]  /*6490*/  SHF.R.S32.HI R37, RZ, 0x1f, R20.reuse ;  /* 0x0000001fff257819 */ /* 0x100fe40000011414 */
[----:B------:R-:W-:Y:S02]  /*64a0*/  LEA.HI.X R33, R3, R33, RZ, 0x3, P2 ;  /* 0x0000002103217211 */ /* 0x000fe400010f1cff */
[----:B-1----:R-:W-:Y:S02]  /*64b0*/  IADD3 R30, P0, P1, R30, R35, R20 ;  /* 0x000000231e1e7210 */ /* 0x002fe4000791e014 */
[----:B------:R-:W-:-:S04]  /*64c0*/  SHF.R.S32.HI R35, RZ, 0x1f, R35 ;  /* 0x0000001fff237819 */ /* 0x000fc80000011423 */
[----:B------:R-:W-:-:S05]  /*64d0*/  IADD3.X R31, PT, PT, R31, R35, R37, P0, P1 ;  /* 0x000000231f1f7210 */ /* 0x000fca00007e2425 */
[----:B------:R3:W-:Y:S02]  /*64e0*/  STG.E.64 desc[UR6][R32.64], R30 ;  /* 0x0000001e20007986 */ /* 0x0007e4000c101b06 */
.L_x_75:
[----:B------:R-:W-:Y:S01]  /*64f0*/  ISETP.GT.AND P0, PT, R29, R28, PT ;  /* 0x0000001c1d00720c */ /* 0x000fe20003f04270 */
[----:B------:R-:W-:Y:S05]  /*6500*/  WARPSYNC.ALL ;  /* 0x0000000000007948 */ /* 0x000fea0003800000 */
[----:B------:R-:W-:Y:S07]  /*6510*/  BAR.SYNC.DEFER_BLOCKING 0x0 ;  /* 0x0000000000007b1d */ /* 0x000fee0000010000 */
[----:B------:R-:W-:Y:S05]  /*6520*/  @P0 BRA `(.L_x_76) ;  /* 0x0000001000500947 */ /* 0x000fea0003800000 */
[----:B------:R-:W4:Y:S01]  /*6530*/  LDS R29, [R22] ;  /* 0x00000000161d7984 */ /* 0x000f220000000800 */
[----:B------:R-:W5:Y:S01]  /*6540*/  LDCU UR4, c[0x0][0x3c4] ;  /* 0x00007880ff0477ac */ /* 0x000f620008000800 */
[----:B------:R-:W0:Y:S01]  /*6550*/  LDCU.64 UR8, c[0x0][0x3a0] ;  /* 0x00007400ff0877ac */ /* 0x000e220008000a00 */
[----:B----4-:R-:W-:-:S04]  /*6560*/  ISETP.NE.AND P1, PT, R29, 0x7fffffff, PT ;  /* 0x7fffffff1d00780c */ /* 0x010fc80003f25270 */
[C---:B------:R-:W-:Y:S02]  /*6570*/  SEL R20, R29.reuse, 0x80000000, P1 ;  /* 0x800000001d147807 */ /* 0x040fe40000800000 */
[----:B------:R-:W-:Y:S02]  /*6580*/  ISETP.GT.AND P1, PT, R29, -0x1, PT ;  /* 0xffffffff1d00780c */ /* 0x000fe40003f24270 */
[----:B-----5:R-:W-:-:S04]  /*6590*/  SHF.R.U32.HI R20, RZ, UR4, R20 ;  /* 0x00000004ff147c19 */ /* 0x020fc80008011614 */
[----:B------:R-:W-:-:S05]  /*65a0*/  LOP3.LUT R20, R20, R19, RZ, 0x30, !PT ;  /* 0x0000001314147212 */ /* 0x000fca00078e30ff */
[----:B-1-3--:R-:W-:Y:S02]  /*65b0*/  IMAD R31, R20, 0x8, R23 ;  /* 0x00000008141f7824 */ /* 0x00afe400078e0217 */
[----:B------:R-:W-:-:S04]  /*65c0*/  IMAD.MOV.U32 R20, RZ, RZ, -0x1 ;  /* 0xffffffffff147424 */ /* 0x000fc800078e00ff */
[----:B------:R-:W1:Y:S02]  /*65d0*/  LDS.64 R30, [R31+0x6600] ;  /* 0x006600001f1e7984 */ /* 0x000e640000000a00 */
[----:B-1----:R-:W-:Y:S02]  /*65e0*/  IADD3 R33, P2, PT, R30, R3, RZ ;  /* 0x000000031e217210 */ /* 0x002fe40007f5e0ff */
[----:B------:R-:W-:-:S03]  /*65f0*/  SEL R30, R20, 0x80000000, P1 ;  /* 0x80000000141e7807 */ /* 0x000fc60000800000 */
[----:B------:R-:W-:Y:S01]  /*6600*/  IMAD.X R34, RZ, RZ, R31, P2 ;  /* 0x000000ffff227224 */ /* 0x000fe200010e061f */
[C---:B0-----:R-:W-:Y:S02]  /*6610*/  LEA R32, P2, R33.reuse, UR8, 0x2 ;  /* 0x0000000821207c11 */ /* 0x041fe4000f8410ff */
[----:B------:R-:W-:Y:S02]  /*6620*/  LOP3.LUT R29, R30, R29, RZ, 0x3c, !PT ;  /* 0x0000001d1e1d7212 */ /* 0x000fe400078e3cff */
[----:B------:R-:W-:-:S05]  /*6630*/  LEA.HI.X R33, R33, UR9, R34, 0x2, P2 ;  /* 0x0000000921217c11 */ /* 0x000fca00090f1422 */
[----:B------:R-:W-:Y:S01]  /*6640*/  STG.E desc[UR6][R32.64], R29 ;  /* 0x0000001d20007986 */ /* 0x000fe2000c101906 */
[----:B------:R-:W-:-:S03]  /*6650*/  NOP ;  /* 0x0000000000007918 */ /* 0x000fc60000000000 */
[----:B------:R-:W0:Y:S02]  /*6660*/  LDS R34, [R22+0x600] ;  /* 0x0006000016227984 */ /* 0x000e240000000800 */
[----:B0-----:R-:W-:-:S04]  /*6670*/  ISETP.NE.AND P1, PT, R34, 0x7fffffff, PT ;  /* 0x7fffffff2200780c */ /* 0x001fc80003f25270 */
[C---:B------:R-:W-:Y:S02]  /*6680*/  SEL R30, R34.reuse, 0x80000000, P1 ;  /* 0x80000000221e7807 */ /* 0x040fe40000800000 */
[----:B------:R-:W-:Y:S02]  /*6690*/  ISETP.GT.AND P1, PT, R34, -0x1, PT ;  /* 0xffffffff2200780c */ /* 0x000fe40003f24270 */
[----:B------:R-:W-:Y:S02]  /*66a0*/  SHF.R.U32.HI R30, RZ, UR4, R30 ;  /* 0x00000004ff1e7c19 */ /* 0x000fe4000801161e */
[----:B------:R-:W-:Y:S02]  /*66b0*/  SEL R29, R20, 0x80000000, P1 ;  /* 0x80000000141d7807 */ /* 0x000fe40000800000 */
[----:B------:R-:W-:Y:S02]  /*66c0*/  LOP3.LUT R30, R30, R19, RZ, 0x30, !PT ;  /* 0x000000131e1e7212 */ /* 0x000fe400078e30ff */
[----:B------:R-:W-:-:S03]  /*66d0*/  LOP3.LUT R29, R29, R34, RZ, 0x3c, !PT ;  /* 0x000000221d1d7212 */ /* 0x000fc600078e3cff */
[----:B------:R-:W-:-:S06]  /*66e0*/  IMAD R30, R30, 0x8, R23 ;  /* 0x000000081e1e7824 */ /* 0x000fcc00078e0217 */
[----:B------:R-:W0:Y:S02]  /*66f0*/  LDS.64 R30, [R30+0x6600] ;  /* 0x006600001e1e7984 */ /* 0x000e240000000a00 */
[----:B0-----:R-:W-:-:S05]  /*6700*/  IADD3 R35, P2, PT, R30, R3, RZ ;  /* 0x000000031e237210 */ /* 0x001fca0007f5e0ff */
[----:B------:R-:W-:Y:S01]  /*6710*/  IMAD.X R36, RZ, RZ, R31, P2 ;  /* 0x000000ffff247224 */ /* 0x000fe200010e061f */
[----:B------:R-:W-:-:S04]  /*6720*/  LEA R32, P2, R35, UR8, 0x2 ;  /* 0x0000000823207c11 */ /* 0x000fc8000f8410ff */
        /* <DEDUP_REMOVED lines=231> */
[----:B------:R-:W-:-:S04]  /*75a0*/  SHF.R.U32.HI R30, RZ, UR4, R30 ;  /* 0x00000004ff1e7c19 */ /* 0x000fc8000801161e */
[----:B------:R-:W-:-:S05]  /*75b0*/  LOP3.LUT R30, R30, R19, RZ, 0x30, !PT ;  /* 0x000000131e1e7212 */ /* 0x000fca00078e30ff */
[----:B------:R-:W-:Y:S01]  /*75c0*/  IMAD R35, R30, 0x8, R23 ;  /* 0x000000081e237824 */ /* 0x000fe200078e0217 */
[----:B------:R-:W-:-:S04]  /*75d0*/  SEL R23, R20, 0x80000000, P1 ;  /* 0x8000000014177807 */ /* 0x000fc80000800000 */
[----:B------:R-:W0:Y:S01]  /*75e0*/  LDS.64 R30, [R35+0x6600] ;  /* 0x00660000231e7984 */ /* 0x000e220000000a00 */
[----:B------:R-:W-:Y:S02]  /*75f0*/  LOP3.LUT R23, R23, R34, RZ, 0x3c, !PT ;  /* 0x0000002217177212 */ /* 0x000fe400078e3cff */
[----:B0-----:R-:W-:-:S05]  /*7600*/  IADD3 R36, P2, PT, R30, R3, RZ ;  /* 0x000000031e247210 */ /* 0x001fca0007f5e0ff */
[----:B------:R-:W-:Y:S01]  /*7610*/  IMAD.X R31, RZ, RZ, R31, P2 ;  /* 0x000000ffff1f7224 */ /* 0x000fe200010e061f */
[----:B------:R-:W-:-:S04]  /*7620*/  LEA R30, P2, R36, UR8, 0x2 ;  /* 0x00000008241e7c11 */ /* 0x000fc8000f8410ff */
[----:B------:R-:W-:-:S05]  /*7630*/  LEA.HI.X R31, R36, UR9, R31, 0x2, P2 ;  /* 0x00000009241f7c11 */ /* 0x000fca00090f141f */
[----:B------:R0:W-:Y:S01]  /*7640*/  STG.E desc[UR6][R30.64+0x6000], R23 ;  /* 0x006000171e007986 */ /* 0x0001e2000c101906 */
[----:B------:R-:W-:Y:S01]  /*7650*/  NOP ;  /* 0x0000000000007918 */ /* 0x000fe20000000000 */
[----:B------:R-:W-:Y:S05]  /*7660*/  BRA `(.L_x_77) ;  /* 0x0000001800607947 */ /* 0x000fea0003800000 */
.L_x_76:
[----:B------:R-:W-:Y:S01]  /*7670*/  IMAD R29, R5, -0x1980, R28 ;  /* 0xffffe680051d7824 */ /* 0x000fe200078e021c */
[----:B------:R-:W-:Y:S01]  /*7680*/  BSSY.RECONVERGENT B0, `(.L_x_78) ;  /* 0x000001e000007945 */ /* 0x000fe20003800200 */
[C---:B------:R-:W-:Y:S02]  /*7690*/  VIADD R20, R3.reuse, 0x180 ;  /* 0x0000018003147836 */ /* 0x040fe40000000000 */
[C---:B-1-3--:R-:W-:Y:S01]  /*76a0*/  VIADD R30, R3.reuse, 0x300 ;  /* 0x00000300031e7836 */ /* 0x04afe20000000000 */
[CC--:B------:R-:W-:Y:S01]  /*76b0*/  ISETP.GE.AND P1, PT, R3.reuse, R29.reuse, PT ;  /* 0x0000001d0300720c */ /* 0x0c0fe20003f26270 */
[C---:B------:R-:W-:Y:S01]  /*76c0*/  VIADD R32, R3.reuse, 0x480 ;  /* 0x0000048003207836 */ /* 0x040fe20000000000 */
[-C--:B------:R-:W-:Y:S01]  /*76d0*/  ISETP.GE.AND P5, PT, R20, R29.reuse, PT ;  /* 0x0000001d1400720c */ /* 0x080fe20003fa6270 */
[C---:B------:R-:W-:Y:S01]  /*76e0*/  VIADD R20, R3.reuse, 0x600 ;  /* 0x0000060003147836 */ /* 0x040fe20000000000 */
[-C--:B------:R-:W-:Y:S01]  /*76f0*/  ISETP.GE.AND P4, PT, R30, R29.reuse, PT ;  /* 0x0000001d1e00720c */ /* 0x080fe20003f86270 */
[----:B------:R-:W-:Y:S01]  /*7700*/  VIADD R34, R3, 0x780 ;  /* 0x0000078003227836 */ /* 0x000fe20000000000 */
[----:B------:R-:W-:-:S02]  /*7710*/  ISETP.GE.AND P3, PT, R32, R29, PT ;  /* 0x0000001d2000720c */ /* 0x000fc40003f66270 */
[----:B------:R-:W-:-:S05]  /*7720*/  ISETP.GE.AND P2, PT, R20, R29, PT ;  /* 0x0000001d1400720c */ /* 0x000fca0003f46270 */
[----:B------:R-:W-:Y:S08]  /*7730*/  @P1 BRA `(.L_x_79) ;  /* 0x0000000000481947 */ /* 0x000ff00003800000 */
[----:B------:R-:W1:Y:S01]  /*7740*/  LDS R20, [R22] ;  /* 0x0000000016147984 */ /* 0x000e620000000800 */
[----:B------:R-:W3:Y:S01]  /*7750*/  LDCU UR4, c[0x0][0x3c4] ;  /* 0x00007880ff0477ac */ /* 0x000ee20008000800 */
[----:B------:R-:W-:Y:S01]  /*7760*/  IMAD.MOV.U32 R33, RZ, RZ, -0x1 ;  /* 0xffffffffff217424 */ /* 0x000fe200078e00ff */
[----:B-1----:R-:W-:-:S04]  /*7770*/  ISETP.NE.AND P1, PT, R20, 0x7fffffff, PT ;  /* 0x7fffffff1400780c */ /* 0x002fc80003f25270 */
[C---:B------:R-:W-:Y:S02]  /*7780*/  SEL R30, R20.reuse, 0x80000000, P1 ;  /* 0x80000000141e7807 */ /* 0x040fe40000800000 */
[----:B------:R-:W-:Y:S02]  /*7790*/  ISETP.GT.AND P1, PT, R20, -0x1, PT ;  /* 0xffffffff1400780c */ /* 0x000fe40003f24270 */
[----:B---3--:R-:W-:Y:S01]  /*77a0*/  SHF.R.U32.HI R30, RZ, UR4, R30 ;  /* 0x00000004ff1e7c19 */ /* 0x008fe2000801161e */
[----:B------:R-:W1:Y:S01]  /*77b0*/  LDCU.64 UR4, c[0x0][0x3a0] ;  /* 0x00007400ff0477ac */ /* 0x000e620008000a00 */
[----:B------:R-:W-:Y:S02]  /*77c0*/  SEL R33, R33, 0x80000000, P1 ;  /* 0x8000000021217807 */ /* 0x000fe40000800000 */
[----:B------:R-:W-:Y:S02]  /*77d0*/  LOP3.LUT R30, R30, R19, RZ, 0x30, !PT ;  /* 0x000000131e1e7212 */ /* 0x000fe400078e30ff */
[----:B------:R-:W-:-:S03]  /*77e0*/  LOP3.LUT R33, R33, R20, RZ, 0x3c, !PT ;  /* 0x0000001421217212 */ /* 0x000fc600078e3cff */
[----:B------:R-:W-:-:S05]  /*77f0*/  IMAD R32, R30, 0x8, R23 ;  /* 0x000000081e207824 */ /* 0x000fca00078e0217 */
[----:B------:R-:W3:Y:S02]  /*7800*/  LDS.64 R30, [R32+0x6600] ;  /* 0x00660000201e7984 */ /* 0x000ee40000000a00 */
[----:B---3--:R-:W-:-:S04]  /*7810*/  IADD3 R35, P6, PT, R30, R3, RZ ;  /* 0x000000031e237210 */ /* 0x008fc80007fde0ff */
[----:B-1----:R-:W-:Y:S01]  /*7820*/  LEA R30, P1, R35, UR4, 0x2 ;  /* 0x00000004231e7c11 */ /* 0x002fe2000f8210ff */
[----:B------:R-:W-:-:S05]  /*7830*/  IMAD.X R36, RZ, RZ, R31, P6 ;  /* 0x000000ffff247224 */ /* 0x000fca00030e061f */
[----:B------:R-:W-:-:S05]  /*7840*/  LEA.HI.X R31, R35, UR5, R36, 0x2, P1 ;  /* 0x00000005231f7c11 */ /* 0x000fca00088f1424 */
[----:B------:R1:W-:Y:S02]  /*7850*/  STG.E desc[UR6][R30.64], R33 ;  /* 0x000000211e007986 */ /* 0x0003e4000c101906 */
.L_x_79:
[----:B------:R-:W-:Y:S05]  /*7860*/  BSYNC.RECONVERGENT B0 ;  /* 0x0000000000007941 */ /* 0x000fea0003800200 */
.L_x_78:
[----:B------:R-:W-:Y:S01]  /*7870*/  NOP ;  /* 0x0000000000007918 */ /* 0x000fe20000000000 */
[----:B------:R-:W-:Y:S01]  /*7880*/  BSSY.RECONVERGENT B0, `(.L_x_80) ;  /* 0x0000016000007945 */ /* 0x000fe20003800200 */
[----:B------:R-:W-:Y:S01]  /*7890*/  ISETP.GE.AND P1, PT, R34, R29, PT ;  /* 0x0000001d2200720c */ /* 0x000fe20003f26270 */
[----:B------:R-:W-:Y:S02]  /*78a0*/  VIADD R34, R3, 0x900 ;  /* 0x0000090003227836 */ /* 0x000fe40000000000 */
[----:B------:R-:W-:Y:S10]  /*78b0*/  @P5 BRA `(.L_x_81) ;  /* 0x0000000000485947 */ /* 0x000ff40003800000 */
[----:B------:R-:W3:Y:S01]  /*78c0*/  LDS R20, [R22+0x600] ;  /* 0x0006000016147984 */ /* 0x000ee20000000800 */
[----:B------:R-:W4:Y:S01]  /*78d0*/  LDCU UR4, c[0x0][0x3c4] ;  /* 0x00007880ff0477ac */ /* 0x000f220008000800 */
[----:B-1----:R-:W-:Y:S01]  /*78e0*/  IMAD.MOV.U32 R33, RZ, RZ, -0x1 ;  /* 0xffffffffff217424 */ /* 0x002fe200078e00ff */
[----:B---3--:R-:W-:-:S04]  /*78f0*/  ISETP.NE.AND P5, PT, R20, 0x7fffffff, PT ;  /* 0x7fffffff1400780c */ /* 0x008fc80003fa5270 */
[C---:B------:R-:W-:Y:S02]  /*7900*/  SEL R30, R20.reuse, 0x80000000, P5 ;  /* 0x80000000141e7807 */ /* 0x040fe40002800000 */
[----:B------:R-:W-:Y:S02]  /*7910*/  ISETP.GT.AND P5, PT, R20, -0x1, PT ;  /* 0xffffffff1400780c */ /* 0x000fe40003fa4270 */
[----:B----4-:R-:W-:Y:S01]  /*7920*/  SHF.R.U32.HI R30, RZ, UR4, R30 ;  /* 0x00000004ff1e7c19 */ /* 0x010fe2000801161e */
        /* <DEDUP_REMOVED lines=11> */
.L_x_81:
[----:B------:R-:W-:Y:S05]  /*79e0*/  BSYNC.RECONVERGENT B0 ;  /* 0x0000000000007941 */ /* 0x000fea0003800200 */
.L_x_80:
[----:B------:R-:W-:Y:S01]  /*79f0*/  NOP ;  /* 0x0000000000007918 */ /* 0x000fe20000000000 */
[----:B------:R-:W-:Y:S01]  /*7a00*/  BSSY.RECONVERGENT B0, `(.L_x_82) ;  /* 0x0000016000007945 */ /* 0x000fe20003800200 */
[----:B------:R-:W-:Y:S01]  /*7a10*/  ISETP.GE.AND P5, PT, R34, R29, PT ;  /* 0x0000001d2200720c */ /* 0x000fe20003fa6270 */
[----:B------:R-:W-:Y:S02]  /*7a20*/  VIADD R34, R3, 0xa80 ;  /* 0x00000a8003227836 */ /* 0x000fe40000000000 */
[----:B------:R-:W-:Y:S10]  /*7a30*/  @P4 BRA `(.L_x_83) ;  /* 0x0000000000484947 */ /* 0x000ff40003800000 */
[----:B------:R-:W4:Y:S01]  /*7a40*/  LDS R20, [R22+0xc00] ;  /* 0x000c000016147984 */ /* 0x000f220000000800 */
[----:B------:R-:W5:Y:S01]  /*7a50*/  LDCU UR4, c[0x0][0x3c4] ;  /* 0x00007880ff0477ac */ /* 0x000f620008000800 */
[----:B-1-3--:R-:W-:Y:S01]  /*7a60*/  IMAD.MOV.U32 R33, RZ, RZ, -0x1 ;  /* 0xffffffffff217424 */ /* 0x00afe200078e00ff */
[----:B----4-:R-:W-:-:S04]  /*7a70*/  ISETP.NE.AND P4, PT, R20, 0x7fffffff, PT ;  /* 0x7fffffff1400780c */ /* 0x010fc80003f85270 */
[C---:B------:R-:W-:Y:S02]  /*7a80*/  SEL R30, R20.reuse, 0x80000000, P4 ;  /* 0x80000000141e7807 */ /* 0x040fe40002000000 */
[----:B------:R-:W-:Y:S02]  /*7a90*/  ISETP.GT.AND P4, PT, R20, -0x1, PT ;  /* 0xffffffff1400780c */ /* 0x000fe40003f84270 */
[----:B-----5:R-:W-:Y:S01]  /*7aa0*/  SHF.R.U32.HI R30, RZ, UR4, R30 ;  /* 0x00000004ff1e7c19 */ /* 0x020fe2000801161e */
        /* <DEDUP_REMOVED lines=11> */
.L_x_83:
[----:B------:R-:W-:Y:S05]  /*7b60*/  BSYNC.RECONVERGENT B0 ;  /* 0x0000000000007941 */ /* 0x000fea0003800200 */
.L_x_82:
[----:B------:R-:W-:Y:S01]  /*7b70*/  NOP ;  /* 0x0000000000007918 */ /* 0x000fe20000000000 */
[----:B------:R-:W-:Y:S01]  /*7b80*/  BSSY.RECONVERGENT B0, `(.L_x_84) ;  /* 0x0000016000007945 */ /* 0x000fe20003800200 */
[----:B------:R-:W-:Y:S02]  /*7b90*/  ISETP.GE.AND P4, PT, R34, R29, PT ;  /* 0x0000001d2200720c */ /* 0x000fe40003f86270 */
[----:B------:R-:W-:Y:S01]  /*7ba0*/  LOP3.LUT R34, R3, 0xc00, RZ, 0xfc, !PT ;  /* 0x00000c0003227812 */ /* 0x000fe200078efcff */
[----:B------:R-:W-:Y:S10]  /*7bb0*/  @P3 BRA `(.L_x_85) ;  /* 0x0000000000483947 */ /* 0x000ff40003800000 */
[----:B------:R-:W5:Y:S01]  /*7bc0*/  LDS R20, [R22+0x1200] ;  /* 0x0012000016147984 */ /* 0x000f620000000800 */
[----:B------:R-:W0:Y:S01]  /*7bd0*/  LDCU UR4, c[0x0][0x3c4] ;  /* 0x00007880ff0477ac */ /* 0x000e220008000800 */
[----:B-1-34-:R-:W-:Y:S01]  /*7be0*/  IMAD.MOV.U32 R33, RZ, RZ, -0x1 ;  /* 0xffffffffff217424 */ /* 0x01afe200078e00ff */
[----:B-----5:R-:W-:-:S04]  /*7bf0*/  ISETP.NE.AND P3, PT, R20, 0x7fffffff, PT ;  /* 0x7fffffff1400780c */ /* 0x020fc80003f65270 */
[C---:B------:R-:W-:Y:S02]  /*7c00*/  SEL R30, R20.reuse, 0x80000000, P3 ;  /* 0x80000000141e7807 */ /* 0x040fe40001800000 */
[----:B------:R-:W-:Y:S02]  /*7c10*/  ISETP.GT.AND P3, PT, R20, -0x1, PT ;  /* 0xffffffff1400780c */ /* 0x000fe40003f64270 */
[----:B0-----:R-:W-:Y:S01]  /*7c20*/  SHF.R.U32.HI R30, RZ, UR4, R30 ;  /* 0x00000004ff1e7c19 */ /* 0x001fe2000801161e */
[----:B------:R-:W0:Y:S01]  /*7c30*/  LDCU.64 UR4, c[0x0][0x3a0] ;  /* 0x00007400ff0477ac */ /* 0x000e220008000a00 */
[----:B------:R-:W-:Y:S02]  /*7c40*/  SEL R33, R33, 0x80000000, P3 ;  /* 0x8000000021217807 */ /* 0x000fe40001800000 */
[----:B------:R-:W-:Y:S02]  /*7c50*/  LOP3.LUT R30, R30, R19, RZ, 0x30, !PT ;  /* 0x000000131e1e7212 */ /* 0x000fe400078e30ff */
[----:B------:R-:W-:-:S03]  /*7c60*/  LOP3.LUT R33, R33, R20, RZ, 0x3c, !PT ;  /* 0x0000001421217212 */ /* 0x000fc600078e3cff */
[----:B------:R-:W-:-:S05]  /*7c70*/  IMAD R32, R30, 0x8, R23 ;  /* 0x000000081e207824 */ /* 0x000fca00078e0217 */
[----:B------:R-:W1:Y:S02]  /*7c80*/  LDS.64 R30, [R32+0x6600] ;  /* 0x00660000201e7984 */ /* 0x000e640000000a00 */
[----:B-1----:R-:W-:-:S04]  /*7c90*/  IADD3 R35, P6, PT, R30, R3, RZ ;  /* 0x000000031e237210 */ /* 0x002fc80007fde0ff */
[----:B0-----:R-:W-:Y:S01]  /*7ca0*/  LEA R30, P3, R35, UR4, 0x2 ;  /* 0x00000004231e7c11 */ /* 0x001fe2000f8610ff */
[----:B------:R-:W-:-:S05]  /*7cb0*/  IMAD.X R36, RZ, RZ, R31, P6 ;  /* 0x000000ffff247224 */ /* 0x000fca00030e061f */
[----:B------:R-:W-:-:S05]  /*7cc0*/  LEA.HI.X R31, R35, UR5, R36, 0x2, P3 ;  /* 0x00000005231f7c11 */ /* 0x000fca00098f1424 */
[----:B------:R0:W-:Y:S02]  /*7cd0*/  STG.E desc[UR6][R30.64+0x1200], R33 ;  /* 0x001200211e007986 */ /* 0x0001e4000c101906 */
.L_x_85:
[----:B------:R-:W-:Y:S05]  /*7ce0*/  BSYNC.RECONVERGENT B0 ;  /* 0x0000000000007941 */ /* 0x000fea0003800200 */
.L_x_84:
[----:B------:R-:W-:Y:S01]  /*7cf0*/  NOP ;  /* 0x0000000000007918 */ /* 0x000fe20000000000 */
[----:B------:R-:W-:Y:S01]  /*7d00*/  BSSY.RECONVERGENT B0, `(.L_x_86) ;  /* 0x0000016000007945 */ /* 0x000fe20003800200 */
[----:B------:R-:W-:Y:S01]  /*7d10*/  ISETP.GE.AND P3, PT, R34, R29, PT ;  /* 0x0000001d2200720c */ /* 0x000fe20003f66270 */
[----:B------:R-:W-:Y:S02]  /*7d20*/  VIADD R34, R3, 0xd80 ;  /* 0x00000d8003227836 */ /* 0x000fe40000000000 */
[----:B------:R-:W-:Y:S10]  /*7d30*/  @P2 BRA `(.L_x_87) ;  /* 0x0000000000482947 */ /* 0x000ff40003800000 */
[----:B------:R-:W5:Y:S01]  /*7d40*/  LDS R20, [R22+0x1800] ;  /* 0x0018000016147984 */ /* 0x000f620000000800 */
[----:B------:R-:W2:Y:S01]  /*7d50*/  LDCU UR4, c[0x0][0x3c4] ;  /* 0x00007880ff0477ac */ /* 0x000ea20008000800 */
[----:B01-34-:R-:W-:Y:S01]  /*7d60*/  IMAD.MOV.U32 R33, RZ, RZ, -0x1 ;  /* 0xffffffffff217424 */ /* 0x01bfe200078e00ff */
[----:B-----5:R-:W-:-:S04]  /*7d70*/  ISETP.NE.AND P2, PT, R20, 0x7fffffff, PT ;  /* 0x7fffffff1400780c */ /* 0x020fc80003f45270 */
[C---:B------:R-:W-:Y:S02]  /*7d80*/  SEL R30, R20.reuse, 0x80000000, P2 ;  /* 0x80000000141e7807 */ /* 0x040fe40001000000 */
[----:B------:R-:W-:Y:S02]  /*7d90*/  ISETP.GT.AND P2, PT, R20, -0x1, PT ;  /* 0xffffffff1400780c */ /* 0x000fe40003f44270 */
[----:B--2---:R-:W-:Y:S01]  /*7da0*/  SHF.R.U32.HI R30, RZ, UR4, R30 ;  /* 0x00000004ff1e7c19 */ /* 0x004fe2000801161e */
        /* <DEDUP_REMOVED lines=11> */
.L_x_87:
[----:B------:R-:W-:Y:S05]  /*7e60*/  BSYNC.RECONVERGENT B0 ;  /* 0x0000000000007941 */ /* 0x000fea0003800200 */
.L_x_86:
        /* <DEDUP_REMOVED lines=23> */
.L_x_89:
[----:B------:R-:W-:Y:S05]  /*7fe0*/  BSYNC.RECONVERGENT B0 ;  /* 0x0000000000007941 */ /* 0x000fea0003800200 */
.L_x_88:
        /* <DEDUP_REMOVED lines=23> */
.L_x_91:
[----:B------:R-:W-:Y:S05]  /*8160*/  BSYNC.RECONVERGENT B0 ;  /* 0x0000000000007941 */ /* 0x000fea0003800200 */
.L_x_90:
        /* <DEDUP_REMOVED lines=23> */
.L_x_93:
[----:B------:R-:W-:Y:S05]  /*82e0*/  BSYNC.RECONVERGENT B0 ;  /* 0x0000000000007941 */ /* 0x000fea0003800200 */
.L_x_92:
        /* <DEDUP_REMOVED lines=23> */
.L_x_95:
[----:B------:R-:W-:Y:S05]  /*8460*/  BSYNC.RECONVERGENT B0 ;  /* 0x0000000000007941 */ /* 0x000fea0003800200 */
.L_x_94:
        /* <DEDUP_REMOVED lines=23> */
.L_x_97:
[----:B------:R-:W-:Y:S05]  /*85e0*/  BSYNC.RECONVERGENT B0 ;  /* 0x0000000000007941 */ /* 0x000fea0003800200 */
.L_x_96:
        /* <DEDUP_REMOVED lines=23> */
.L_x_99:
[----:B------:R-:W-:Y:S05]  /*8760*/  BSYNC.RECONVERGENT B0 ;  /* 0x0000000000007941 */ /* 0x000fea0003800200 */
.L_x_98:
[----:B------:R-:W-:Y:S01]  /*8770*/  NOP ;  /* 0x0000000000007918 */ /* 0x000fe20000000000 */
[----:B------:R-:W-:Y:S01]  /*8780*/  BSSY.RECONVERGENT B0, `(.L_x_100) ;  /* 0x0000016000007945 */ /* 0x000fe20003800200 */
[----:B------:R-:W-:Y:S02]  /*8790*/  ISETP.GE.AND P1, PT, R34, R29, PT ;  /* 0x0000001d2200720c */ /* 0x000fe40003f26270 */
[----:B------:R-:W-:Y:S01]  /*87a0*/  LOP3.LUT R34, R3, 0x1800, RZ, 0xfc, !PT ;  /* 0x0000180003227812 */ /* 0x000fe200078efcff */
        /* <DEDUP_REMOVED lines=19> */
.L_x_101:
[----:B------:R-:W-:Y:S05]  /*88e0*/  BSYNC.RECONVERGENT B0 ;  /* 0x0000000000007941 */ /* 0x000fea0003800200 */
.L_x_100:
[----:B------:R-:W-:Y:S01]  /*88f0*/  NOP ;  /* 0x0000000000007918 */ /* 0x000fe20000000000 */
[----:B------:R-:W-:Y:S01]  /*8900*/  BSSY.RECONVERGENT B0, `(.L_x_102) ;  /* 0x0000015000007945 */ /* 0x000fe20003800200 */
[----:B------:R-:W-:-:S03]  /*8910*/  ISETP.GE.AND P5, PT, R34, R29, PT ;  /* 0x0000001d2200720c */ /* 0x000fc60003fa6270 */
        /* <DEDUP_REMOVED lines=19> */
.L_x_103:
[----:B------:R-:W-:Y:S05]  /*8a50*/  BSYNC.RECONVERGENT B0 ;  /* 0x0000000000007941 */ /* 0x000fea0003800200 */
.L_x_102:
[----:B------:R-:W-:Y:S01]  /*8a60*/  NOP ;  /* 0x0000000000007918 */ /* 0x000fe20000000000 */
[----:B------:R-:W-:Y:S04]  /*8a70*/  BSSY.RECONVERGENT B0, `(.L_x_104) ;  /* 0x0000014000007945 */ /* 0x000fe80003800200 */
[----:B------:R-:W-:Y:S05]  /*8a80*/  @P3 BRA `(.L_x_105) ;  /* 0x0000000000483947 */ /* 0x000fea0003800000 */
        /* <DEDUP_REMOVED lines=13> */
[----:B-1----:R-:W-:-:S05]  /*8b60*/  IADD3 R32, P4, PT, R30, R3, RZ ;  /* 0x000000031e207210 */ /* 0x002fca0007f9e0ff */
[----:B------:R-:W-:Y:S01]  /*8b70*/  IMAD.X R31, RZ, RZ, R31, P4 ;  /* 0x000000ffff1f7224 */ /* 0x000fe200020e061f */
[----:B0-----:R-:W-:-:S04]  /*8b80*/  LEA R30, P4, R32, UR4, 0x2 ;  /* 0x00000004201e7c11 */ /* 0x001fc8000f8810ff */
[----:B------:R-:W-:-:S05]  /*8b90*/  LEA.HI.X R31, R32, UR5, R31, 0x2, P4 ;  /* 0x00000005201f7c11 */ /* 0x000fca000a0f141f */
[----:B------:R0:W-:Y:S04]  /*8ba0*/  STG.E desc[UR6][R30.64+0x4e00], R33 ;  /* 0x004e00211e007986 */ /* 0x0001e8000c101906 */
.L_x_105:
[----:B------:R-:W-:Y:S05]  /*8bb0*/  BSYNC.RECONVERGENT B0 ;  /* 0x0000000000007941 */ /* 0x000fea0003800200 */
.L_x_104:
        /* <DEDUP_REMOVED lines=21> */
.L_x_107:
[----:B------:R-:W-:Y:S05]  /*8d10*/  BSYNC.RECONVERGENT B0 ;  /* 0x0000000000007941 */ /* 0x000fea0003800200 */
.L_x_106:
        /* <DEDUP_REMOVED lines=21> */
.L_x_109:
[----:B------:R-:W-:Y:S05]  /*8e70*/  BSYNC.RECONVERGENT B0 ;  /* 0x0000000000007941 */ /* 0x000fea0003800200 */
.L_x_108:
[----:B------:R-:W-:Y:S01]  /*8e80*/  NOP ;  /* 0x0000000000007918 */ /* 0x000fe20000000000 */
[----:B------:R-:W-:Y:S04]  /*8e90*/  BSSY.RECONVERGENT B0, `(.L_x_110) ;  /* 0x0000014000007945 */ /* 0x000fe80003800200 */
[----:B------:R-:W-:Y:S05]  /*8ea0*/  @P5 BRA `(.L_x_111) ;  /* 0x0000000000485947 */ /* 0x000fea0003800000 */
[----:B------:R-:W5:Y:S01]  /*8eb0*/  LDS R20, [R22+0x6000] ;  /* 0x0060000016147984 */ /* 0x000f620000000800 */
[----:B------:R-:W0:Y:S01]  /*8ec0*/  LDCU UR4, c[0x0][0x3c4] ;  /* 0x00007880ff0477ac */ /* 0x000e220008000800 */
[----:B-----5:R-:W-:-:S04]  /*8ed0*/  ISETP.NE.AND P1, PT, R20, 0x7fffffff, PT ;  /* 0x7fffffff1400780c */ /* 0x020fc80003f25270 */
[C---:B------:R-:W-:Y:S02]  /*8ee0*/  SEL R29, R20.reuse, 0x80000000, P1 ;  /* 0x80000000141d7807 */ /* 0x040fe40000800000 */
[----:B------:R-:W-:Y:S02]  /*8ef0*/  ISETP.GT.AND P1, PT, R20, -0x1, PT ;  /* 0xffffffff1400780c */ /* 0x000fe40003f24270 */
[----:B01-34-:R-:W-:Y:S01]  /*8f00*/  SHF.R.U32.HI R30, RZ, UR4, R29 ;  /* 0x00000004ff1e7c19 */ /* 0x01bfe2000801161d */
[----:B------:R-:W0:Y:S01]  /*8f10*/  LDCU.64 UR4, c[0x0][0x3a0] ;  /* 0x00007400ff0477ac */ /* 0x000e220008000a00 */
[----:B------:R-:W-:Y:S02]  /*8f20*/  IMAD.MOV.U32 R29, RZ, RZ, -0x1 ;  /* 0xffffffffff1d7424 */ /* 0x000fe400078e00ff */
[----:B------:R-:W-:-:S03]  /*8f30*/  LOP3.LUT R30, R30, R19, RZ, 0x30, !PT ;  /* 0x000000131e1e7212 */ /* 0x000fc600078e30ff */
[----:B------:R-:W-:Y:S02]  /*8f40*/  SEL R29, R29, 0x80000000, P1 ;  /* 0x800000001d1d7807 */ /* 0x000fe40000800000 */
[----:B------:R-:W-:Y:S02]  /*8f50*/  IMAD R23, R30, 0x8, R23 ;  /* 0x000000081e177824 */ /* 0x000fe400078e0217 */
[----:B------:R-:W-:-:S03]  /*8f60*/  LOP3.LUT R29, R29, R20, RZ, 0x3c, !PT ;  /* 0x000000141d1d7212 */ /* 0x000fc600078e3cff */
[----:B------:R-:W1:Y:S02]  /*8f70*/  LDS.64 R30, [R23+0x6600] ;  /* 0x00660000171e7984 */ /* 0x000e640000000a00 */
[----:B-1----:R-:W-:-:S05]  /*8f80*/  IADD3 R32, P2, PT, R30, R3, RZ ;  /* 0x000000031e207210 */ /* 0x002fca0007f5e0ff */
[----:B------:R-:W-:Y:S01]  /*8f90*/  IMAD.X R31, RZ, RZ, R31, P2 ;  /* 0x000000ffff1f7224 */ /* 0x000fe200010e061f */
[----:B0-----:R-:W-:-:S04]  /*8fa0*/  LEA R30, P2, R32, UR4, 0x2 ;  /* 0x00000004201e7c11 */ /* 0x001fc8000f8410ff */
[----:B------:R-:W-:-:S05]  /*8fb0*/  LEA.HI.X R31, R32, UR5, R31, 0x2, P2 ;  /* 0x00000005201f7c11 */ /* 0x000fca00090f141f */
[----:B------:R0:W-:Y:S04]  /*8fc0*/  STG.E desc[UR6][R30.64+0x6000], R29 ;  /* 0x0060001d1e007986 */ /* 0x0001e8000c101906 */
.L_x_111:
[----:B------:R-:W-:Y:S05]  /*8fd0*/  BSYNC.RECONVERGENT B0 ;  /* 0x0000000000007941 */ /* 0x000fea0003800200 */
.L_x_110:
[----:B------:R-:W-:Y:S01]  /*8fe0*/  NOP ;  /* 0x0000000000007918 */ /* 0x000fe20000000000 */
.L_x_77:
[----:B01-34-:R-:W0:Y:S01]  /*8ff0*/  LDS R30, [R22+0x1200] ;  /* 0x00120000161e7984 */ /* 0x01be220000000800 */
[----:B------:R-:W1:Y:S03]  /*9000*/  LDCU UR4, c[0x0][0x3c4] ;  /* 0x00007880ff0477ac */ /* 0x000e660008000800 */
[----:B------:R-:W3:Y:S04]  /*9010*/  LDS R20, [R22] ;  /* 0x0000000016147984 */ /* 0x000ee80000000800 */
[----:B------:R-:W4:Y:S04]  /*9020*/  LDS R23, [R22+0x600] ;  /* 0x0006000016177984 */ /* 0x000f280000000800 */
[----:B------:R-:W5:Y:S04]  /*9030*/  LDS R29, [R22+0xc00] ;  /* 0x000c0000161d7984 */ /* 0x000f680000000800 */
[----:B------:R-:W2:Y:S04]  /*9040*/  LDS R31, [R22+0x1800] ;  /* 0x00180000161f7984 */ /* 0x000ea80000000800 */
[----:B------:R-:W1:Y:S04]  /*9050*/  LDS R36, [R22+0x3600] ;  /* 0x0036000016247984 */ /* 0x000e680000000800 */
[----:B------:R-:W1:Y:S04]  /*9060*/  LDS R32, [R22+0x1e00] ;  /* 0x001e000016207984 */ /* 0x000e680000000800 */
[----:B------:R-:W1:Y:S04]  /*9070*/  LDS R33, [R22+0x2400] ;  /* 0x0024000016217984 */ /* 0x000e680000000800 */
[----:B------:R-:W1:Y:S04]  /*9080*/  LDS R34, [R22+0x2a00] ;  /* 0x002a000016227984 */ /* 0x000e680000000800 */
[----:B------:R-:W1:Y:S04]  /*9090*/  LDS R35, [R22+0x3000] ;  /* 0x0030000016237984 */ /* 0x000e680000000800 */
[----:B------:R-:W1:Y:S01]  /*90a0*/  LDS R38, [R22+0x3c00] ;  /* 0x003c000016267984 */ /* 0x000e620000000800 */
[----:B0-----:R-:W-:-:S03]  /*90b0*/  ISETP.NE.AND P2, PT, R30, 0x7fffffff, PT ;  /* 0x7fffffff1e00780c */ /* 0x001fc60003f45270 */
[----:B------:R-:W0:Y:S01]  /*90c0*/  LDS R47, [R22+0x6000] ;  /* 0x00600000162f7984 */ /* 0x000e220000000800 */
[----:B---3--:R-:W-:Y:S02]  /*90d0*/  ISETP.NE.AND P5, PT, R20, 0x7fffffff, PT ;  /* 0x7fffffff1400780c */ /* 0x008fe40003fa5270 */
[----:B------:R-:W-:Y:S01]  /*90e0*/  SEL R30, R30, 0x80000000, P2 ;  /* 0x800000001e1e7807 */ /* 0x000fe20001000000 */
[----:B------:R-:W3:Y:S01]  /*90f0*/  LDS R40, [R22+0x4200] ;  /* 0x0042000016287984 */ /* 0x000ee20000000800 */
[----:B----4-:R-:W-:Y:S02]  /*9100*/  ISETP.NE.AND P4, PT, R23, 0x7fffffff, PT ;  /* 0x7fffffff1700780c */ /* 0x010fe40003f85270 */
[----:B------:R-:W-:Y:S01]  /*9110*/  SEL R20, R20, 0x80000000, P5 ;  /* 0x8000000014147807 */ /* 0x000fe20002800000 */
[----:B------:R-:W4:Y:S01]  /*9120*/  LDS R42, [R22+0x4800] ;  /* 0x00480000162a7984 */ /* 0x000f220000000800 */
[----:B-----5:R-:W-:Y:S02]  /*9130*/  ISETP.NE.AND P3, PT, R29, 0x7fffffff, PT ;  /* 0x7fffffff1d00780c */ /* 0x020fe40003f65270 */
[----:B------:R-:W-:Y:S01]  /*9140*/  SEL R23, R23, 0x80000000, P4 ;  /* 0x8000000017177807 */ /* 0x000fe20002000000 */
[----:B------:R-:W5:Y:S01]  /*9150*/  LDS R44, [R22+0x4e00] ;  /* 0x004e0000162c7984 */ /* 0x000f620000000800 */
[----:B--2---:R-:W-:-:S02]  /*9160*/  ISETP.NE.AND P1, PT, R31, 0x7fffffff, PT ;  /* 0x7fffffff1f00780c */ /* 0x004fc40003f25270 */
[----:B------:R-:W-:Y:S01]  /*9170*/  SEL R29, R29, 0x80000000, P3 ;  /* 0x800000001d1d7807 */ /* 0x000fe20001800000 */
[----:B------:R-:W2:Y:S01]  /*9180*/  LDS R45, [R22+0x5400] ;  /* 0x00540000162d7984 */ /* 0x000ea20000000800 */
[----:B-1----:R-:W-:Y:S02]  /*9190*/  ISETP.NE.AND P2, PT, R36, 0x7fffffff, PT ;  /* 0x7fffffff2400780c */ /* 0x002fe40003f45270 */
[----:B------:R-:W-:Y:S01]  /*91a0*/  SEL R31, R31, 0x80000000, P1 ;  /* 0x800000001f1f7807 */ /* 0x000fe20000800000 */
[----:B------:R-:W1:Y:S01]  /*91b0*/  LDS R46, [R22+0x5a00] ;  /* 0x005a0000162e7984 */ /* 0x000e620000000800 */
[----:B------:R-:W-:Y:S02]  /*91c0*/  ISETP.NE.AND P6, PT, R32, 0x7fffffff, PT ;  /* 0x7fffffff2000780c */ /* 0x000fe40003fc5270 */
[----:B------:R-:W-:Y:S02]  /*91d0*/  SEL R37, R36, 0x80000000, P2 ;  /* 0x8000000024257807 */ /* 0x000fe40001000000 */
[----:B------:R-:W-:-:S02]  /*91e0*/  ISETP.NE.AND P5, PT, R33, 0x7fffffff, PT ;  /* 0x7fffffff2100780c */ /* 0x000fc40003fa5270 */
[----:B------:R-:W-:Y:S02]  /*91f0*/  SEL R32, R32, 0x80000000, P6 ;  /* 0x8000000020207807 */ /* 0x000fe40003000000 */
[C---:B------:R-:W-:Y:S02]  /*9200*/  ISETP.NE.AND P4, PT, R34.reuse, 0x7fffffff, PT ;  /* 0x7fffffff2200780c */ /* 0x040fe40003f85270 */
[----:B------:R-:W-:Y:S02]  /*9210*/  SEL R33, R33, 0x80000000, P5 ;  /* 0x8000000021217807 */ /* 0x000fe40002800000 */
[----:B------:R-:W-:Y:S02]  /*9220*/  ISETP.NE.AND P3, PT, R35, 0x7fffffff, PT ;  /* 0x7fffffff2300780c */ /* 0x000fe40003f65270 */
[----:B------:R-:W-:Y:S02]  /*9230*/  SEL R34, R34, 0x80000000, P4 ;  /* 0x8000000022227807 */ /* 0x000fe40002000000 */
[----:B------:R-:W-:-:S02]  /*9240*/  ISETP.NE.AND P1, PT, R38, 0x7fffffff, PT ;  /* 0x7fffffff2600780c */ /* 0x000fc40003f25270 */
[----:B------:R-:W-:Y:S02]  /*9250*/  SEL R35, R35, 0x80000000, P3 ;  /* 0x8000000023237807 */ /* 0x000fe40001800000 */
[C---:B0-----:R-:W-:Y:S02]  /*9260*/  ISETP.NE.AND P2, PT, R47.reuse, 0x7fffffff, PT ;  /* 0x7fffffff2f00780c */ /* 0x041fe40003f45270 */
[----:B------:R-:W-:Y:S02]  /*9270*/  SEL R39, R38, 0x80000000, P1 ;  /* 0x8000000026277807 */ /* 0x000fe40000800000 */
[----:B---3--:R-:W-:Y:S02]  /*9280*/  ISETP.NE.AND P6, PT, R40, 0x7fffffff, PT ;  /* 0x7fffffff2800780c */ /* 0x008fe40003fc5270 */
[----:B------:R-:W-:Y:S02]  /*9290*/  SEL R49, R47, 0x80000000, P2 ;  /* 0x800000002f317807 */ /* 0x000fe40001000000 */
[----:B----4-:R-:W-:-:S02]  /*92a0*/  ISETP.NE.AND P5, PT, R42, 0x7fffffff, PT ;  /* 0x7fffffff2a00780c */ /* 0x010fc40003fa5270 */
[----:B------:R-:W-:Y:S02]  /*92b0*/  SEL R41, R40, 0x80000000, P6 ;  /* 0x8000000028297807 */ /* 0x000fe40003000000 */
[----:B-----5:R-:W-:Y:S02]  /*92c0*/  ISETP.NE.AND P4, PT, R44, 0x7fffffff, PT ;  /* 0x7fffffff2c00780c */ /* 0x020fe40003f85270 */
[----:B------:R-:W-:Y:S02]  /*92d0*/  SEL R43, R42, 0x80000000, P5 ;  /* 0x800000002a2b7807 */ /* 0x000fe40002800000 */
[----:B--2---:R-:W-:Y:S02]  /*92e0*/  ISETP.NE.AND P3, PT, R45, 0x7fffffff, PT ;  /* 0x7fffffff2d00780c */ /* 0x004fe40003f65270 */
[----:B------:R-:W-:Y:S02]  /*92f0*/  SEL R44, R44, 0x80000000, P4 ;  /* 0x800000002c2c7807 */ /* 0x000fe40002000000 */
[----:B-1----:R-:W-:-:S02]  /*9300*/  ISETP.NE.AND P1, PT, R46, 0x7fffffff, PT ;  /* 0x7fffffff2e00780c */ /* 0x002fc40003f25270 */
[----:B------:R-:W-:Y:S02]  /*9310*/  SEL R45, R45, 0x80000000, P3 ;  /* 0x800000002d2d7807 */ /* 0x000fe40001800000 */
[----:B------:R-:W-:Y:S02]  /*9320*/  SEL R47, R46, 0x80000000, P1 ;  /* 0x800000002e2f7807 */ /* 0x000fe40000800000 */
[----:B------:R-:W-:Y:S02]  /*9330*/  SHF.R.U32.HI R30, RZ, UR4, R30 ;  /* 0x00000004ff1e7c19 */ /* 0x000fe4000801161e */
[----:B------:R-:W-:Y:S02]  /*9340*/  SHF.R.U32.HI R32, RZ, UR4, R32 ;  /* 0x00000004ff207c19 */ /* 0x000fe40008011620 */
[----:B------:R-:W-:Y:S02]  /*9350*/  SHF.R.U32.HI R34, RZ, UR4, R34 ;  /* 0x00000004ff227c19 */ /* 0x000fe40008011622 */
[----:B------:R-:W-:-:S02]  /*9360*/  SHF.R.U32.HI R20, RZ, UR4, R20 ;  /* 0x00000004ff147c19 */ /* 0x000fc40008011614 */
[----:B------:R-:W-:Y:S02]  /*9370*/  SHF.R.U32.HI R22, RZ, UR4, R23 ;  /* 0x00000004ff167c19 */ /* 0x000fe40008011617 */
[----:B------:R-:W-:Y:S02]  /*9380*/  SHF.R.U32.HI R42, RZ, UR4, R29 ;  /* 0x00000004ff2a7c19 */ /* 0x000fe4000801161d */
        /* <DEDUP_REMOVED lines=11> */
[-C--:B------:R-:W-:Y:S02]  /*9440*/  LOP3.LUT R41, R30, R19.reuse, RZ, 0x30, !PT ;  /* 0x000000131e297212 */ /* 0x080fe400078e30ff */
[-C--:B------:R-:W-:Y:S02]  /*9450*/  LOP3.LUT R39, R32, R19.reuse, RZ, 0x30, !PT ;  /* 0x0000001320277212 */ /* 0x080fe400078e30ff */
[-C--:B------:R-:W-:Y:S02]  /*9460*/  LOP3.LUT R37, R34, R19.reuse, RZ, 0x30, !PT ;  /* 0x0000001322257212 */ /* 0x080fe400078e30ff */
[-C--:B------:R-:W-:Y:S02]  /*9470*/  LOP3.LUT R44, R20, R19.reuse, RZ, 0x30, !PT ;  /* 0x00000013142c7212 */ /* 0x080fe400078e30ff */
[----:B------:R-:W-:-:S02]  /*9480*/  LOP3.LUT R43, R22, R19, RZ, 0x30, !PT ;  /* 0x00000013162b7212 */ /* 0x000fc400078e30ff */
[-C--:B------:R-:W-:Y:S02]  /*9490*/  LOP3.LUT R42, R42, R19.reuse, RZ, 0x30, !PT ;  /* 0x000000132a2a7212 */ /* 0x080fe400078e30ff */
        /* <DEDUP_REMOVED lines=10> */
[----:B------:R-:W-:Y:S01]  /*9540*/  LOP3.LUT R45, R58, R19, RZ, 0x30, !PT ;  /* 0x000000133a2d7212 */ /* 0x000fe200078e30ff */
[----:B------:R-:W-:Y:S06]  /*9550*/  @P0 BRA `(.L_x_112) ;  /* 0x0000000000640947 */ /* 0x000fec0003800000 */
[----:B------:R-:W0:Y:S01]  /*9560*/  LDCU.64 UR4, c[0x0][0x3b8] ;  /* 0x00007700ff0477ac */ /* 0x000e220008000a00 */
[----:B------:R-:W-:Y:S01]  /*9570*/  IMAD R11, R5, 0x1980, RZ ;  /* 0x00001980050b7824 */ /* 0x000fe200078e02ff */
[----:B------:R-:W-:-:S04]  /*9580*/  LOP3.LUT R2, R21, 0x1f, R3, 0xf8, !PT ;  /* 0x0000001f15027812 */ /* 0x000fc800078ef803 */
[----:B------:R-:W-:-:S04]  /*9590*/  IADD3 R3, P1, PT, R11, R2, RZ ;  /* 0x000000020b037210 */ /* 0x000fc80007f3e0ff */
[----:B------:R-:W-:Y:S02]  /*95a0*/  LEA.HI.X.SX32 R18, R11, RZ, 0x1, P1 ;  /* 0x000000ff0b127211 */ /* 0x000fe400008f0eff */
        /* <DEDUP_REMOVED lines=20> */
.L_x_112:
[--C-:B------:R-:W-:Y:S01]  /*96f0*/  IMAD.IADD R60, R28, 0x1, -R18.reuse ;  /* 0x000000011c3c7824 */ /* 0x100fe200078e0a12 */
[----:B------:R-:W0:Y:S01]  /*9700*/  LDCU.64 UR4, c[0x0][0x3b8] ;  /* 0x00007700ff0477ac */ /* 0x000e220008000a00 */
[C---:B------:R-:W-:Y:S01]  /*9710*/  VIADD R3, R11.reuse, 0x20 ;  /* 0x000000200b037836 */ /* 0x040fe20000000000 */
[----:B------:R-:W-:Y:S01]  /*9720*/  SHF.R.S32.HI R62, RZ, 0x1f, R18 ;  /* 0x0000001fff3e7819 */ /* 0x000fe20000011412 */
[----:B------:R-:W-:Y:S01]  /*9730*/  VIADD R19, R11, 0xa0 ;  /* 0x000000a00b137836 */ /* 0x000fe20000000000 */
[----:B------:R-:W-:Y:S02]  /*9740*/  IADD3 R64, P2, PT, R18, R11, RZ ;  /* 0x0000000b12407210 */ /* 0x000fe40007f5e0ff */
[-C--:B------:R-:W-:Y:S01]  /*9750*/  ISETP.GE.AND P5, PT, R3, R60.reuse, PT ;  /* 0x0000003c0300720c */ /* 0x080fe20003fa6270 */
[C---:B------:R-:W-:Y:S01]  /*9760*/  VIADD R3, R11.reuse, 0x40 ;  /* 0x000000400b037836 */ /* 0x040fe20000000000 */
[----:B------:R-:W-:Y:S01]  /*9770*/  ISETP.GE.AND P6, PT, R11, R60, PT ;  /* 0x0000003c0b00720c */ /* 0x000fe20003fc6270 */
[----:B------:R-:W-:-:S03]  /*9780*/  IMAD.X R65, RZ, RZ, R62, P2 ;  /* 0x000000ffff417224 */ /* 0x000fc600010e063e */
[----:B------:R-:W-:Y:S01]  /*9790*/  ISETP.GE.AND P1, PT, R3, R60, PT ;  /* 0x0000003c0300720c */ /* 0x000fe20003f26270 */
[----:B------:R-:W-:-:S05]  /*97a0*/  VIADD R3, R11, 0x60 ;  /* 0x000000600b037836 */ /* 0x000fca0000000000 */
[----:B------:R-:W-:Y:S01]  /*97b0*/  ISETP.GE.AND P4, PT, R3, R60, PT ;  /* 0x0000003c0300720c */ /* 0x000fe20003f86270 */
[----:B------:R-:W-:Y:S01]  /*97c0*/  VIADD R3, R11, 0x80 ;  /* 0x000000800b037836 */ /* 0x000fe20000000000 */
[----:B0-----:R-:W-:-:S04]  /*97d0*/  LEA R2, P2, R64, UR4, 0x2 ;  /* 0x0000000440027c11 */ /* 0x001fc8000f8410ff */
[----:B------:R-:W-:Y:S02]  /*97e0*/  ISETP.GE.AND P3, PT, R3, R60, PT ;  /* 0x0000003c0300720c */ /* 0x000fe40003f66270 */
[----:B------:R-:W-:-:S04]  /*97f0*/  SHF.L.U64.HI R3, R64, 0x2, R65 ;  /* 0x0000000240037819 */ /* 0x000fc80000010241 */
[----:B------:R-:W-:Y:S02]  /*9800*/  IADD3.X R3, PT, PT, R3, UR5, RZ, P2, !PT ;  /* 0x0000000503037c10 */ /* 0x000fe400097fe4ff */
[-C--:B------:R-:W-:Y:S01]  /*9810*/  ISETP.GE.AND P2, PT, R19, R60.reuse, PT ;  /* 0x0000003c1300720c */ /* 0x080fe20003f46270 */
[----:B------:R-:W-:Y:S02]  /*9820*/  VIADD R19, R11, 0xc0 ;  /* 0x000000c00b137836 */ /* 0x000fe40000000000 */
[----:B------:R-:W5:Y:S03]  /*9830*/  @!P6 LDG.E R63, desc[UR6][R2.64] ;  /* 0x00000006023fe981 */ /* 0x000f66000c1e1900 */
[-C--:B------:R-:W-:Y:S01]  /*9840*/  ISETP.GE.AND P6, PT, R19, R60.reuse, PT ;  /* 0x0000003c1300720c */ /* 0x080fe20003fc6270 */
[----:B------:R-:W-:Y:S01]  /*9850*/  VIADD R19, R11, 0xe0 ;  /* 0x000000e00b137836 */ /* 0x000fe20000000000 */
[----:B------:R-:W5:Y:S04]  /*9860*/  @!P5 LDG.E R56, desc[UR6][R2.64+0x80] ;  /* 0x000080060238d981 */ /* 0x000f68000c1e1900 */
[-C--:B------:R-:W-:Y:S01]  /*9870*/  ISETP.GE.AND P5, PT, R19, R60.reuse, PT ;  /* 0x0000003c1300720c */ /* 0x080fe20003fa6270 */
[----:B------:R-:W-:Y:S01]  /*9880*/  VIADD R19, R11, 0x100 ;  /* 0x000001000b137836 */ /* 0x000fe20000000000 */
[----:B------:R-:W5:Y:S04]  /*9890*/  @!P1 LDG.E R61, desc[UR6][R2.64+0x100] ;  /* 0x00010006023d9981 */ /* 0x000f68000c1e1900 */
[----:B------:R-:W-:Y:S01]  /*98a0*/  ISETP.GE.AND P1, PT, R19, R60, PT ;  /* 0x0000003c1300720c */ /* 0x000fe20003f26270 */
[----:B------:R-:W5:Y:S01]  /*98b0*/  @!P2 LDG.E R57, desc[UR6][R2.64+0x280] ;  /* 0x000280060239a981 */ /* 0x000f62000c1e1900 */
[----:B------:R-:W-:-:S03]  /*98c0*/  VIADD R21, R11, 0x120 ;  /* 0x000001200b157836 */ /* 0x000fc60000000000 */
[----:B------:R-:W5:Y:S04]  /*98d0*/  @!P4 LDG.E R54, desc[UR6][R2.64+0x180] ;  /* 0x000180060236c981 */ /* 0x000f68000c1e1900 */
[----:B------:R-:W5:Y:S04]  /*98e0*/  @!P3 LDG.E R59, desc[UR6][R2.64+0x200] ;  /* 0x00020006023bb981 */ /* 0x000f68000c1e1900 */
[C---:B------:R-:W-:Y:S01]  /*98f0*/  @!P1 LEA R18, P2, R64.reuse, UR4, 0x2 ;  /* 0x0000000440129c11 */ /* 0x040fe2000f8410ff */
[----:B------:R-:W5:Y:S03]  /*9900*/  @!P6 LDG.E R55, desc[UR6][R2.64+0x300] ;  /* 0x000300060237e981 */ /* 0x000f66000c1e1900 */
[----:B------:R-:W-:Y:S01]  /*9910*/  @!P1 LEA.HI.X R19, R64, UR5, R65, 0x2, P2 ;  /* 0x0000000540139c11 */ /* 0x000fe200090f1441 */
[----:B------:R0:W5:Y:S04]  /*9920*/  @!P5 LDG.E R53, desc[UR6][R2.64+0x380] ;  /* 0x000380060235d981 */ /* 0x000168000c1e1900 */
[----:B------:R1:W5:Y:S01]  /*9930*/  @!P1 LDG.E R52, desc[UR6][R18.64+0x400] ;  /* 0x0004000612349981 */ /* 0x000362000c1e1900 */
[----:B------:R-:W-:Y:S01]  /*9940*/  ISETP.GE.AND P1, PT, R21, R60, PT ;  /* 0x0000003c1500720c */ /* 0x000fe20003f26270 */
[----:B0-----:R-:W-:-:S12]  /*9950*/  VIADD R3, R11, 0x140 ;  /* 0x000001400b037836 */ /* 0x001fd80000000000 */
[----:B------:R-:W-:-:S04]  /*9960*/  @!P1 LEA R20, P2, R64, UR4, 0x2 ;  /* 0x0000000440149c11 */ /* 0x000fc8000f8410ff */
[----:B------:R-:W-:-:S05]  /*9970*/  @!P1 LEA.HI.X R21, R64, UR5, R65, 0x2, P2 ;  /* 0x0000000540159c11 */ /* 0x000fca00090f1441 */
[----:B------:R0:W5:Y:S01]  /*9980*/  @!P1 LDG.E R51, desc[UR6][R20.64+0x480] ;  /* 0x0004800614339981 */ /* 0x000162000c1e1900 */
[----:B------:R-:W-:Y:S01]  /*9990*/  ISETP.GE.AND P1, PT, R3, R60, PT ;  /* 0x0000003c0300720c */ /* 0x000fe20003f26270 */
[----:B-1----:R-:W-:-:S12]  /*99a0*/  VIADD R19, R11, 0x160 ;  /* 0x000001600b137836 */ /* 0x002fd80000000000 */
[----:B------:R-:W-:-:S04]  /*99b0*/  @!P1 LEA R2, P2, R64, UR4, 0x2 ;  /* 0x0000000440029c11 */ /* 0x000fc8000f8410ff */
[----:B------:R-:W-:-:S05]  /*99c0*/  @!P1 LEA.HI.X R3, R64, UR5, R65, 0x2, P2 ;  /* 0x0000000540039c11 */ /* 0x000fca00090f1441 */
[----:B------:R1:W5:Y:S01]  /*99d0*/  @!P1 LDG.E R50, desc[UR6][R2.64+0x500] ;  /* 0x0005000602329981 */ /* 0x000362000c1e1900 */
[----:B------:R-:W-:Y:S01]  /*99e0*/  ISETP.GE.AND P1, PT, R19, R60, PT ;  /* 0x0000003c1300720c */ /* 0x000fe20003f26270 */
[----:B0-----:R-:W-:-:S12]  /*99f0*/  VIADD R21, R11, 0x180 ;  /* 0x000001800b157836 */ /* 0x001fd80000000000 */
[----:B------:R-:W-:-:S04]  /*9a00*/  @!P1 LEA R18, P2, R64, UR4, 0x2 ;  /* 0x0000000440129c11 */ /* 0x000fc8000f8410ff */
[----:B------:R-:W-:-:S05]  /*9a10*/  @!P1 LEA.HI.X R19, R64, UR5, R65, 0x2, P2 ;  /* 0x0000000540139c11 */ /* 0x000fca00090f1441 */
[----:B------:R-:W5:Y:S01]  /*9a20*/  @!P1 LDG.E R49, desc[UR6][R18.64+0x580] ;  /* 0x0005800612319981 */ /* 0x000f62000c1e1900 */
[----:B------:R-:W-:Y:S01]  /*9a30*/  ISETP.GE.AND P1, PT, R21, R60, PT ;  /* 0x0000003c1500720c */ /* 0x000fe20003f26270 */
[----:B-1----:R-:W-:-:S12]  /*9a40*/  VIADD R3, R11, 0x1a0 ;  /* 0x000001a00b037836 */ /* 0x002fd80000000000 */
[----:B------:R-:W-:-:S04]  /*9a50*/  @!P1 LEA R20, P2, R64, UR4, 0x2 ;  /* 0x0000000440149c11 */ /* 0x000fc8000f8410ff */
[----:B------:R-:W-:-:S05]  /*9a60*/  @!P1 LEA.HI.X R21, R64, UR5, R65, 0x2, P2 ;  /* 0x0000000540159c11 */ /* 0x000fca00090f1441 */
[----:B------:R0:W5:Y:S01]  /*9a70*/  @!P1 LDG.E R48, desc[UR6][R20.64+0x600] ;  /* 0x0006000614309981 */ /* 0x000162000c1e1900 */
[----:B------:R-:W-:Y:S01]  /*9a80*/  ISETP.GE.AND P1, PT, R3, R60, PT ;  /* 0x0000003c0300720c */ /* 0x000fe20003f26270 */
[----:B0-----:R-:W-:-:S05]  /*9a90*/  VIADD R21, R11, 0x200 ;  /* 0x000002000b157836 */ /* 0x001fca0000000000 */
[----:B------:R-:W-:-:S07]  /*9aa0*/  ISETP.GE.AND P3, PT, R21, R60, PT ;  /* 0x0000003c1500720c */ /* 0x000fce0003f66270 */
[----:B------:R-:W-:Y:S01]  /*9ab0*/  @!P1 LEA R22, P2, R64, UR4, 0x2 ;  /* 0x0000000440169c11 */ /* 0x000fe2000f8410ff */
[----:B------:R-:W-:-:S03]  /*9ac0*/  VIADD R3, R11, 0x1c0 ;  /* 0x000001c00b037836 */ /* 0x000fc60000000000 */
[----:B------:R-:W-:-:S05]  /*9ad0*/  @!P1 LEA.HI.X R23, R64, UR5, R65, 0x2, P2 ;  /* 0x0000000540179c11 */ /* 0x000fca00090f1441 */
[----:B------:R-:W5:Y:S01]  /*9ae0*/  @!P1 LDG.E R47, desc[UR6][R22.64+0x680] ;  /* 0x00068006162f9981 */ /* 0x000f62000c1e1900 */
[----:B------:R-:W0:Y:S01]  /*9af0*/  @!P3 S2R R20, SR_TID.X ;  /* 0x000000000014b919 */ /* 0x000e220000002100 */
[----:B------:R-:W-:Y:S01]  /*9b00*/  ISETP.GE.AND P1, PT, R3, R60, PT ;  /* 0x0000003c0300720c */ /* 0x000fe20003f26270 */
[----:B------:R-:W-:-:S12]  /*9b10*/  VIADD R3, R11, 0x1e0 ;  /* 0x000001e00b037836 */ /* 0x000fd80000000000 */
[----:B------:R-:W-:-:S04]  /*9b20*/  @!P1 LEA R18, P2, R64, UR4, 0x2 ;  /* 0x0000000440129c11 */ /* 0x000fc8000f8410ff */
[----:B------:R-:W-:Y:S02]  /*9b30*/  @!P1 LEA.HI.X R19, R64, UR5, R65, 0x2, P2 ;  /* 0x0000000540139c11 */ /* 0x000fe400090f1441 */
[----:B------:R-:W-:-:S03]  /*9b40*/  ISETP.GE.AND P2, PT, R3, R60, PT ;  /* 0x0000003c0300720c */ /* 0x000fc60003f46270 */
[----:B------:R1:W5:Y:S01]  /*9b50*/  @!P1 LDG.E R46, desc[UR6][R18.64+0x700] ;  /* 0x00070006122e9981 */ /* 0x000362000c1e1900 */
[C---:B0-----:R-:W-:Y:S02]  /*9b60*/  @!P3 LOP3.LUT R21, R20.reuse, 0x3e0, RZ, 0xc0, !PT ;  /* 0x000003e01415b812 */ /* 0x041fe400078ec0ff */
[----:B------:R-:W-:Y:S01]  /*9b70*/  @!P3 LOP3.LUT R20, R20, 0x1f, RZ, 0xc0, !PT ;  /* 0x0000001f1414b812 */ /* 0x000fe200078ec0ff */
[----:B-1----:R-:W-:-:S06]  /*9b80*/  @!P3 IMAD R19, R5, 0x1980, RZ ;  /* 0x000019800513b824 */ /* 0x002fcc00078e02ff */
[----:B------:R-:W-:Y:S01]  /*9b90*/  @!P2 LEA R2, P1, R64, UR4, 0x2 ;  /* 0x000000044002ac11 */ /* 0x000fe2000f8210ff */
[----:B------:R-:W-:-:S03]  /*9ba0*/  @!P3 IMAD R20, R21, 0x11, R20 ;  /* 0x000000111514b824 */ /* 0x000fc600078e0214 */
[----:B------:R-:W-:Y:S02]  /*9bb0*/  @!P2 LEA.HI.X R3, R64, UR5, R65, 0x2, P1 ;  /* 0x000000054003ac11 */ /* 0x000fe400088f1441 */
[----:B------:R-:W-:-:S03]  /*9bc0*/  @!P3 IADD3 R20, P1, PT, R19, R20, RZ ;  /* 0x000000141314b210 */ /* 0x000fc60007f3e0ff */
[----:B------:R1:W5:Y:S02]  /*9bd0*/  @!P2 LDG.E R11, desc[UR6][R2.64+0x780] ;  /* 0x00078006020ba981 */ /* 0x000364000c1e1900 */
[----:B------:R-:W-:Y:S01]  /*9be0*/  @!P3 IMAD.X R19, RZ, RZ, R62, P1 ;  /* 0x000000ffff13b224 */ /* 0x000fe200008e063e */
[----:B------:R-:W-:-:S04]  /*9bf0*/  @!P3 LEA R18, P1, R20, UR4, 0x2 ;  /* 0x000000041412bc11 */ /* 0x000fc8000f8210ff */
[----:B------:R-:W-:-:S05]  /*9c00*/  @!P3 LEA.HI.X R19, R20, UR5, R19, 0x2, P1 ;  /* 0x000000051413bc11 */ /* 0x000fca00088f1413 */
[----:B------:R1:W5:Y:S04]  /*9c10*/  @!P3 LDG.E R58, desc[UR6][R18.64+0x800] ;  /* 0x00080006123ab981 */ /* 0x000368000c1e1900 */
.L_x_113:
[----:B------:R-:W-:Y:S08]  /*9c20*/  BAR.SYNC.DEFER_BLOCKING 0x0 ;  /* 0x0000000000007b1d */ /* 0x000ff00000010000 */
[----:B------:R-:W2:Y:S01]  /*9c30*/  S2UR UR5, SR_CgaCtaId ;  /* 0x00000000000579c3 */ /* 0x000ea20000008800 */
[----:B------:R-:W-:Y:S01]  /*9c40*/  UMOV UR4, 0x400 ;  /* 0x0000040000047882 */ /* 0x000fe20000000000 */
[----:B01----:R-:W0:Y:S01]  /*9c50*/  S2R R2, SR_TID.X ;  /* 0x0000000000027919 */ /* 0x003e220000002100 */
[----:B-----5:R1:W-:Y:S04]  /*9c60*/  STS [R10+-0x4], R63 ;  /* 0xfffffc3f0a007388 */ /* 0x0203e80000000800 */
[----:B------:R1:W-:Y:S01]  /*9c70*/  STS [R9+-0x4], R56 ;  /* 0xfffffc3809007388 */ /* 0x0003e20000000800 */
[----:B--2---:R-:W-:-:S03]  /*9c80*/  ULEA UR4, UR5, UR4, 0x18 ;  /* 0x0000000405047291 */ /* 0x004fc6000f8ec0ff */
[----:B------:R1:W-:Y:S04]  /*9c90*/  STS [R8+-0x4], R61 ;  /* 0xfffffc3d08007388 */ /* 0x0003e80000000800 */
[----:B------:R1:W-:Y:S04]  /*9ca0*/  STS [R7+-0x4], R54 ;  /* 0xfffffc3607007388 */ /* 0x0003e80000000800 */
[----:B------:R1:W-:Y:S01]  /*9cb0*/  STS [R6+-0x4], R59 ;  /* 0xfffffc3b06007388 */ /* 0x0003e20000000800 */
[----:B0-----:R-:W-:-:S03]  /*9cc0*/  LEA R3, R2, UR4, 0x2 ;  /* 0x0000000402037c11 */ /* 0x001fc6000f8e10ff */
[----:B------:R1:W-:Y:S04]  /*9cd0*/  STS [R4+-0x4], R57 ;  /* 0xfffffc3904007388 */ /* 0x0003e80000000800 */
        /* <DEDUP_REMOVED lines=10> */
[----:B------:R1:W-:Y:S01]  /*9d80*/  STS [R17+-0x4], R58 ;  /* 0xfffffc3a11007388 */ /* 0x0003e20000000800 */
[----:B------:R-:W-:Y:S06]  /*9d90*/  BAR.SYNC.DEFER_BLOCKING 0x0 ;  /* 0x0000000000007b1d */ /* 0x000fec0000010000 */
[----:B------:R-:W-:Y:S05]  /*9da0*/  @P0 BRA `(.L_x_114) ;  /* 0x00000008006c0947 */ /* 0x000fea0003800000 */
[----:B------:R-:W-:Y:S01]  /*9db0*/  LEA R44, R44, UR4, 0x3 ;  /* 0x000000042c2c7c11 */ /* 0x000fe2000f8e18ff */
[----:B-1----:R-:W-:Y:S01]  /*9dc0*/  LDS R11, [R3] ;  /* 0x00000000030b7984 */ /* 0x002fe20000000800 */
[----:B------:R-:W0:Y:S01]  /*9dd0*/  LDCU.64 UR8, c[0x0][0x3b0] ;  /* 0x00007600ff0877ac */ /* 0x000e220008000a00 */
[----:B------:R-:W-:Y:S02]  /*9de0*/  LEA R43, R43, UR4, 0x3 ;  /* 0x000000042b2b7c11 */ /* 0x000fe4000f8e18ff */
[----:B------:R-:W1:Y:S01]  /*9df0*/  LDS.64 R4, [R44+0x6600] ;  /* 0x006600002c047984 */ /* 0x000e620000000a00 */
[----:B------:R-:W-:Y:S02]  /*9e00*/  LEA R42, R42, UR4, 0x3 ;  /* 0x000000042a2a7c11 */ /* 0x000fe4000f8e18ff */
[----:B------:R-:W-:Y:S02]  /*9e10*/  LEA R41, R41, UR4, 0x3 ;  /* 0x0000000429297c11 */ /* 0x000fe4000f8e18ff */
[----:B------:R-:W-:-:S02]  /*9e20*/  LEA R40, R40, UR4, 0x3 ;  /* 0x0000000428287c11 */ /* 0x000fc4000f8e18ff */
[----:B------:R-:W-:Y:S02]  /*9e30*/  LEA R39, R39, UR4, 0x3 ;  /* 0x0000000427277c11 */ /* 0x000fe4000f8e18ff */
[----:B------:R-:W-:Y:S02]  /*9e40*/  LEA R38, R38, UR4, 0x3 ;  /* 0x0000000426267c11 */ /* 0x000fe4000f8e18ff */
[----:B------:R-:W-:Y:S02]  /*9e50*/  LEA R37, R37, UR4, 0x3 ;  /* 0x0000000425257c11 */ /* 0x000fe4000f8e18ff */
        /* <DEDUP_REMOVED lines=9> */
[----:B-1----:R-:W-:-:S05]  /*9ef0*/  IADD3 R0, P0, PT, R4, R2, RZ ;  /* 0x0000000204007210 */ /* 0x002fca0007f1e0ff */
[----:B------:R-:W-:Y:S01]  /*9f00*/  IMAD.X R5, RZ, RZ, R5, P0 ;  /* 0x000000ffff057224 */ /* 0x000fe200000e0605 */
[----:B0-----:R-:W-:-:S04]  /*9f10*/  LEA R6, P0, R0, UR8, 0x2 ;  /* 0x0000000800067c11 */ /* 0x001fc8000f8010ff */
[----:B------:R-:W-:-:S05]  /*9f20*/  LEA.HI.X R7, R0, UR9, R5, 0x2, P0 ;  /* 0x0000000900077c11 */ /* 0x000fca00080f1405 */
[----:B------:R-:W-:Y:S01]  /*9f30*/  STG.E desc[UR6][R6.64], R11 ;  /* 0x0000000b06007986 */ /* 0x000fe2000c101906 */
[----:B------:R-:W-:-:S03]  /*9f40*/  NOP ;  /* 0x0000000000007918 */ /* 0x000fc60000000000 */
[----:B------:R-:W0:Y:S04]  /*9f50*/  LDS.64 R4, [R43+0x6600] ;  /* 0x006600002b047984 */ /* 0x000e280000000a00 */
[----:B------:R-:W1:Y:S01]  /*9f60*/  LDS R13, [R3+0x600] ;  /* 0x00060000030d7984 */ /* 0x000e620000000800 */
[----:B0-----:R-:W-:-:S05]  /*9f70*/  IADD3 R0, P0, PT, R4, R2, RZ ;  /* 0x0000000204007210 */ /* 0x001fca0007f1e0ff */
[----:B------:R-:W-:Y:S01]  /*9f80*/  IMAD.X R5, RZ, RZ, R5, P0 ;  /* 0x000000ffff057224 */ /* 0x000fe200000e0605 */
[----:B------:R-:W-:-:S04]  /*9f90*/  LEA R8, P0, R0, UR8, 0x2 ;  /* 0x0000000800087c11 */ /* 0x000fc8000f8010ff */
[----:B------:R-:W-:-:S05]  /*9fa0*/  LEA.HI.X R9, R0, UR9, R5, 0x2, P0 ;  /* 0x0000000900097c11 */ /* 0x000fca00080f1405 */
[----:B-1----:R-:W-:Y:S01]  /*9fb0*/  STG.E desc[UR6][R8.64+0x600], R13 ;  /* 0x0006000d08007986 */ /* 0x002fe2000c101906 */
        /* <DEDUP_REMOVED lines=120> */
[----:B------:R-:W-:Y:S01]  /*a740*/  NOP ;  /* 0x0000000000007918 */ /* 0x000fe20000000000 */
[----:B------:R-:W-:Y:S05]  /*a750*/  EXIT ;  /* 0x000000000000794d */ /* 0x000fea0003800000 */
.L_x_114:
[----:B-1----:R-:W-:Y:S01]  /*a760*/  LEA R7, R44, UR4, 0x3 ;  /* 0x000000042c077c11 */ /* 0x002fe2000f8e18ff */
[----:B------:R-:W-:Y:S01]  /*a770*/  IMAD R5, R5, -0x1980, R28 ;  /* 0xffffe68005057824 */ /* 0x000fe200078e021c */
[----:B------:R-:W-:Y:S02]  /*a780*/  LEA R43, R43, UR4, 0x3 ;  /* 0x000000042b2b7c11 */ /* 0x000fe4000f8e18ff */
[----:B------:R-:W-:Y:S02]  /*a790*/  LEA R41, R41, UR4, 0x3 ;  /* 0x0000000429297c11 */ /* 0x000fe4000f8e18ff */
[----:B------:R-:W0:Y:S01]  /*a7a0*/  LDS.64 R6, [R7+0x6600] ;  /* 0x0066000007067984 */ /* 0x000e220000000a00 */
[----:B------:R-:W-:Y:S02]  /*a7b0*/  ISETP.GE.AND P1, PT, R2, R5, PT ;  /* 0x000000050200720c */ /* 0x000fe40003f26270 */
[----:B------:R-:W-:Y:S02]  /*a7c0*/  LEA R39, R39, UR4, 0x3 ;  /* 0x0000000427277c11 */ /* 0x000fe4000f8e18ff */
[----:B------:R-:W-:-:S02]  /*a7d0*/  LEA R37, R37, UR4, 0x3 ;  /* 0x0000000425257c11 */ /* 0x000fc4000f8e18ff */
[----:B------:R-:W-:Y:S02]  /*a7e0*/  LEA R35, R35, UR4, 0x3 ;  /* 0x0000000423237c11 */ /* 0x000fe4000f8e18ff */
[----:B------:R-:W-:Y:S02]  /*a7f0*/  LEA R33, R33, UR4, 0x3 ;  /* 0x0000000421217c11 */ /* 0x000fe4000f8e18ff */
[----:B------:R-:W-:Y:S02]  /*a800*/  LEA R31, R31, UR4, 0x3 ;  /* 0x000000041f1f7c11 */ /* 0x000fe4000f8e18ff */
[----:B------:R-:W-:Y:S01]  /*a810*/  LEA R45, R45, UR4, 0x3 ;  /* 0x000000042d2d7c11 */ /* 0x000fe2000f8e18ff */
[----:B------:R-:W1:Y:S01]  /*a820*/  @!P1 LDS R13, [R3] ;  /* 0x00000000030d9984 */ /* 0x000e620000000800 */
[----:B------:R-:W2:Y:S01]  /*a830*/  @!P1 LDC.64 R8, c[0x0][0x3b0] ;  /* 0x0000ec00ff089b82 */ /* 0x000ea20000000a00 */
[----:B0-----:R-:W-:-:S05]  /*a840*/  @!P1 IADD3 R0, P0, PT, R6, R2, RZ ;  /* 0x0000000206009210 */ /* 0x001fca0007f1e0ff */
[----:B------:R-:W-:Y:S01]  /*a850*/  @!P1 IMAD.X R6, RZ, RZ, R7, P0 ;  /* 0x000000ffff069224 */ /* 0x000fe200000e0607 */
[----:B--2---:R-:W-:-:S04]  /*a860*/  @!P1 LEA R8, P0, R0, R8, 0x2 ;  /* 0x0000000800089211 */ /* 0x004fc800078010ff */
[----:B------:R-:W-:Y:S01]  /*a870*/  @!P1 LEA.HI.X R9, R0, R9, R6, 0x2, P0 ;  /* 0x0000000900099211 */ /* 0x000fe200000f1406 */
[----:B------:R-:W-:-:S04]  /*a880*/  VIADD R0, R2, 0x180 ;  /* 0x0000018002007836 */ /* 0x000fc80000000000 */
[----:B-1----:R-:W-:Y:S01]  /*a890*/  @!P1 STG.E desc[UR6][R8.64], R13 ;  /* 0x0000000d08009986 */ /* 0x002fe2000c101906 */
[----:B------:R-:W-:-:S03]  /*a8a0*/  NOP ;  /* 0x0000000000007918 */ /* 0x000fc60000000000 */
[----:B------:R-:W0:Y:S01]  /*a8b0*/  LDS.64 R6, [R43+0x6600] ;  /* 0x006600002b067984 */ /* 0x000e220000000a00 */
[----:B------:R-:W-:-:S13]  /*a8c0*/  ISETP.GE.AND P1, PT, R0, R5, PT ;  /* 0x000000050000720c */ /* 0x000fda0003f26270 */
[----:B------:R-:W1:Y:S01]  /*a8d0*/  @!P1 LDS R15, [R3+0x600] ;  /* 0x00060000030f9984 */ /* 0x000e620000000800 */
[----:B------:R-:W2:Y:S01]  /*a8e0*/  @!P1 LDC.64 R10, c[0x0][0x3b0] ;  /* 0x0000ec00ff0a9b82 */ /* 0x000ea20000000a00 */
[----:B0-----:R-:W-:-:S05]  /*a8f0*/  @!P1 IADD3 R0, P0, PT, R6, R2, RZ ;  /* 0x0000000206009210 */ /* 0x001fca0007f1e0ff */
[----:B------:R-:W-:Y:S01]  /*a900*/  @!P1 IMAD.X R6, RZ, RZ, R7, P0 ;  /* 0x000000ffff069224 */ /* 0x000fe200000e0607 */
[----:B--2---:R-:W-:Y:S02]  /*a910*/  @!P1 LEA R10, P0, R0, R10, 0x2 ;  /* 0x0000000a000a9211 */ /* 0x004fe400078010ff */
[----:B------:R-:W-:Y:S02]  /*a920*/  LEA R7, R42, UR4, 0x3 ;  /* 0x000000042a077c11 */ /* 0x000fe4000f8e18ff */
        /* <DEDUP_REMOVED lines=69> */
[----:B------:R-:W-:Y:S02]  /*ad80*/  @!P1 LEA.HI.X R11, R0, R11, R6, 0x2, P0 ;  /* 0x0000000b000b9211 */ /* 0x000fe400000f1406 */
[----:B------:R-:W-:-:S03]  /*ad90*/  LOP3.LUT R0, R2, 0xc00, RZ, 0xfc, !PT ;  /* 0x00000c0002007812 */ /* 0x000fc600078efcff */
        /* <DEDUP_REMOVED lines=88> */
[C---:B--2---:R-:W-:Y:S02]  /*b320*/  @!P1 LEA R10, P0, R0.reuse, R10, 0x2 ;  /* 0x0000000a000a9211 */ /* 0x044fe400078010ff */
        /* <DEDUP_REMOVED lines=9> */
[----:B0-----:R-:W-:-:S05]  /*b3c0*/  IADD3 R2, P0, PT, R6, R2, RZ ;  /* 0x0000000206027210 */ /* 0x001fca0007f1e0ff */
[----:B------:R-:W-:Y:S01]  /*b3d0*/  IMAD.X R6, RZ, RZ, R7, P0 ;  /* 0x000000ffff067224 */ /* 0x000fe200000e0607 */
[----:B--2---:R-:W-:-:S04]  /*b3e0*/  @!P1 LEA R4, P0, R2, R4, 0x2 ;  /* 0x0000000402049211 */ /* 0x004fc800078010ff */
[----:B------:R-:W-:-:S05]  /*b3f0*/  @!P1 LEA.HI.X R5, R2, R5, R6, 0x2, P0 ;  /* 0x0000000502059211 */ /* 0x000fca00000f1406 */
[----:B-1----:R-:W-:Y:S01]  /*b400*/  @!P1 STG.E desc[UR6][R4.64+0x6000], R3 ;  /* 0x0060000304009986 */ /* 0x002fe2000c101906 */
[----:B------:R-:W-:Y:S01]  /*b410*/  NOP ;  /* 0x0000000000007918 */ /* 0x000fe20000000000 */
[----:B------:R-:W-:Y:S05]  /*b420*/  EXIT ;  /* 0x000000000000794d */ /* 0x000fea0003800000 */
.L_x_30:
[----:B------:R-:W-:Y:S02]  /*b430*/  IMAD.MOV.U32 R72, RZ, RZ, R57 ;  /* 0x000000ffff487224 */ /* 0x000fe400078e0039 */
[----:B------:R-:W-:Y:S02]  /*b440*/  IMAD.MOV.U32 R65, RZ, RZ, 0x1 ;  /* 0x00000001ff417424 */ /* 0x000fe400078e00ff */
[----:B------:R-:W-:Y:S02]  /*b450*/  IMAD.MOV.U32 R74, RZ, RZ, RZ ;  /* 0x000000ffff4a7224 */ /* 0x000fe400078e00ff */
[----:B------:R-:W-:-:S07]  /*b460*/  IMAD.MOV.U32 R63, RZ, RZ, -0x1 ;  /* 0xffffffffff3f7424 */ /* 0x000fce00078e00ff */
[----:B------:R-:W-:Y:S05]  /*b470*/  WARPSYNC.COLLECTIVE R63, `(.L_x_115) ;  /* 0x000000003f087348 */ /* 0x000fea0003c00000 */
[----:B------:R0:W1:Y:S02]  /*b480*/  SHFL.UP P0, R70, R72, R65, R74 ;  /* 0x0400004148467389 */ /* 0x000064000000004a */
[----:B01----:R-:W-:Y:S05]  /*b490*/  ENDCOLLECTIVE ;  /* 0x000000000000791b */ /* 0x003fea0003800000 */
.L_x_115:
[----:B------:R-:W-:Y:S02]  /*b4a0*/  IMAD.MOV.U32 R65, RZ, RZ, 0x2 ;  /* 0x00000002ff417424 */ /* 0x000fe400078e00ff */
[----:B------:R-:W-:-:S04]  /*b4b0*/  IMAD.MOV.U32 R66, RZ, RZ, R70 ;  /* 0x000000ffff427224 */ /* 0x000fc800078e0046 */
[----:B------:R-:W-:-:S04]  /*b4c0*/  @P0 IMAD.IADD R66, R57, 0x1, R66 ;  /* 0x0000000139420824 */ /* 0x000fc800078e0242 */
[----:B------:R-:W-:-:S07]  /*b4d0*/  IMAD.MOV.U32 R72, RZ, RZ, R66 ;  /* 0x000000ffff487224 */ /* 0x000fce00078e0042 */
[----:B------:R-:W-:Y:S05]  /*b4e0*/  WARPSYNC.COLLECTIVE R63, `(.L_x_116) ;  /* 0x000000003f087348 */ /* 0x000fea0003c00000 */
[----:B------:R0:W1:Y:S02]  /*b4f0*/  SHFL.UP P0, R70, R72, R65, R74 ;  /* 0x0400004148467389 */ /* 0x000064000000004a */
[----:B01----:R-:W-:Y:S05]  /*b500*/  ENDCOLLECTIVE ;  /* 0x000000000000791b */ /* 0x003fea0003800000 */
.L_x_116:
[----:B------:R-:W-:Y:S02]  /*b510*/  IMAD.MOV.U32 R65, RZ, RZ, 0x4 ;  /* 0x00000004ff417424 */ /* 0x000fe400078e00ff */
[----:B------:R-:W-:-:S04]  /*b520*/  IMAD.MOV.U32 R59, RZ, RZ, R70 ;  /* 0x000000ffff3b7224 */ /* 0x000fc800078e0046 */
[----:B------:R-:W-:-:S04]  /*b530*/  @P0 IMAD.IADD R59, R66, 0x1, R59 ;  /* 0x00000001423b0824 */ /* 0x000fc800078e023b */
[----:B------:R-:W-:-:S07]  /*b540*/  IMAD.MOV.U32 R72, RZ, RZ, R59 ;  /* 0x000000ffff487224 */ /* 0x000fce00078e003b */
[----:B------:R-:W-:Y:S05]  /*b550*/  WARPSYNC.COLLECTIVE R63, `(.L_x_117) ;  /* 0x000000003f087348 */ /* 0x000fea0003c00000 */
[----:B------:R0:W1:Y:S02]  /*b560*/  SHFL.UP P0, R70, R72, R65, R74 ;  /* 0x0400004148467389 */ /* 0x000064000000004a */
[----:B01----:R-:W-:Y:S05]  /*b570*/  ENDCOLLECTIVE ;  /* 0x000000000000791b */ /* 0x003fea0003800000 */
.L_x_117:
[----:B------:R-:W-:Y:S02]  /*b580*/  IMAD.MOV.U32 R65, RZ, RZ, 0x8 ;  /* 0x00000008ff417424 */ /* 0x000fe400078e00ff */
[----:B------:R-:W-:-:S04]  /*b590*/  IMAD.MOV.U32 R68, RZ, RZ, R70 ;  /* 0x000000ffff447224 */ /* 0x000fc800078e0046 */
[----:B------:R-:W-:-:S04]  /*b5a0*/  @P0 IMAD.IADD R68, R59, 0x1, R68 ;  /* 0x000000013b440824 */ /* 0x000fc800078e0244 */
[----:B------:R-:W-:-:S07]  /*b5b0*/  IMAD.MOV.U32 R72, RZ, RZ, R68 ;  /* 0x000000ffff487224 */ /* 0x000fce00078e0044 */
[----:B------:R-:W-:Y:S05]  /*b5c0*/  WARPSYNC.COLLECTIVE R63, `(.L_x_118) ;  /* 0x000000003f087348 */ /* 0x000fea0003c00000 */
[----:B------:R0:W1:Y:S02]  /*b5d0*/  SHFL.UP P0, R70, R72, R65, R74 ;  /* 0x0400004148467389 */ /* 0x000064000000004a */
[----:B01----:R-:W-:Y:S05]  /*b5e0*/  ENDCOLLECTIVE ;  /* 0x000000000000791b */ /* 0x003fea0003800000 */
.L_x_118:
[----:B------:R-:W-:Y:S02]  /*b5f0*/  IMAD.MOV.U32 R65, RZ, RZ, 0x10 ;  /* 0x00000010ff417424 */ /* 0x000fe400078e00ff */
[----:B------:R-:W-:-:S04]  /*b600*/  IMAD.MOV.U32 R61, RZ, RZ, R70 ;  /* 0x000000ffff3d7224 */ /* 0x000fc800078e0046 */
[----:B------:R-:W-:-:S04]  /*b610*/  @P0 IMAD.IADD R61, R68, 0x1, R61 ;  /* 0x00000001443d0824 */ /* 0x000fc800078e023d */
[----:B------:R-:W-:-:S07]  /*b620*/  IMAD.MOV.U32 R72, RZ, RZ, R61 ;  /* 0x000000ffff487224 */ /* 0x000fce00078e003d */
[----:B------:R-:W-:Y:S05]  /*b630*/  WARPSYNC.COLLECTIVE R63, `(.L_x_119) ;  /* 0x000000003f087348 */ /* 0x000fea0003c00000 */
[----:B------:R0:W1:Y:S02]  /*b640*/  SHFL.UP P0, R70, R72, R65, R74 ;  /* 0x0400004148467389 */ /* 0x000064000000004a */
[----:B01----:R-:W-:Y:S05]  /*b650*/  ENDCOLLECTIVE ;  /* 0x000000000000791b */ /* 0x003fea0003800000 */
.L_x_119:
[----:B------:R-:W-:Y:S05]  /*b660*/  BRA `(.L_x_120) ;  /* 0xffffff7c00107947 */ /* 0x000fea000383ffff */
.L_x_121:
[----:B------:R-:W-:-:S00]  /*b670*/  BRA `(.L_x_121) ;  /* 0xfffffffc00fc7947 */ /* 0x000fc0000383ffff */
[----:B------:R-:W-:-:S00]  /*b680*/  NOP ;  /* 0x0000000000007918 */ /* 0x000fc00000000000 */
[----:B------:R-:W-:-:S00]  /*b690*/  NOP ;  /* 0x0000000000007918 */ /* 0x000fc00000000000 */
[----:B------:R-:W-:-:S00]  /*b6a0*/  NOP ;  /* 0x0000000000007918 */ /* 0x000fc00000000000 */
[----:B------:R-:W-:-:S00]  /*b6b0*/  NOP ;  /* 0x0000000000007918 */ /* 0x000fc00000000000 */
[----:B------:R-:W-:-:S00]  /*b6c0*/  NOP ;  /* 0x0000000000007918 */ /* 0x000fc00000000000 */
[----:B------:R-:W-:-:S00]  /*b6d0*/  NOP ;  /* 0x0000000000007918 */ /* 0x000fc00000000000 */
[----:B------:R-:W-:-:S00]  /*b6e0*/  NOP ;  /* 0x0000000000007918 */ /* 0x000fc00000000000 */
[----:B------:R-:W-:-:S00]  /*b6f0*/  NOP ;  /* 0x0000000000007918 */ /* 0x000fc00000000000 */
.L_x_604:


//--------------------- .text._ZN3cub18CUB_300001_SM_10006detail10radix_sort33DeviceRadixSortExclusiveSumKernelINS1_5radix10policy_hubIffyE10Policy1000EyEEvPT0_ --------------------------
	.section	.text._ZN3cub18CUB_300001_SM_10006detail10radix_sort33DeviceRadixSortExclusiveSumKernelINS1_5radix10policy_hubIffyE10Policy1000EyEEvPT0_,"ax",@progbits
	.align	128
        .global         _ZN3cub18CUB_300001_SM_10006detail10radix_sort33DeviceRadixSortExclusiveSumKernelINS1_5radix10policy_hubIffyE10Policy1000EyEEvPT0_
        .type           _ZN3cub18CUB_300001_SM_10006detail10radix_sort33DeviceRadixSortExclusiveSumKernelINS1_5radix10policy_hubIffyE10Policy1000EyEEvPT0_,@function
        .size           _ZN3cub18CUB_300001_SM_10006detail10radix_sort33DeviceRadixSortExclusiveSumKernelINS1_5radix10policy_hubIffyE10Policy1000EyEEvPT0_,(.L_x_605 - _ZN3cub18CUB_300001_SM_10006detail10radix_sort33DeviceRadixSortExclusiveSumKernelINS1_5radix10policy_hubIffyE10Policy1000EyEEvPT0_)
        .other          _ZN3cub18CUB_300001_SM_10006detail10radix_sort33DeviceRadixSortExclusiveSumKernelINS1_5radix10policy_hubIffyE10Policy1000EyEEvPT0_,@"STO_CUDA_ENTRY STV_DEFAULT"
_ZN3cub18CUB_300001_SM_10006detail10radix_sort33DeviceRadixSortExclusiveSumKernelINS1_5radix10policy_hubIffyE10Policy1000EyEEvPT0_:
.text._ZN3cub18CUB_300001_SM_10006detail10radix_sort33DeviceRadixSortExclusiveSumKernelINS1_5radix10policy_hubIffyE10Policy1000EyEEvPT0_:
[----:B------:R-:W-:Y:S01]  /*0000*/  LDC R1, c[0x0][0x37c] ;  /* 0x0000df00ff017b82 */ /* 0x000fe20000000800 */
[----:B------:R-:W0:Y:S07]  /*0010*/  S2R R18, SR_TID.X ;  /* 0x0000000000127919 */ /* 0x000e2e0000002100 */
[----:B------:R-:W1:Y:S01]  /*0020*/  LDC.64 R16, c[0x0][0x380] ;  /* 0x0000e000ff107b82 */ /* 0x000e620000000a00 */
[----:B------:R-:W2:Y:S01]  /*0030*/  LDCU.64 UR4, c[0x0][0x358] ;  /* 0x00006b00ff0477ac */ /* 0x000ea20008000a00 */
[----:B------:R-:W3:Y:S01]  /*0040*/  S2R R5, SR_CTAID.X ;  /* 0x0000000000057919 */ /* 0x000ee20000002500 */
[----:B0-----:R-:W-:Y:S01]  /*0050*/  ISETP.GT.U32.AND P1, PT, R18, 0xff, PT ;  /* 0x000000ff1200780c */ /* 0x001fe20003f24070 */
[----:B---3--:R-:W-:-:S04]  /*0060*/  IMAD R5, R5, 0x100, R18 ;  /* 0x0000010005057824 */ /* 0x008fc800078e0212 */
[----:B-1----:R-:W-:-:S08]  /*0070*/  IMAD.WIDE R16, R5, 0x8, R16 ;  /* 0x0000000805107825 */ /* 0x002fd000078e0210 */
[----:B--2---:R-:W2:Y:S01]  /*0080*/  @!P1 LDG.E.64 R2, desc[UR4][R16.64] ;  /* 0x0000000410029981 */ /* 0x004ea2000c1e1b00 */
[----:B------:R-:W-:Y:S02]  /*0090*/  MOV R0, 0x400 ;  /* 0x0000040000007802 */ /* 0x000fe40000000f00 */
[C---:B------:R-:W-:Y:S01]  /*00a0*/  ISETP.GT.U32.AND P0, PT, R18.reuse, 0x1f, PT ;  /* 0x0000001f1200780c */ /* 0x040fe20003f04070 */
[----:B------:R-:W0:Y:S02]  /*00b0*/  S2R R5, SR_CgaCtaId ;  /* 0x0000000000057919 */ /* 0x000e240000008800 */
[----:B0-----:R-:W-:Y:S02]  /*00c0*/  LEA R5, R5, R0, 0x18 ;  /* 0x0000000005057211 */ /* 0x001fe400078ec0ff */
[----:B------:R-:W-:-:S05]  /*00d0*/  LEA.HI R0, R18, R18, RZ, 0x1d ;  /* 0x0000001212007211 */ /* 0x000fca00078fe8ff */
[----:B------:R-:W-:-:S05]  /*00e0*/  IMAD R0, R0, 0x8, R5 ;  /* 0x0000000800007824 */ /* 0x000fca00078e0205 */
[----:B--2---:R0:W-:Y:S01]  /*00f0*/  STS.64 [R0+0x10], R2 ;  /* 0x0000100200007388 */ /* 0x0041e20000000a00 */
[----:B------:R-:W-:Y:S06]  /*0100*/  BAR.SYNC.DEFER_BLOCKING 0x0 ;  /* 0x0000000000007b1d */ /* 0x000fec0000010000 */
[----:B------:R-:W-:Y:S05]  /*0110*/  @P0 BRA `(.L_x_122) ;  /* 0x0000000400240947 */ /* 0x000fea0003800000 */
[----:B------:R-:W-:Y:S01]  /*0120*/  IMAD R18, R18, 0x48, R5 ;  /* 0x0000004812127824 */ /* 0x000fe200078e0205 */
[----:B------:R-:W-:-:S04]  /*0130*/  UMOV UR6, 0xffffffff ;  /* 0xffffffff00067882 */ /* 0x000fc80000000000 */
[----:B------:R-:W-:Y:S04]  /*0140*/  LDS.64 R14, [R18+0x10] ;  /* 0x00001000120e7984 */ /* 0x000fe80000000a00 */
[----:B------:R-:W-:Y:S04]  /*0150*/  LDS.64 R12, [R18+0x18] ;  /* 0x00001800120c7984 */ /* 0x000fe80000000a00 */
[----:B------:R-:W1:Y:S04]  /*0160*/  LDS.64 R10, [R18+0x20] ;  /* 0x00002000120a7984 */ /* 0x000e680000000a00 */
[----:B------:R-:W-:Y:S04]  /*0170*/  LDS.64 R8, [R18+0x28] ;  /* 0x0000280012087984 */ /* 0x000fe80000000a00 */
[----:B------:R-:W2:Y:S04]  /*0180*/  LDS.64 R6, [R18+0x30] ;  /* 0x0000300012067984 */ /* 0x000ea80000000a00 */
[----:B------:R-:W-:Y:S04]  /*0190*/  LDS.64 R4, [R18+0x38] ;  /* 0x0000380012047984 */ /* 0x000fe80000000a00 */
[----:B0-----:R-:W0:Y:S04]  /*01a0*/  LDS.64 R2, [R18+0x40] ;  /* 0x0000400012027984 */ /* 0x001e280000000a00 */
[----:B------:R-:W3:Y:S01]  /*01b0*/  LDS.64 R20, [R18+0x48] ;  /* 0x0000480012147984 */ /* 0x000ee20000000a00 */
[----:B-1----:R-:W-:-:S04]  /*01c0*/  IADD3 R19, P3, P4, R10, R12, R14 ;  /* 0x0000000c0a137210 */ /* 0x002fc80007c7e00e */
[----:B------:R-:W-:Y:S02]  /*01d0*/  IADD3.X R23, PT, PT, R11, R13, R15, P3, P4 ;  /* 0x0000000d0b177210 */ /* 0x000fe40001fe840f */
[----:B--2---:R-:W-:-:S04]  /*01e0*/  IADD3 R19, P0, P2, R6, R19, R8 ;  /* 0x0000001306137210 */ /* 0x004fc80007a1e008 */
[----:B------:R-:W-:Y:S02]  /*01f0*/  IADD3.X R23, PT, PT, R7, R23, R9, P0, P2 ;  /* 0x0000001707177210 */ /* 0x000fe400007e4409 */
[----:B0-----:R-:W-:-:S04]  /*0200*/  IADD3 R19, P3, P4, R2, R19, R4 ;  /* 0x0000001302137210 */ /* 0x001fc80007c7e004 */
[----:B---3--:R-:W-:Y:S02]  /*0210*/  IADD3 R20, P0, PT, R20, R19, RZ ;  /* 0x0000001314147210 */ /* 0x008fe40007f1e0ff */
[----:B------:R-:W-:-:S05]  /*0220*/  IADD3.X R19, PT, PT, R3, R23, R5, P3, P4 ;  /* 0x0000001703137210 */ /* 0x000fca0001fe8405 */
[----:B------:R-:W-:Y:S01]  /*0230*/  IMAD.X R19, R21, 0x1, R19, P0 ;  /* 0x0000000115137824 */ /* 0x000fe200000e0613 */
[----:B------:R-:W-:Y:S06]  /*0240*/  BRA.DIV UR6, `(.L_x_123) ;  /* 0x0000000206f07947 */ /* 0x000fec000b800000 */
[----:B------:R-:W0:Y:S04]  /*0250*/  SHFL.UP PT, R27, R20, 0x1, RZ ;  /* 0x04200000141b7989 */ /* 0x000e2800000e00ff */
[----:B------:R-:W1:Y:S01]  /*0260*/  SHFL.UP P0, R25, R19, 0x1, RZ ;  /* 0x0420000013197989 */ /* 0x000e6200000000ff */
[----:B0-----:R-:W-:-:S04]  /*0270*/  IADD3 R22, P2, PT, R27, R20, RZ ;  /* 0x000000141b167210 */ /* 0x001fc80007f5e0ff */
[----:B-1----:R-:W-:Y:S01]  /*0280*/  SEL R27, R22, R27, P0 ;  /* 0x0000001b161b7207 */ /* 0x002fe20000000000 */
[----:B------:R-:W-:-:S04]  /*0290*/  IMAD.X R26, R25, 0x1, R19, P2 ;  /* 0x00000001191a7824 */ /* 0x000fc800010e0613 */
[----:B------:R-:W0:Y:S01]  /*02a0*/  SHFL.UP PT, R28, R27, 0x2, RZ ;  /* 0x044000001b1c7989 */ /* 0x000e2200000e00ff */
[----:B------:R-:W-:-:S05]  /*02b0*/  SEL R26, R26, R25, P0 ;  /* 0x000000191a1a7207 */ /* 0x000fca0000000000 */
[----:B------:R-:W1:Y:S01]  /*02c0*/  SHFL.UP P0, R25, R26, 0x2, RZ ;  /* 0x044000001a197989 */ /* 0x000e6200000000ff */
[----:B0-----:R-:W-:-:S05]  /*02d0*/  IADD3 R21, P2, PT, R28, R27, RZ ;  /* 0x0000001b1c157210 */ /* 0x001fca0007f5e0ff */
[----:B-1----:R-:W-:Y:S01]  /*02e0*/  IMAD.X R22, R25, 0x1, R26, P2 ;  /* 0x0000000119167824 */ /* 0x002fe200010e061a */
[----:B------:R-:W-:-:S04]  /*02f0*/  SEL R28, R21, R28, P0 ;  /* 0x0000001c151c7207 */ /* 0x000fc80000000000 */
[----:B------:R-:W-:Y:S01]  /*0300*/  SEL R29, R22, R25, P0 ;  /* 0x00000019161d7207 */ /* 0x000fe20000000000 */
        /* <DEDUP_REMOVED lines=12> */
[----:B------:R0:W1:Y:S04]  /*03d0*/  SHFL.UP PT, R28, R27, 0x10, RZ ;  /* 0x060000001b1c7989 */ /* 0x00006800000e00ff */
[----:B------:R0:W2:Y:S02]  /*03e0*/  SHFL.UP P0, R25, R26, 0x10, RZ ;  /* 0x060000001a197989 */ /* 0x0000a400000000ff */
.L_x_134:
[----:B-1----:R-:W-:-:S04]  /*03f0*/  IADD3 R21, P2, PT, R28, R27, RZ ;  /* 0x0000001b1c157210 */ /* 0x002fc80007f5e0ff */
[----:B--2---:R-:W-:Y:S01]  /*0400*/  SEL R21, R21, R28, P0 ;  /* 0x0000001c15157207 */ /* 0x004fe20000000000 */
[----:B------:R-:W-:-:S05]  /*0410*/  IMAD.X R22, R25, 0x1, R26, P2 ;  /* 0x0000000119167824 */ /* 0x000fca00010e061a */
[----:B------:R-:W-:Y:S02]  /*0420*/  SEL R22, R22, R25, P0 ;  /* 0x0000001916167207 */ /* 0x000fe40000000000 */
[----:B------:R-:W-:-:S05]  /*0430*/  IADD3 R20, P0, PT, R21, -R20, RZ ;  /* 0x8000001415147210 */ /* 0x000fca0007f1e0ff */
[----:B------:R-:W-:Y:S01]  /*0440*/  IMAD.X R21, R22, 0x1, ~R19, P0 ;  /* 0x0000000116157824 */ /* 0x000fe200000e0e13 */
[----:B------:R-:W-:-:S04]  /*0450*/  IADD3 R14, P0, PT, R14, R20, RZ ;  /* 0x000000140e0e7210 */ /* 0x000fc80007f1e0ff */
[----:B------:R1:W-:Y:S01]  /*0460*/  STS.64 [R18+0x10], R20 ;  /* 0x0000101412007388 */ /* 0x0003e20000000a00 */
[----:B------:R-:W-:Y:S01]  /*0470*/  IMAD.X R15, R15, 0x1, R21, P0 ;  /* 0x000000010f0f7824 */ /* 0x000fe200000e0615 */
        /* <DEDUP_REMOVED lines=17> */
[----:B------:R-:W-:-:S05]  /*0590*/  IMAD.X R3, R3, 0x1, R5, P0 ;  /* 0x0000000103037824 */ /* 0x000fca00000e0605 */
[----:B------:R1:W-:Y:S03]  /*05a0*/  STS.64 [R18+0x48], R2 ;  /* 0x0000480212007388 */ /* 0x0003e60000000a00 */
.L_x_122:
[----:B------:R-:W-:Y:S05]  /*05b0*/  WARPSYNC.ALL ;  /* 0x0000000000007948 */ /* 0x000fea0003800000 */
[----:B------:R-:W-:Y:S06]  /*05c0*/  BAR.SYNC.DEFER_BLOCKING 0x0 ;  /* 0x0000000000007b1d */ /* 0x000fec0000010000 */
[----:B------:R-:W-:Y:S05]  /*05d0*/  @P1 EXIT ;  /* 0x000000000000194d */ /* 0x000fea0003800000 */
[----:B01----:R-:W0:Y:S04]  /*05e0*/  LDS.64 R2, [R0+0x10] ;  /* 0x0000100000027984 */ /* 0x003e280000000a00 */
[----:B0-----:R-:W-:Y:S01]  /*05f0*/  STG.E.64 desc[UR4][R16.64], R2 ;  /* 0x0000000210007986 */ /* 0x001fe2000c101b04 */
[----:B------:R-:W-:Y:S05]  /*0600*/  EXIT ;  /* 0x000000000000794d */ /* 0x000fea0003800000 */
.L_x_123:
[----:B------:R-:W-:Y:S02]  /*0610*/  IMAD.MOV.U32 R24, RZ, RZ, R20 ;  /* 0x000000ffff187224 */ /* 0x000fe400078e0014 */
[----:B------:R-:W-:Y:S02]  /*0620*/  IMAD.MOV.U32 R23, RZ, RZ, 0x1 ;  /* 0x00000001ff177424 */ /* 0x000fe400078e00ff */
[----:B------:R-:W-:Y:S02]  /*0630*/  IMAD.MOV.U32 R22, RZ, RZ, RZ ;  /* 0x000000ffff167224 */ /* 0x000fe400078e00ff */
[----:B------:R-:W-:-:S07]  /*0640*/  IMAD.MOV.U32 R21, RZ, RZ, -0x1 ;  /* 0xffffffffff157424 */ /* 0x000fce00078e00ff */
[----:B------:R-:W-:Y:S05]  /*0650*/  WARPSYNC.COLLECTIVE R21, `(.L_x_124) ;  /* 0x0000000015087348 */ /* 0x000fea0003c00000 */
[----:B------:R0:W1:Y:S02]  /*0660*/  SHFL.UP P0, R25, R24, R23, R22 ;  /* 0x0400001718197389 */ /* 0x0000640000000016 */
[----:B01----:R-:W-:Y:S05]  /*0670*/  ENDCOLLECTIVE ;  /* 0x000000000000791b */ /* 0x003fea0003800000 */
.L_x_124:
[----:B------:R-:W-:Y:S02]  /*0680*/  IMAD.MOV.U32 R24, RZ, RZ, R19 ;  /* 0x000000ffff187224 */ /* 0x000fe400078e0013 */
[----:B------:R-:W-:-:S07]  /*0690*/  IMAD.MOV.U32 R27, RZ, RZ, R25 ;  /* 0x000000ffff1b7224 */ /* 0x000fce00078e0019 */
[----:B------:R-:W-:Y:S05]  /*06a0*/  WARPSYNC.COLLECTIVE R21, `(.L_x_125) ;  /* 0x0000000015087348 */ /* 0x000fea0003c00000 */
[----:B------:R0:W1:Y:S02]  /*06b0*/  SHFL.UP P0, R25, R24, R23, R22 ;  /* 0x0400001718197389 */ /* 0x0000640000000016 */
[----:B01----:R-:W-:Y:S05]  /*06c0*/  ENDCOLLECTIVE ;  /* 0x000000000000791b */ /* 0x003fea0003800000 */
.L_x_125:
[----:B------:R-:W-:Y:S01]  /*06d0*/  IADD3 R26, P2, PT, R27, R20, RZ ;  /* 0x000000141b1a7210 */ /* 0x000fe20007f5e0ff */
[----:B------:R-:W-:-:S03]  /*06e0*/  IMAD.MOV.U32 R23, RZ, RZ, 0x2 ;  /* 0x00000002ff177424 */ /* 0x000fc600078e00ff */
[----:B------:R-:W-:Y:S01]  /*06f0*/  SEL R27, R26, R27, P0 ;  /* 0x0000001b1a1b7207 */ /* 0x000fe20000000000 */
[----:B------:R-:W-:-:S04]  /*0700*/  IMAD.X R26, R25, 0x1, R19, P2 ;  /* 0x00000001191a7824 */ /* 0x000fc800010e0613 */
[----:B------:R-:W-:Y:S01]  /*0710*/  IMAD.MOV.U32 R24, RZ, RZ, R27 ;  /* 0x000000ffff187224 */ /* 0x000fe200078e001b */
[----:B------:R-:W-:-:S07]  /*0720*/  SEL R26, R26, R25, P0 ;  /* 0x000000191a1a7207 */ /* 0x000fce0000000000 */
[----:B------:R-:W-:Y:S05]  /*0730*/  WARPSYNC.COLLECTIVE R21, `(.L_x_126) ;  /* 0x0000000015087348 */ /* 0x000fea0003c00000 */
[----:B------:R0:W1:Y:S02]  /*0740*/  SHFL.UP P0, R25, R24, R23, R22 ;  /* 0x0400001718197389 */ /* 0x0000640000000016 */
[----:B01----:R-:W-:Y:S05]  /*0750*/  ENDCOLLECTIVE ;  /* 0x000000000000791b */ /* 0x003fea0003800000 */
.L_x_126:
[----:B------:R-:W-:Y:S02]  /*0760*/  IMAD.MOV.U32 R24, RZ, RZ, R26 ;  /* 0x000000ffff187224 */ /* 0x000fe400078e001a */
[----:B------:R-:W-:-:S07]  /*0770*/  IMAD.MOV.U32 R28, RZ, RZ, R25 ;  /* 0x000000ffff1c7224 */ /* 0x000fce00078e0019 */
[----:B------:R-:W-:Y:S05]  /*0780*/  WARPSYNC.COLLECTIVE R21, `(.L_x_127) ;  /* 0x0000000015087348 */ /* 0x000fea0003c00000 */
[----:B------:R0:W1:Y:S02]  /*0790*/  SHFL.UP P0, R25, R24, R23, R22 ;  /* 0x0400001718197389 */ /* 0x0000640000000016 */
[----:B01----:R-:W-:Y:S05]  /*07a0*/  ENDCOLLECTIVE ;  /* 0x000000000000791b */ /* 0x003fea0003800000 */
.L_x_127:
        /* <DEDUP_REMOVED lines=9> */
.L_x_128:
[----:B------:R-:W-:Y:S02]  /*0840*/  IMAD.MOV.U32 R24, RZ, RZ, R29 ;  /* 0x000000ffff187224 */ /* 0x000fe400078e001d */
[----:B------:R-:W-:-:S07]  /*0850*/  IMAD.MOV.U32 R27, RZ, RZ, R25 ;  /* 0x000000ffff1b7224 */ /* 0x000fce00078e0019 */
[----:B------:R-:W-:Y:S05]  /*0860*/  WARPSYNC.COLLECTIVE R21, `(.L_x_129) ;  /* 0x0000000015087348 */ /* 0x000fea0003c00000 */
[----:B------:R0:W1:Y:S02]  /*0870*/  SHFL.UP P0, R25, R24, R23, R22 ;  /* 0x0400001718197389 */ /* 0x0000640000000016 */
[----:B01----:R-:W-:Y:S05]  /*0880*/  ENDCOLLECTIVE ;  /* 0x000000000000791b */ /* 0x003fea0003800000 */
.L_x_129:
        /* <DEDUP_REMOVED lines=9> */
.L_x_130:
[----:B------:R-:W-:Y:S02]  /*0920*/  IMAD.MOV.U32 R24, RZ, RZ, R29 ;  /* 0x000000ffff187224 */ /* 0x000fe400078e001d */
[----:B------:R-:W-:-:S07]  /*0930*/  IMAD.MOV.U32 R27, RZ, RZ, R25 ;  /* 0x000000ffff1b7224 */ /* 0x000fce00078e0019 */
[----:B------:R-:W-:Y:S05]  /*0940*/  WARPSYNC.COLLECTIVE R21, `(.L_x_131) ;  /* 0x0000000015087348 */ /* 0x000fea0003c00000 */
[----:B------:R0:W1:Y:S02]  /*0950*/  SHFL.UP P0, R25, R24, R23, R22 ;  /* 0x0400001718197389 */ /* 0x0000640000000016 */
[----:B01----:R-:W-:Y:S05]  /*0960*/  ENDCOLLECTIVE ;  /* 0x000000000000791b */ /* 0x003fea0003800000 */
.L_x_131:
        /* <DEDUP_REMOVED lines=9> */
.L_x_132:
[----:B------:R-:W-:Y:S02]  /*0a00*/  IMAD.MOV.U32 R24, RZ, RZ, R26 ;  /* 0x000000ffff187224 */ /* 0x000fe400078e001a */
[----:B------:R-:W-:-:S07]  /*0a10*/  IMAD.MOV.U32 R28, RZ, RZ, R25 ;  /* 0x000000ffff1c7224 */ /* 0x000fce00078e0019 */
[----:B------:R-:W-:Y:S05]  /*0a20*/  WARPSYNC.COLLECTIVE R21, `(.L_x_133) ;  /* 0x0000000015087348 */ /* 0x000fea0003c00000 */
[----:B------:R0:W1:Y:S02]  /*0a30*/  SHFL.UP P0, R25, R24, R23, R22 ;  /* 0x0400001718197389 */ /* 0x0000640000000016 */
[----:B01----:R-:W-:Y:S05]  /*0a40*/  ENDCOLLECTIVE ;  /* 0x000000000000791b */ /* 0x003fea0003800000 */
.L_x_133:
[----:B------:R-:W-:Y:S05]  /*0a50*/  BRA `(.L_x_134) ;  /* 0xfffffff800647947 */ /* 0x000fea000383ffff */
.L_x_135:
        /* <DEDUP_REMOVED lines=10> */
.L_x_605:


//--------------------- .text._ZN3cub18CUB_300001_SM_10006detail10radix_sort30DeviceRadixSortHistogramKernelINS1_5radix10policy_hubIffyE10Policy1000ELNS0_9SortOrderE0EfyNS1_21identity_decomposer_tEEEvPT2_PKT1_SA_iiT3_ --------------------------
	.section	.text._ZN3cub18CUB_300001_SM_10006detail10radix_sort30DeviceRadixSortHistogramKernelINS1_5radix10policy_hubIffyE10Policy1000ELNS0_9SortOrderE0EfyNS1_21identity_decomposer_tEEEvPT2_PKT1_SA_iiT3_,"ax",@progbits
	.align	128
        .global         _ZN3cub18CUB_300001_SM_10006detail10radix_sort30DeviceRadixSortHistogramKernelINS1_5radix10policy_hubIffyE10Policy1000ELNS0_9SortOrderE0EfyNS1_21identity_decomposer_tEEEvPT2_PKT1_SA_iiT3_
        .type           _ZN3cub18CUB_300001_SM_10006detail10radix_sort30DeviceRadixSortHistogramKernelINS1_5radix10policy_hubIffyE10Policy1000ELNS0_9SortOrderE0EfyNS1_21identity_decomposer_tEEEvPT2_PKT1_SA_iiT3_,@function
        .size           _ZN3cub18CUB_300001_SM_10006detail10radix_sort30DeviceRadixSortHistogramKernelINS1_5radix10policy_hubIffyE10Policy1000ELNS0_9SortOrderE0EfyNS1_21identity_decomposer_tEEEvPT2_PKT1_SA_iiT3_,(.L_x_606 - _ZN3cub18CUB_300001_SM_10006detail10radix_sort30DeviceRadixSortHistogramKernelINS1_5radix10policy_hubIffyE10Policy1000ELNS0_9SortOrderE0EfyNS1_21identity_decomposer_tEEEvPT2_PKT1_SA_iiT3_)
        .other          _ZN3cub18CUB_300001_SM_10006detail10radix_sort30DeviceRadixSortHistogramKernelINS1_5radix10policy_hubIffyE10Policy1000ELNS0_9SortOrderE0EfyNS1_21identity_decomposer_tEEEvPT2_PKT1_SA_iiT3_,@"STO_CUDA_ENTRY STV_DEFAULT"
_ZN3cub18CUB_300001_SM_10006detail10radix_sort30DeviceRadixSortHistogramKernelINS1_5radix10policy_hubIffyE10Policy1000ELNS0_9SortOrderE0EfyNS1_21identity_decomposer_tEEEvPT2_PKT1_SA_iiT3_:
.text._ZN3cub18CUB_300001_SM_10006detail10radix_sort30DeviceRadixSortHistogramKernelINS1_5radix10policy_hubIffyE10Policy1000ELNS0_9SortOrderE0EfyNS1_21identity_decomposer_tEEEvPT2_PKT1_SA_iiT3_:
[----:B------:R-:W-:Y:S01]  /*0000*/  LDC R1, c[0x0][0x37c] ;  /* 0x0000df00ff017b82 */ /* 0x000fe20000000800 */
[----:B------:R-:W0:Y:S02]  /*0010*/  LDCU.64 UR6, c[0x0][0x390] ;  /* 0x00007200ff0677ac */ /* 0x000e240008000a00 */
[----:B0-----:R-:W-:-:S04]  /*0020*/  ISETP.NE.U32.AND P0, PT, RZ, UR6, PT ;  /* 0x00000006ff007c0c */ /* 0x001fc8000bf05070 */
[----:B------:R-:W-:-:S13]  /*0030*/  ISETP.NE.AND.EX P0, PT, RZ, UR7, PT, P0 ;  /* 0x00000007ff007c0c */ /* 0x000fda000bf05300 */
[----:B------:R-:W-:Y:S05]  /*0040*/  @!P0 EXIT ;  /* 0x000000000000894d */ /* 0x000fea0003800000 */
[----:B------:R-:W-:Y:S01]  /*0050*/  UIADD3 UR11, UP0, UPT, UR6, -0x1, URZ ;  /* 0xffffffff060b7890 */ /* 0x000fe2000ff1e0ff */
[----:B------:R-:W0:Y:S01]  /*0060*/  S2R R0, SR_TID.X ;  /* 0x0000000000007919 */ /* 0x000e220000002100 */
[----:B------:R-:W1:Y:S01]  /*0070*/  LDCU.64 UR4, c[0x0][0x398] ;  /* 0x00007300ff0477ac */ /* 0x000e620008000a00 */
[----:B------:R-:W2:Y:S01]  /*0080*/  S2UR UR8, SR_CTAID.X ;  /* 0x00000000000879c3 */ /* 0x000ea20000002500 */
[----:B------:R-:W-:Y:S01]  /*0090*/  UIADD3.X UR12, UPT, UPT, UR7, -0x1, URZ, UP0, !UPT ;  /* 0xffffffff070c7890 */ /* 0x000fe200087fe4ff */
[----:B------:R-:W3:Y:S03]  /*00a0*/  LDCU.64 UR20, c[0x0][0x358] ;  /* 0x00006b00ff1477ac */ /* 0x000ee60008000a00 */
[----:B------:R-:W-:Y:S01]  /*00b0*/  USHF.R.U64 UR11, UR11, 0x1e, UR12 ;  /* 0x0000001e0b0b7899 */ /* 0x000fe2000800120c */
[----:B------:R-:W4:Y:S03]  /*00c0*/  LDCU UR28, c[0x0][0x370] ;  /* 0x00006e00ff1c77ac */ /* 0x000f260008000800 */
[----:B------:R-:W-:-:S02]  /*00d0*/  UIADD3 UR11, UP0, UPT, UR11, 0x1, URZ ;  /* 0x000000010b0b7890 */ /* 0x000fc4000ff1e0ff */
[----:B-1----:R-:W-:Y:S02]  /*00e0*/  UIADD3 UR4, UPT, UPT, UR5, 0x7, -UR4 ;  /* 0x0000000705047890 */ /* 0x002fe4000fffe804 */
[----:B------:R-:W-:Y:S02]  /*00f0*/  ULEA.HI.X UR12, UR12, URZ, URZ, 0x2, UP0 ;  /* 0x000000ff0c0c7291 */ /* 0x000fe400080f14ff */
[----:B------:R-:W-:Y:S02]  /*0100*/  UISETP.LT.U32.AND UP0, UPT, UR11, UR6, UPT ;  /* 0x000000060b00728c */ /* 0x000fe4000bf01070 */
[----:B------:R-:W-:Y:S02]  /*0110*/  USHF.R.S32.HI UR5, URZ, 0x1f, UR4 ;  /* 0x0000001fff057899 */ /* 0x000fe40008011404 */
[----:B------:R-:W-:Y:S02]  /*0120*/  UISETP.LT.U32.AND.EX UP0, UPT, UR12, UR7, UPT, UP0 ;  /* 0x000000070c00728c */ /* 0x000fe4000bf01100 */
[----:B------:R-:W-:-:S02]  /*0130*/  ULEA.HI UR5, UR5, UR4, URZ, 0x3 ;  /* 0x0000000405057291 */ /* 0x000fc4000f8f18ff */
[----:B------:R-:W-:Y:S01]  /*0140*/  USEL UR11, UR11, UR6, UP0 ;  /* 0x000000060b0b7287 */ /* 0x000fe20008000000 */
[----:B0-----:R-:W-:Y:S01]  /*0150*/  VIADD R20, R0, 0x780 ;  /* 0x0000078000147836 */ /* 0x001fe20000000000 */
[----:B------:R-:W-:Y:S02]  /*0160*/  USEL UR12, UR12, UR7, UP0 ;  /* 0x000000070c0c7287 */ /* 0x000fe40008000000 */
[----:B------:R-:W-:Y:S02]  /*0170*/  UISETP.GE.AND UP0, UPT, UR4, 0x8, UPT ;  /* 0x000000080400788c */ /* 0x000fe4000bf06270 */
[----:B------:R-:W-:Y:S02]  /*0180*/  USHF.R.S32.HI UR5, URZ, 0x3, UR5 ;  /* 0x00000003ff057899 */ /* 0x000fe40008011405 */
[----:B--2---:R-:W-:Y:S02]  /*0190*/  USHF.L.U32 UR8, UR8, 0xb, URZ ;  /* 0x0000000b08087899 */ /* 0x004fe400080006ff */
[----:B------:R-:W-:Y:S01]  /*01a0*/  PLOP3.LUT P0, PT, PT, PT, UP0, 0x80, 0x8 ;  /* 0x000000000008781c */ /* 0x000fe20003f0f008 */
[----:B------:R-:W-:-:S02]  /*01b0*/  UIADD3 UR22, UPT, UPT, UR5, -0x1, URZ ;  /* 0xffffffff05167890 */ /* 0x000fc4000fffe0ff */
[----:B------:R-:W-:Y:S01]  /*01c0*/  ULOP3.LUT UR23, UR5, 0xf, URZ, 0xc0, !UPT ;  /* 0x0000000f05177892 */ /* 0x000fe2000f8ec0ff */
[----:B------:R-:W-:Y:S01]  /*01d0*/  ISETP.GT.U32.OR P0, PT, R0, 0xff, !P0 ;  /* 0x000000ff0000780c */ /* 0x000fe20004704470 */
[----:B------:R-:W-:Y:S02]  /*01e0*/  ULOP3.LUT UR24, UR5, 0x7, URZ, 0xc0, !UPT ;  /* 0x0000000705187892 */ /* 0x000fe4000f8ec0ff */
[----:B------:R-:W-:Y:S01]  /*01f0*/  ULOP3.LUT UR25, UR5, 0x3, URZ, 0xc0, !UPT ;  /* 0x0000000305197892 */ /* 0x000fe2000f8ec0ff */
[----:B------:R-:W-:Y:S01]  /*0200*/  P2R R21, PR, RZ, 0x1 ;  /* 0x00000001ff157803 */ /* 0x000fe20000000000 */
[----:B------:R-:W-:Y:S02]  /*0210*/  ULOP3.LUT UR26, UR5, 0xffffff0, URZ, 0xc0, !UPT ;  /* 0x0ffffff0051a7892 */ /* 0x000fe4000f8ec0ff */
[----:B------:R-:W-:Y:S02]  /*0220*/  ULOP3.LUT UR27, UR5, 0xffffff8, URZ, 0xc0, !UPT ;  /* 0x0ffffff8051b7892 */ /* 0x000fe4000f8ec0ff */
[----:B------:R-:W-:Y:S01]  /*0230*/  ULOP3.LUT UR9, UR5, 0x1, URZ, 0xc0, !UPT ;  /* 0x0000000105097892 */ /* 0x000fe2000f8ec0ff */
[----:B------:R-:W-:Y:S01]  /*0240*/  UMOV UR6, URZ ;  /* 0x000000ff00067c82 */ /* 0x000fe20008000000 */
[----:B---34-:R-:W-:-:S10]  /*0250*/  UMOV UR7, URZ ;  /* 0x000000ff00077c82 */ /* 0x018fd40008000000 */
.L_x_219:
[----:B------:R-:W-:Y:S01]  /*0260*/  ISETP.NE.AND P0, PT, R21, RZ, PT ;  /* 0x000000ff1500720c */ /* 0x000fe20003f05270 */
[----:B------:R-:W-:-:S12]  /*0270*/  BSSY.RECONVERGENT B0, `(.L_x_136) ;  /* 0x0000080000007945 */ /* 0x000fd80003800200 */
[----:B012345:R-:W-:Y:S05]  /*0280*/  @P0 BRA `(.L_x_137) ;  /* 0x0000000400f80947 */ /* 0x03ffea0003800000 */
[----:B------:R-:W0:Y:S01]  /*0290*/  S2UR UR5, SR_CgaCtaId ;  /* 0x00000000000579c3 */ /* 0x000e220000008800 */
[----:B------:R-:W-:Y:S01]  /*02a0*/  IMAD.U32 R2, RZ, RZ, UR22 ;  /* 0x00000016ff027e24 */ /* 0x000fe2000f8e00ff */
[----:B------:R-:W-:-:S04]  /*02b0*/  UMOV UR4, 0x400 ;  /* 0x0000040000047882 */ /* 0x000fc80000000000 */
[----:B------:R-:W-:Y:S01]  /*02c0*/  ISETP.GE.U32.AND P1, PT, R2, 0xf, PT ;  /* 0x0000000f0200780c */ /* 0x000fe20003f26070 */
[----:B------:R-:W-:Y:S01]  /*02d0*/  IMAD.MOV.U32 R2, RZ, RZ, RZ ;  /* 0x000000ffff027224 */ /* 0x000fe200078e00ff */
[----:B0-----:R-:W-:-:S06]  /*02e0*/  ULEA UR4, UR5, UR4, 0x18 ;  /* 0x0000000405047291 */ /* 0x001fcc000f8ec0ff */
[----:B------:R-:W-:-:S05]  /*02f0*/  LEA R5, R0, UR4, 0x2 ;  /* 0x0000000400057c11 */ /* 0x000fca000f8e10ff */
[----:B------:R-:W-:Y:S05]  /*0300*/  @!P1 BRA `(.L_x_138) ;  /* 0x00000000005c9947 */ /* 0x000fea0003800000 */
[----:B------:R-:W-:Y:S01]  /*0310*/  VIADD R2, R5, 0x2000 ;  /* 0x0000200005027836 */ /* 0x000fe20000000000 */
[----:B------:R-:W-:-:S12]  /*0320*/  UIADD3 UR4, UPT, UPT, -UR26, URZ, URZ ;  /* 0x000000ff1a047290 */ /* 0x000fd8000fffe1ff */
.L_x_139:
[----:B------:R-:W-:Y:S01]  /*0330*/  UIADD3 UR4, UPT, UPT, UR4, 0x10, URZ ;  /* 0x0000001004047890 */ /* 0x000fe2000fffe0ff */
[----:B------:R-:W-:Y:S03]  /*0340*/  STS [R2+-0x2000], RZ ;  /* 0xffe000ff02007388 */ /* 0x000fe60000000800 */
[----:B------:R-:W-:Y:S01]  /*0350*/  UISETP.NE.AND UP0, UPT, UR4, URZ, UPT ;  /* 0x000000ff0400728c */ /* 0x000fe2000bf05270 */
        /* <DEDUP_REMOVED lines=16> */
[----:B------:R-:W-:Y:S06]  /*0460*/  BRA.U UP0, `(.L_x_139) ;  /* 0xfffffffd00b07547 */ /* 0x000fec000b83ffff */
[----:B------:R-:W-:-:S07]  /*0470*/  IMAD.U32 R2, RZ, RZ, UR26 ;  /* 0x0000001aff027e24 */ /* 0x000fce000f8e00ff */
.L_x_138:
[----:B------:R-:W-:Y:S01]  /*0480*/  ISETP.NE.AND P0, PT, RZ, UR23, PT ;  /* 0x00000017ff007c0c */ /* 0x000fe2000bf05270 */
[----:B------:R-:W-:Y:S02]  /*0490*/  IMAD.U32 R6, RZ, RZ, UR24 ;  /* 0x00000018ff067e24 */ /* 0x000fe4000f8e00ff */
[----:B------:R-:W-:Y:S02]  /*04a0*/  IMAD.U32 R3, RZ, RZ, UR23 ;  /* 0x00000017ff037e24 */ /* 0x000fe4000f8e00ff */
[----:B------:R-:W-:Y:S02]  /*04b0*/  VIADD R6, R6, 0xffffffff ;  /* 0xffffffff06067836 */ /* 0x000fe40000000000 */
[----:B------:R-:W-:-:S06]  /*04c0*/  VIADD R3, R3, 0xffffffff ;  /* 0xffffffff03037836 */ /* 0x000fcc0000000000 */
[----:B------:R-:W-:Y:S05]  /*04d0*/  @!P0 BRA `(.L_x_140) ;  /* 0x00000000007c8947 */ /* 0x000fea0003800000 */
[----:B------:R-:W-:Y:S01]  /*04e0*/  ISETP.GE.U32.AND P2, PT, R3, 0x7, PT ;  /* 0x000000070300780c */ /* 0x000fe20003f46070 */
[----:B------:R-:W-:-:S12]  /*04f0*/  UISETP.NE.AND UP0, UPT, UR24, URZ, UPT ;  /* 0x000000ff1800728c */ /* 0x000fd8000bf05270 */
[----:B------:R-:W-:Y:S05]  /*0500*/  @!P2 BRA `(.L_x_141) ;  /* 0x000000000028a947 */ /* 0x000fea0003800000 */
        /* <DEDUP_REMOVED lines=10> */
.L_x_141:
[----:B------:R-:W-:Y:S05]  /*05b0*/  BRA.U !UP0, `(.L_x_140) ;  /* 0x0000000108447547 */ /* 0x000fea000b800000 */
[----:B------:R-:W-:Y:S01]  /*05c0*/  ISETP.GE.U32.AND P2, PT, R6, 0x3, PT ;  /* 0x000000030600780c */ /* 0x000fe20003f46070 */
[----:B------:R-:W-:-:S12]  /*05d0*/  UISETP.NE.AND UP0, UPT, UR25, URZ, UPT ;  /* 0x000000ff1900728c */ /* 0x000fd8000bf05270 */
[C---:B0-----:R-:W-:Y:S02]  /*05e0*/  @P2 IMAD R4, R2.reuse, 0x400, R5 ;  /* 0x0000040002042824 */ /* 0x041fe400078e0205 */
[----:B------:R-:W-:-:S03]  /*05f0*/  @P2 VIADD R2, R2, 0x4 ;  /* 0x0000000402022836 */ /* 0x000fc60000000000 */
[----:B------:R1:W-:Y:S04]  /*0600*/  @P2 STS [R4], RZ ;  /* 0x000000ff04002388 */ /* 0x0003e80000000800 */
[----:B------:R1:W-:Y:S04]  /*0610*/  @P2 STS [R4+0x400], RZ ;  /* 0x000400ff04002388 */ /* 0x0003e80000000800 */
[----:B------:R1:W-:Y:S04]  /*0620*/  @P2 STS [R4+0x800], RZ ;  /* 0x000800ff04002388 */ /* 0x0003e80000000800 */
[----:B------:R1:W-:Y:S01]  /*0630*/  @P2 STS [R4+0xc00], RZ ;  /* 0x000c00ff04002388 */ /* 0x0003e20000000800 */
[----:B------:R-:W-:Y:S05]  /*0640*/  BRA.U !UP0, `(.L_x_140) ;  /* 0x0000000108207547 */ /* 0x000fea000b800000 */
[----:B------:R-:W-:Y:S01]  /*0650*/  IMAD R2, R2, 0x400, R5 ;  /* 0x0000040002027824 */ /* 0x000fe200078e0205 */
[----:B------:R-:W-:-:S04]  /*0660*/  UISETP.NE.AND UP0, UPT, UR25, 0x1, UPT ;  /* 0x000000011900788c */ /* 0x000fc8000bf05270 */
[----:B------:R2:W-:Y:S05]  /*0670*/  STS [R2], RZ ;  /* 0x000000ff02007388 */ /* 0x0005ea0000000800 */
[----:B------:R-:W-:Y:S05]  /*0680*/  BRA.U !UP0, `(.L_x_140) ;  /* 0x0000000108107547 */ /* 0x000fea000b800000 */
[----:B------:R-:W-:Y:S01]  /*0690*/  UISETP.NE.AND UP0, UPT, UR25, 0x2, UPT ;  /* 0x000000021900788c */ /* 0x000fe2000bf05270 */
[----:B------:R3:W-:Y:S05]  /*06a0*/  STS [R2+0x400], RZ ;  /* 0x000400ff02007388 */ /* 0x0007ea0000000800 */
[----:B------:R-:W-:-:S13]  /*06b0*/  PLOP3.LUT P2, PT, PT, PT, UP0, 0x80, 0x8 ;  /* 0x000000000008781c */ /* 0x000fda0003f4f008 */
[----:B------:R3:W-:Y:S02]  /*06c0*/  @P2 STS [R2+0x800], RZ ;  /* 0x000800ff02002388 */ /* 0x0007e40000000800 */
.L_x_140:
[----:B------:R-:W-:-:S13]  /*06d0*/  ISETP.GT.U32.AND P2, PT, R0, 0x7f, PT ;  /* 0x0000007f0000780c */ /* 0x000fda0003f44070 */
[----:B------:R-:W-:Y:S05]  /*06e0*/  @P2 BRA `(.L_x_137) ;  /* 0x0000000000e02947 */ /* 0x000fea0003800000 */
[----:B--23--:R-:W-:Y:S01]  /*06f0*/  IMAD.MOV.U32 R2, RZ, RZ, RZ ;  /* 0x000000ffff027224 */ /* 0x00cfe200078e00ff */
[----:B------:R-:W-:Y:S06]  /*0700*/  @!P1 BRA `(.L_x_142) ;  /* 0x0000000000589947 */ /* 0x000fec0003800000 */
[----:B------:R-:W-:-:S07]  /*0710*/  IMAD.MOV.U32 R2, RZ, RZ, RZ ;  /* 0x000000ffff027224 */ /* 0x000fce00078e00ff */
.L_x_143:
[C---:B012---:R-:W-:Y:S02]  /*0720*/  IMAD R4, R2.reuse, 0x400, R5 ;  /* 0x0000040002047824 */ /* 0x047fe400078e0205 */
[----:B------:R-:W-:-:S03]  /*0730*/  VIADD R2, R2, 0x10 ;  /* 0x0000001002027836 */ /* 0x000fc60000000000 */
[----:B------:R2:W-:Y:S02]  /*0740*/  STS [R4+0x200], RZ ;  /* 0x000200ff04007388 */ /* 0x0005e40000000800 */
[----:B------:R-:W-:Y:S02]  /*0750*/  ISETP.NE.AND P1, PT, R2, UR26, PT ;  /* 0x0000001a02007c0c */ /* 0x000fe4000bf25270 */
[----:B------:R2:W-:Y:S04]  /*0760*/  STS [R4+0x600], RZ ;  /* 0x000600ff04007388 */ /* 0x0005e80000000800 */
        /* <DEDUP_REMOVED lines=13> */
[----:B------:R2:W-:Y:S01]  /*0840*/  STS [R4+0x3e00], RZ ;  /* 0x003e00ff04007388 */ /* 0x0005e20000000800 */
[----:B------:R-:W-:Y:S05]  /*0850*/  @P1 BRA `(.L_x_143) ;  /* 0xfffffffc00b01947 */ /* 0x000fea000383ffff */
[----:B------:R-:W-:-:S07]  /*0860*/  IMAD.U32 R2, RZ, RZ, UR26 ;  /* 0x0000001aff027e24 */ /* 0x000fce000f8e00ff */
.L_x_142:
[----:B------:R-:W-:Y:S05]  /*0870*/  @!P0 BRA `(.L_x_137) ;  /* 0x00000000007c8947 */ /* 0x000fea0003800000 */
[----:B------:R-:W-:Y:S01]  /*0880*/  ISETP.GE.U32.AND P0, PT, R3, 0x7, PT ;  /* 0x000000070300780c */ /* 0x000fe20003f06070 */
[----:B------:R-:W-:-:S12]  /*0890*/  UISETP.NE.AND UP0, UPT, UR24, URZ, UPT ;  /* 0x000000ff1800728c */ /* 0x000fd8000bf05270 */
[----:B------:R-:W-:Y:S05]  /*08a0*/  @!P0 BRA `(.L_x_144) ;  /* 0x0000000000288947 */ /* 0x000fea0003800000 */
[C---:B------:R-:W-:Y:S02]  /*08b0*/  IMAD R3, R2.reuse, 0x400, R5 ;  /* 0x0000040002037824 */ /* 0x040fe400078e0205 */
[----:B------:R-:W-:-:S03]  /*08c0*/  VIADD R2, R2, 0x8 ;  /* 0x0000000802027836 */ /* 0x000fc60000000000 */
[----:B------:R3:W-:Y:S04]  /*08d0*/  STS [R3+0x200], RZ ;  /* 0x000200ff03007388 */ /* 0x0007e80000000800 */
[----:B------:R3:W-:Y:S04]  /*08e0*/  STS [R3+0x600], RZ ;  /* 0x000600ff03007388 */ /* 0x0007e80000000800 */
[----:B------:R3:W-:Y:S04]  /*08f0*/  STS [R3+0xa00], RZ ;  /* 0x000a00ff03007388 */ /* 0x0007e80000000800 */
[----:B------:R3:W-:Y:S04]  /*0900*/  STS [R3+0xe00], RZ ;  /* 0x000e00ff03007388 */ /* 0x0007e80000000800 */
[----:B------:R3:W-:Y:S04]  /*0910*/  STS [R3+0x1200], RZ ;  /* 0x001200ff03007388 */ /* 0x0007e80000000800 */
[----:B------:R3:W-:Y:S04]  /*0920*/  STS [R3+0x1600], RZ ;  /* 0x001600ff03007388 */ /* 0x0007e80000000800 */
[----:B------:R3:W-:Y:S04]  /*0930*/  STS [R3+0x1a00], RZ ;  /* 0x001a00ff03007388 */ /* 0x0007e80000000800 */
[----:B------:R3:W-:Y:S02]  /*0940*/  STS [R3+0x1e00], RZ ;  /* 0x001e00ff03007388 */ /* 0x0007e40000000800 */
.L_x_144:
[----:B------:R-:W-:Y:S05]  /*0950*/  BRA.U !UP0, `(.L_x_137) ;  /* 0x0000000108447547 */ /* 0x000fea000b800000 */
[----:B------:R-:W-:Y:S01]  /*0960*/  ISETP.GE.U32.AND P0, PT, R6, 0x3, PT ;  /* 0x000000030600780c */ /* 0x000fe20003f06070 */
[----:B------:R-:W-:-:S12]  /*0970*/  UISETP.NE.AND UP0, UPT, UR25, URZ, UPT ;  /* 0x000000ff1900728c */ /* 0x000fd8000bf05270 */
[C---:B---3--:R-:W-:Y:S02]  /*0980*/  @P0 IMAD R3, R2.reuse, 0x400, R5 ;  /* 0x0000040002030824 */ /* 0x048fe400078e0205 */
[----:B------:R-:W-:-:S03]  /*0990*/  @P0 VIADD R2, R2, 0x4 ;  /* 0x0000000402020836 */ /* 0x000fc60000000000 */
[----:B------:R4:W-:Y:S04]  /*09a0*/  @P0 STS [R3+0x200], RZ ;  /* 0x000200ff03000388 */ /* 0x0009e80000000800 */
[----:B------:R4:W-:Y:S04]  /*09b0*/  @P0 STS [R3+0x600], RZ ;  /* 0x000600ff03000388 */ /* 0x0009e80000000800 */
[----:B------:R4:W-:Y:S04]  /*09c0*/  @P0 STS [R3+0xa00], RZ ;  /* 0x000a00ff03000388 */ /* 0x0009e80000000800 */
[----:B------:R4:W-:Y:S01]  /*09d0*/  @P0 STS [R3+0xe00], RZ ;  /* 0x000e00ff03000388 */ /* 0x0009e20000000800 */
[----:B------:R-:W-:Y:S05]  /*09e0*/  BRA.U !UP0, `(.L_x_137) ;  /* 0x0000000108207547 */ /* 0x000fea000b800000 */
[----:B------:R-:W-:Y:S01]  /*09f0*/  IMAD R2, R2, 0x400, R5 ;  /* 0x0000040002027824 */ /* 0x000fe200078e0205 */
[----:B------:R-:W-:-:S04]  /*0a00*/  UISETP.NE.AND UP0, UPT, UR25, 0x1, UPT ;  /* 0x000000011900788c */ /* 0x000fc8000bf05270 */
[----:B------:R3:W-:Y:S05]  /*0a10*/  STS [R2+0x200], RZ ;  /* 0x000200ff02007388 */ /* 0x0007ea0000000800 */
[----:B------:R-:W-:Y:S05]  /*0a20*/  BRA.U !UP0, `(.L_x_137) ;  /* 0x0000000108107547 */ /* 0x000fea000b800000 */
[----:B------:R-:W-:Y:S01]  /*0a30*/  UISETP.NE.AND UP0, UPT, UR25, 0x2, UPT ;  /* 0x000000021900788c */ /* 0x000fe2000bf05270 */
[----:B------:R0:W-:Y:S05]  /*0a40*/  STS [R2+0x600], RZ ;  /* 0x000600ff02007388 */ /* 0x0001ea0000000800 */
[----:B------:R-:W-:-:S13]  /*0a50*/  PLOP3.LUT P0, PT, PT, PT, UP0, 0x80, 0x8 ;  /* 0x000000000008781c */ /* 0x000fda0003f0f008 */
[----:B------:R0:W-:Y:S02]  /*0a60*/  @P0 STS [R2+0xa00], RZ ;  /* 0x000a00ff02000388 */ /* 0x0001e40000000800 */
.L_x_137:
[----:B------:R-:W-:Y:S05]  /*0a70*/  BSYNC.RECONVERGENT B0 ;  /* 0x0000000000007941 */ /* 0x000fea0003800200 */
.L_x_136:
[----:B------:R-:W5:Y:S01]  /*0a80*/  LDCU.64 UR14, c[0x0][0x390] ;  /* 0x00007200ff0e77ac */ /* 0x000f620008000a00 */
[----:B------:R-:W-:Y:S02]  /*0a90*/  USHF.L.U32 UR4, UR6, 0x1e, URZ ;  /* 0x0000001e06047899 */ /* 0x000fe400080006ff */
[----:B------:R-:W-:Y:S02]  /*0aa0*/  USHF.L.U64.HI UR5, UR6, 0x1e, UR7 ;  /* 0x0000001e06057899 */ /* 0x000fe40008010207 */
[----:B-----5:R-:W-:-:S04]  /*0ab0*/  UIADD3 UR4, UP0, UPT, -UR4, UR14, URZ ;  /* 0x0000000e04047290 */ /* 0x020fc8000ff1e1ff */
[----:B------:R-:W-:Y:S02]  /*0ac0*/  UIADD3.X UR5, UPT, UPT, ~UR5, UR15, URZ, UP0, !UPT ;  /* 0x0000000f05057290 */ /* 0x000fe400087fe5ff */
[----:B------:R-:W-:-:S04]  /*0ad0*/  UISETP.LT.U32.AND UP0, UPT, UR4, 0x40000000, UPT ;  /* 0x400000000400788c */ /* 0x000fc8000bf01070 */
[----:B------:R-:W-:-:S04]  /*0ae0*/  UISETP.LT.U32.AND.EX UP0, UPT, UR5, URZ, UPT, UP0 ;  /* 0x000000ff0500728c */ /* 0x000fc8000bf01100 */
[----:B------:R-:W-:Y:S02]  /*0af0*/  USEL UR13, UR4, 0x40000000, UP0 ;  /* 0x40000000040d7887 */ /* 0x000fe40008000000 */
[----:B------:R-:W-:Y:S02]  /*0b00*/  USEL UR14, UR5, URZ, UP0 ;  /* 0x000000ff050e7287 */ /* 0x000fe40008000000 */
[----:B------:R-:W-:-:S04]  /*0b10*/  UISETP.GT.U32.AND UP0, UPT, UR13, UR8, UPT ;  /* 0x000000080d00728c */ /* 0x000fc8000bf04070 */
[----:B------:R-:W-:Y:S01]  /*0b20*/  UISETP.GT.U32.AND.EX UP0, UPT, UR14, URZ, UPT, UP0 ;  /* 0x000000ff0e00728c */ /* 0x000fe2000bf04100 */
[----:B------:R-:W-:Y:S08]  /*0b30*/  BAR.SYNC.DEFER_BLOCKING 0x0 ;  /* 0x0000000000007b1d */ /* 0x000ff00000010000 */
[----:B------:R-:W-:Y:S06]  /*0b40*/  BAR.SYNC.DEFER_BLOCKING 0x0 ;  /* 0x0000000000007b1d */ /* 0x000fec0000010000 */
[----:B------:R-:W-:Y:S05]  /*0b50*/  BRA.U !UP0, `(.L_x_145) ;  /* 0x00000011082c7547 */ /* 0x000fea000b800000 */
[----:B------:R-:W-:Y:S01]  /*0b60*/  UMOV UR10, UR8 ;  /* 0x00000008000a7c82 */ /* 0x000fe20008000000 */
[----:B------:R-:W-:-:S05]  /*0b70*/  UMOV UR5, URZ ;  /* 0x000000ff00057c82 */ /* 0x000fca0008000000 */
.L_x_150:
[----:B-----5:R-:W5:Y:S01]  /*0b80*/  LDCU.64 UR18, c[0x0][0x390] ;  /* 0x00007200ff1277ac */ /* 0x020f620008000a00 */
[----:B------:R-:W-:Y:S02]  /*0b90*/  USHF.L.U32 UR15, UR6, 0x1e, URZ ;  /* 0x0000001e060f7899 */ /* 0x000fe400080006ff */
[----:B------:R-:W-:Y:S02]  /*0ba0*/  USHF.L.U64.HI UR16, UR6, 0x1e, UR7 ;  /* 0x0000001e06107899 */ /* 0x000fe40008010207 */
[----:B------:R-:W-:-:S04]  /*0bb0*/  UIADD3 UR15, UP0, UPT, UR10, UR15, URZ ;  /* 0x0000000f0a0f7290 */ /* 0x000fc8000ff1e0ff */
[----:B------:R-:W-:Y:S02]  /*0bc0*/  UIADD3.X UR16, UPT, UPT, UR5, UR16, URZ, UP0, !UPT ;  /* 0x0000001005107290 */ /* 0x000fe400087fe4ff */
[----:B------:R-:W-:Y:S02]  /*0bd0*/  ULEA UR10, UP0, UR28, UR10, 0xb ;  /* 0x0000000a1c0a7291 */ /* 0x000fe4000f8058ff */
[----:B-----5:R-:W-:Y:S02]  /*0be0*/  UIADD3 UR17, UP1, UPT, -UR15, UR18, URZ ;  /* 0x000000120f117290 */ /* 0x020fe4000ff3e1ff */
[----:B------:R-:W-:Y:S02]  /*0bf0*/  UIADD3.X UR5, UPT, UPT, URZ, UR5, URZ, UP0, !UPT ;  /* 0x00000005ff057290 */ /* 0x000fe400087fe4ff */
[----:B------:R-:W-:Y:S02]  /*0c00*/  UIADD3.X UR4, UPT, UPT, ~UR16, UR19, URZ, UP1, !UPT ;  /* 0x0000001310047290 */ /* 0x000fe40008ffe5ff */
[----:B------:R-:W-:-:S02]  /*0c10*/  UISETP.GE.U32.AND UP1, UPT, UR17, 0x800, UPT ;  /* 0x000008001100788c */ /* 0x000fc4000bf26070 */
[----:B------:R-:W-:Y:S02]  /*0c20*/  UISETP.GE.U32.AND UP0, UPT, UR10, UR13, UPT ;  /* 0x0000000d0a00728c */ /* 0x000fe4000bf06070 */
[----:B------:R-:W-:Y:S02]  /*0c30*/  UISETP.GE.U32.AND.EX UP1, UPT, UR4, URZ, UPT, UP1 ;  /* 0x000000ff0400728c */ /* 0x000fe4000bf26110 */
[----:B------:R-:W-:-:S07]  /*0c40*/  UISETP.GE.U32.AND.EX UP0, UPT, UR5, UR14, UPT, UP0 ;  /* 0x0000000e0500728c */ /* 0x000fce000bf06100 */
[----:B0-----:R-:W-:Y:S05]  /*0c50*/  BRA.U !UP1, `(.L_x_146) ;  /* 0x0000000109587547 */ /* 0x001fea000b800000 */
[----:B------:R-:W0:Y:S01]  /*0c60*/  LDCU.64 UR18, c[0x0][0x388] ;  /* 0x00007100ff1277ac */ /* 0x000e220008000a00 */
[----:B---34-:R-:W-:-:S05]  /*0c70*/  IADD3 R3, P0, PT, R0, UR15, RZ ;  /* 0x0000000f00037c10 */ /* 0x018fca000ff1e0ff */
[----:B012---:R-:W-:Y:S01]  /*0c80*/  IMAD.X R4, RZ, RZ, UR16, P0 ;  /* 0x00000010ff047e24 */ /* 0x007fe200080e06ff */
[----:B------:R-:W-:-:S04]  /*0c90*/  LEA R2, P0, R3, UR18, 0x2 ;  /* 0x0000001203027c11 */ /* 0x000fc8000f8010ff */
        /* <DEDUP_REMOVED lines=18> */
.L_x_146:
[----:B------:R-:W1:Y:S01]  /*0dc0*/  LDCU.64 UR18, c[0x0][0x388] ;  /* 0x00007100ff1277ac */ /* 0x000e620008000a00 */
[C---:B0-23--:R-:W-:Y:S01]  /*0dd0*/  VIADD R2, R0.reuse, 0x80 ;  /* 0x0000008000027836 */ /* 0x04dfe20000000000 */
[C---:B----4-:R-:W-:Y:S01]  /*0de0*/  IADD3 R3, P0, PT, R0.reuse, UR15, RZ ;  /* 0x0000000f00037c10 */ /* 0x050fe2000ff1e0ff */
[C---:B------:R-:W-:Y:S01]  /*0df0*/  VIADD R5, R0.reuse, 0x180 ;  /* 0x0000018000057836 */ /* 0x040fe20000000000 */
[C---:B------:R-:W-:Y:S01]  /*0e00*/  ISETP.GE.AND P1, PT, R0.reuse, UR17, PT ;  /* 0x0000001100007c0c */ /* 0x040fe2000bf26270 */
[----:B------:R-:W-:Y:S01]  /*0e10*/  VIADD R6, R0, 0x100 ;  /* 0x0000010000067836 */ /* 0x000fe20000000000 */
[----:B------:R-:W-:Y:S01]  /*0e20*/  ISETP.GE.AND P2, PT, R2, UR17, PT ;  /* 0x0000001102007c0c */ /* 0x000fe2000bf46270 */
[----:B-1----:R-:W-:Y:S01]  /*0e30*/  IMAD.X R4, RZ, RZ, UR16, P0 ;  /* 0x00000010ff047e24 */ /* 0x002fe200080e06ff */
[----:B------:R-:W-:Y:S01]  /*0e40*/  ISETP.GE.AND P4, PT, R5, UR17, PT ;  /* 0x0000001105007c0c */ /* 0x000fe2000bf86270 */
[----:B------:R-:W-:Y:S01]  /*0e50*/  VIADD R5, R0, 0x200 ;  /* 0x0000020000057836 */ /* 0x000fe20000000000 */
[----:B------:R-:W-:Y:S01]  /*0e60*/  ISETP.GE.AND P3, PT, R6, UR17, PT ;  /* 0x0000001106007c0c */ /* 0x000fe2000bf66270 */
[----:B------:R-:W-:-:S02]  /*0e70*/  IMAD.MOV.U32 R11, RZ, RZ, 0x7fffffff ;  /* 0x7fffffffff0b7424 */ /* 0x000fc400078e00ff */
[----:B------:R-:W-:Y:S01]  /*0e80*/  IMAD.MOV.U32 R10, RZ, RZ, 0x7fffffff ;  /* 0x7fffffffff0a7424 */ /* 0x000fe200078e00ff */
[----:B------:R-:W-:Y:S01]  /*0e90*/  ISETP.GE.AND P5, PT, R5, UR17, PT ;  /* 0x0000001105007c0c */ /* 0x000fe2000bfa6270 */
[----:B------:R-:W-:Y:S01]  /*0ea0*/  VIADD R5, R0, 0x300 ;  /* 0x0000030000057836 */ /* 0x000fe20000000000 */
[----:B------:R-:W-:-:S04]  /*0eb0*/  LEA R2, P0, R3, UR18, 0x2 ;  /* 0x0000001203027c11 */ /* 0x000fc8000f8010ff */
[----:B------:R-:W-:Y:S01]  /*0ec0*/  LEA.HI.X R3, R3, UR19, R4, 0x2, P0 ;  /* 0x0000001303037c11 */ /* 0x000fe200080f1404 */
[----:B------:R-:W-:Y:S02]  /*0ed0*/  VIADD R4, R0, 0x280 ;  /* 0x0000028000047836 */ /* 0x000fe40000000000 */
[----:B------:R-:W-:Y:S02]  /*0ee0*/  IMAD.MOV.U32 R13, RZ, RZ, 0x7fffffff ;  /* 0x7fffffffff0d7424 */ /* 0x000fe400078e00ff */
[----:B------:R1:W5:Y:S01]  /*0ef0*/  @!P2 LDG.E R11, desc[UR20][R2.64+0x200] ;  /* 0x00020014020ba981 */ /* 0x000362000c1e1900 */
[----:B------:R-:W-:Y:S01]  /*0f00*/  ISETP.GE.AND P0, PT, R4, UR17, PT ;  /* 0x0000001104007c0c */ /* 0x000fe2000bf06270 */
[----:B------:R-:W-:Y:S02]  /*0f10*/  VIADD R4, R0, 0x380 ;  /* 0x0000038000047836 */ /* 0x000fe40000000000 */
[----:B------:R1:W5:Y:S01]  /*0f20*/  @!P1 LDG.E R10, desc[UR20][R2.64] ;  /* 0x00000014020a9981 */ /* 0x000362000c1e1900 */
[----:B------:R-:W-:Y:S01]  /*0f30*/  IMAD.MOV.U32 R12, RZ, RZ, 0x7fffffff ;  /* 0x7fffffffff0c7424 */ /* 0x000fe200078e00ff */
[----:B------:R-:W-:-:S02]  /*0f40*/  ISETP.GE.AND P1, PT, R5, UR17, PT ;  /* 0x0000001105007c0c */ /* 0x000fc4000bf26270 */
[----:B------:R-:W-:Y:S01]  /*0f50*/  ISETP.GE.AND P2, PT, R4, UR17, PT ;  /* 0x0000001104007c0c */ /* 0x000fe2000bf46270 */
[C---:B------:R-:W-:Y:S01]  /*0f60*/  VIADD R4, R0.reuse, 0x480 ;  /* 0x0000048000047836 */ /* 0x040fe20000000000 */
[----:B------:R1:W5:Y:S01]  /*0f70*/  @!P4 LDG.E R13, desc[UR20][R2.64+0x600] ;  /* 0x00060014020dc981 */ /* 0x000362000c1e1900 */
[----:B------:R-:W-:Y:S01]  /*0f80*/  IMAD.MOV.U32 R14, RZ, RZ, 0x7fffffff ;  /* 0x7fffffffff0e7424 */ /* 0x000fe200078e00ff */
[----:B------:R-:W-:Y:S02]  /*0f90*/  LOP3.LUT R5, R0, 0x400, RZ, 0xfc, !PT ;  /* 0x0000040000057812 */ /* 0x000fe400078efcff */
[----:B------:R-:W-:Y:S01]  /*0fa0*/  ISETP.GE.AND P4, PT, R4, UR17, PT ;  /* 0x0000001104007c0c */ /* 0x000fe2000bf86270 */
[----:B------:R-:W-:Y:S01]  /*0fb0*/  VIADD R4, R0, 0x500 ;  /* 0x0000050000047836 */ /* 0x000fe20000000000 */
[----:B------:R1:W5:Y:S01]  /*0fc0*/  @!P3 LDG.E R12, desc[UR20][R2.64+0x400] ;  /* 0x00040014020cb981 */ /* 0x000362000c1e1900 */
[----:B------:R-:W-:Y:S01]  /*0fd0*/  ISETP.GE.AND P3, PT, R5, UR17, PT ;  /* 0x0000001105007c0c */ /* 0x000fe2000bf66270 */
[----:B------:R-:W-:-:S02]  /*0fe0*/  IMAD.MOV.U32 R15, RZ, RZ, 0x7fffffff ;  /* 0x7fffffffff0f7424 */ /* 0x000fc400078e00ff */
[----:B------:R-:W-:Y:S01]  /*0ff0*/  IMAD.MOV.U32 R18, RZ, RZ, 0x7fffffff ;  /* 0x7fffffffff127424 */ /* 0x000fe200078e00ff */
[----:B------:R1:W5:Y:S01]  /*1000*/  @!P5 LDG.E R14, desc[UR20][R2.64+0x800] ;  /* 0x00080014020ed981 */ /* 0x000362000c1e1900 */
[----:B------:R-:W-:Y:S01]  /*1010*/  ISETP.GE.AND P5, PT, R4, UR17, PT ;  /* 0x0000001104007c0c */ /* 0x000fe2000bfa6270 */
[C---:B------:R-:W-:Y:S02]  /*1020*/  VIADD R5, R0.reuse, 0x580 ;  /* 0x0000058000057836 */ /* 0x040fe40000000000 */
[----:B------:R-:W-:Y:S01]  /*1030*/  VIADD R4, R0, 0x600 ;  /* 0x0000060000047836 */ /* 0x000fe20000000000 */
[----:B------:R1:W5:Y:S01]  /*1040*/  @!P0 LDG.E R15, desc[UR20][R2.64+0xa00] ;  /* 0x000a0014020f8981 */ /* 0x000362000c1e1900 */
[----:B------:R-:W-:Y:S01]  /*1050*/  IMAD.MOV.U32 R19, RZ, RZ, 0x7fffffff ;  /* 0x7fffffffff137424 */ /* 0x000fe200078e00ff */
[----:B------:R-:W-:Y:S01]  /*1060*/  ISETP.GE.AND P0, PT, R5, UR17, PT ;  /* 0x0000001105007c0c */ /* 0x000fe2000bf06270 */
[----:B------:R-:W-:Y:S01]  /*1070*/  IMAD.MOV.U32 R17, RZ, RZ, 0x7fffffff ;  /* 0x7fffffffff117424 */ /* 0x000fe200078e00ff */
[----:B------:R1:W5:Y:S01]  /*1080*/  @!P1 LDG.E R18, desc[UR20][R2.64+0xc00] ;  /* 0x000c001402129981 */ /* 0x000362000c1e1900 */
[----:B------:R-:W-:Y:S01]  /*1090*/  IMAD.MOV.U32 R16, RZ, RZ, 0x7fffffff ;  /* 0x7fffffffff107424 */ /* 0x000fe200078e00ff */
[----:B------:R-:W-:Y:S01]  /*10a0*/  ISETP.GE.AND P1, PT, R4, UR17, PT ;  /* 0x0000001104007c0c */ /* 0x000fe2000bf26270 */
[C---:B------:R-:W-:Y:S01]  /*10b0*/  VIADD R4, R0.reuse, 0x680 ;  /* 0x0000068000047836 */ /* 0x040fe20000000000 */
[----:B------:R1:W5:Y:S01]  /*10c0*/  @!P2 LDG.E R19, desc[UR20][R2.64+0xe00] ;  /* 0x000e00140213a981 */ /* 0x000362000c1e1900 */
[----:B------:R-:W-:-:S03]  /*10d0*/  VIADD R5, R0, 0x700 ;  /* 0x0000070000057836 */ /* 0x000fc60000000000 */
[----:B------:R1:W5:Y:S01]  /*10e0*/  @!P3 LDG.E R17, desc[UR20][R2.64+0x1000] ;  /* 0x001000140211b981 */ /* 0x000362000c1e1900 */
[----:B------:R-:W-:Y:S02]  /*10f0*/  ISETP.GE.AND P2, PT, R4, UR17, PT ;  /* 0x0000001104007c0c */ /* 0x000fe4000bf46270 */
[----:B------:R-:W-:Y:S01]  /*1100*/  ISETP.GE.AND P3, PT, R5, UR17, PT ;  /* 0x0000001105007c0c */ /* 0x000fe2000bf66270 */
[----:B------:R1:W5:Y:S01]  /*1110*/  @!P4 LDG.E R16, desc[UR20][R2.64+0x1200] ;  /* 0x001200140210c981 */ /* 0x000362000c1e1900 */
[----:B------:R-:W-:Y:S01]  /*1120*/  ISETP.GE.AND P4, PT, R20, UR17, PT ;  /* 0x0000001114007c0c */ /* 0x000fe2000bf86270 */
[----:B------:R-:W-:Y:S02]  /*1130*/  IMAD.MOV.U32 R9, RZ, RZ, 0x7fffffff ;  /* 0x7fffffffff097424 */ /* 0x000fe400078e00ff */
[----:B------:R-:W-:Y:S02]  /*1140*/  IMAD.MOV.U32 R8, RZ, RZ, 0x7fffffff ;  /* 0x7fffffffff087424 */ /* 0x000fe400078e00ff */
[----:B------:R-:W-:-:S02]  /*1150*/  IMAD.MOV.U32 R5, RZ, RZ, 0x7fffffff ;  /* 0x7fffffffff057424 */ /* 0x000fc400078e00ff */
[----:B------:R-:W-:Y:S01]  /*1160*/  IMAD.MOV.U32 R4, RZ, RZ, 0x7fffffff ;  /* 0x7fffffffff047424 */ /* 0x000fe200078e00ff */
[----:B------:R1:W5:Y:S01]  /*1170*/  @!P5 LDG.E R9, desc[UR20][R2.64+0x1400] ;  /* 0x001400140209d981 */ /* 0x000362000c1e1900 */
[----:B------:R-:W-:Y:S02]  /*1180*/  IMAD.MOV.U32 R6, RZ, RZ, 0x7fffffff ;  /* 0x7fffffffff067424 */ /* 0x000fe400078e00ff */
[----:B------:R-:W-:Y:S01]  /*1190*/  IMAD.MOV.U32 R7, RZ, RZ, 0x7fffffff ;  /* 0x7fffffffff077424 */ /* 0x000fe200078e00ff */
[----:B------:R1:W5:Y:S04]  /*11a0*/  @!P0 LDG.E R8, desc[UR20][R2.64+0x1600] ;  /* 0x0016001402088981 */ /* 0x000368000c1e1900 */
[----:B------:R1:W5:Y:S04]  /*11b0*/  @!P1 LDG.E R5, desc[UR20][R2.64+0x1800] ;  /* 0x0018001402059981 */ /* 0x000368000c1e1900 */
[----:B------:R1:W5:Y:S04]  /*11c0*/  @!P2 LDG.E R4, desc[UR20][R2.64+0x1a00] ;  /* 0x001a00140204a981 */ /* 0x000368000c1e1900 */
[----:B------:R1:W5:Y:S04]  /*11d0*/  @!P3 LDG.E R6, desc[UR20][R2.64+0x1c00] ;  /* 0x001c00140206b981 */ /* 0x000368000c1e1900 */
[----:B------:R1:W5:Y:S02]  /*11e0*/  @!P4 LDG.E R7, desc[UR20][R2.64+0x1e00] ;  /* 0x001e00140207c981 */ /* 0x000364000c1e1900 */
.L_x_147:
[----:B01----:R-:W0:Y:S02]  /*11f0*/  LDC.64 R2, c[0x0][0x398] ;  /* 0x0000e600ff027b82 */ /* 0x003e240000000a00 */
[----:B0-----:R-:W-:-:S13]  /*1200*/  ISETP.GT.AND P0, PT, R3, R2, PT ;  /* 0x000000020300720c */ /* 0x001fda0003f04270 */
[----:B------:R-:W-:Y:S05]  /*1210*/  @!P0 BRA `(.L_x_148) ;  /* 0x0000000800788947 */ /* 0x000fea0003800000 */
[----:B------:R-:W-:Y:S01]  /*1220*/  IMAD.MOV.U32 R2, RZ, RZ, -0x1 ;  /* 0xffffffffff027424 */ /* 0x000fe200078e00ff */
[----:B-----5:R-:W-:Y:S01]  /*1230*/  ISETP.GT.AND P0, PT, R10, -0x1, PT ;  /* 0xffffffff0a00780c */ /* 0x020fe20003f04270 */
[----:B------:R-:W0:Y:S01]  /*1240*/  S2UR UR15, SR_CgaCtaId ;  /* 0x00000000000f79c3 */ /* 0x000e220000008800 */
[----:B------:R-:W-:Y:S01]  /*1250*/  ISETP.GT.AND P1, PT, R11, -0x1, PT ;  /* 0xffffffff0b00780c */ /* 0x000fe20003f24270 */
[----:B------:R-:W-:Y:S01]  /*1260*/  UMOV UR4, 0x400 ;  /* 0x0000040000047882 */ /* 0x000fe20000000000 */
[C---:B------:R-:W-:Y:S01]  /*1270*/  SEL R23, R2.reuse, 0x80000000, !P0 ;  /* 0x8000000002177807 */ /* 0x040fe20004000000 */
[----:B------:R-:W1:Y:S01]  /*1280*/  LDCU UR16, c[0x0][0x398] ;  /* 0x00007300ff1077ac */ /* 0x000e620008000800 */
[----:B------:R-:W-:Y:S02]  /*1290*/  SEL R22, R2, 0x80000000, !P1 ;  /* 0x8000000002167807 */ /* 0x000fe40004800000 */
[----:B------:R-:W-:Y:S02]  /*12a0*/  ISETP.GT.AND P0, PT, R14, -0x1, PT ;  /* 0xffffffff0e00780c */ /* 0x000fe40003f04270 */
[----:B------:R-:W-:-:S02]  /*12b0*/  ISETP.GT.AND P1, PT, R15, -0x1, PT ;  /* 0xffffffff0f00780c */ /* 0x000fc40003f24270 */
[----:B------:R-:W-:Y:S02]  /*12c0*/  ISETP.GT.AND P2, PT, R12, -0x1, PT ;  /* 0xffffffff0c00780c */ /* 0x000fe40003f44270 */
[----:B------:R-:W-:Y:S02]  /*12d0*/  ISETP.GT.AND P3, PT, R13, -0x1, PT ;  /* 0xffffffff0d00780c */ /* 0x000fe40003f64270 */
[----:B------:R-:W-:Y:S02]  /*12e0*/  LOP3.LUT R10, R23, R10, RZ, 0x3c, !PT ;  /* 0x0000000a170a7212 */ /* 0x000fe400078e3cff */
[----:B------:R-:W-:Y:S02]  /*12f0*/  LOP3.LUT R11, R22, R11, RZ, 0x3c, !PT ;  /* 0x0000000b160b7212 */ /* 0x000fe400078e3cff */
[C---:B------:R-:W-:Y:S02]  /*1300*/  SEL R23, R2.reuse, 0x80000000, !P0 ;  /* 0x8000000002177807 */ /* 0x040fe40004000000 */
[----:B------:R-:W-:-:S02]  /*1310*/  SEL R22, R2, 0x80000000, !P1 ;  /* 0x8000000002167807 */ /* 0x000fc40004800000 */
[----:B------:R-:W-:Y:S01]  /*1320*/  ISETP.GT.AND P0, PT, R17, -0x1, PT ;  /* 0xffffffff1100780c */ /* 0x000fe20003f04270 */
[----:B0-----:R-:W-:Y:S01]  /*1330*/  ULEA UR15, UR15, UR4, 0x18 ;  /* 0x000000040f0f7291 */ /* 0x001fe2000f8ec0ff */
[----:B------:R-:W-:Y:S02]  /*1340*/  ISETP.GT.AND P1, PT, R16, -0x1, PT ;  /* 0xffffffff1000780c */ /* 0x000fe40003f24270 */
[C---:B------:R-:W-:Y:S01]  /*1350*/  SEL R25, R2.reuse, 0x80000000, !P2 ;  /* 0x8000000002197807 */ /* 0x040fe20005000000 */
[----:B------:R-:W-:Y:S01]  /*1360*/  UMOV UR4, URZ ;  /* 0x000000ff00047c82 */ /* 0x000fe20008000000 */
[----:B------:R-:W-:Y:S02]  /*1370*/  SEL R24, R2, 0x80000000, !P3 ;  /* 0x8000000002187807 */ /* 0x000fe40005800000 */
[----:B------:R-:W-:Y:S02]  /*1380*/  ISETP.GT.AND P2, PT, R18, -0x1, PT ;  /* 0xffffffff1200780c */ /* 0x000fe40003f44270 */
[----:B------:R-:W-:-:S02]  /*1390*/  ISETP.GT.AND P3, PT, R19, -0x1, PT ;  /* 0xffffffff1300780c */ /* 0x000fc40003f64270 */
[----:B------:R-:W-:Y:S02]  /*13a0*/  LOP3.LUT R14, R23, R14, RZ, 0x3c, !PT ;  /* 0x0000000e170e7212 */ /* 0x000fe400078e3cff */
[----:B------:R-:W-:Y:S02]  /*13b0*/  LOP3.LUT R15, R22, R15, RZ, 0x3c, !PT ;  /* 0x0000000f160f7212 */ /* 0x000fe400078e3cff */
[C---:B------:R-:W-:Y:S02]  /*13c0*/  SEL R22, R2.reuse, 0x80000000, !P0 ;  /* 0x8000000002167807 */ /* 0x040fe40004000000 */
[----:B------:R-:W-:Y:S02]  /*13d0*/  SEL R23, R2, 0x80000000, !P1 ;  /* 0x8000000002177807 */ /* 0x000fe40004800000 */
[----:B------:R-:W-:Y:S02]  /*13e0*/  LOP3.LUT R12, R25, R12, RZ, 0x3c, !PT ;  /* 0x0000000c190c7212 */ /* 0x000fe400078e3cff */
[----:B------:R-:W-:-:S02]  /*13f0*/  LOP3.LUT R13, R24, R13, RZ, 0x3c, !PT ;  /* 0x0000000d180d7212 */ /* 0x000fc400078e3cff */
[----:B------:R-:W-:Y:S02]  /*1400*/  ISETP.GT.AND P0, PT, R8, -0x1, PT ;  /* 0xffffffff0800780c */ /* 0x000fe40003f04270 */
[C---:B------:R-:W-:Y:S02]  /*1410*/  SEL R25, R2.reuse, 0x80000000, !P2 ;  /* 0x8000000002197807 */ /* 0x040fe40005000000 */
[C---:B------:R-:W-:Y:S02]  /*1420*/  SEL R24, R2.reuse, 0x80000000, !P3 ;  /* 0x8000000002187807 */ /* 0x040fe40005800000 */
[----:B------:R-:W-:Y:S02]  /*1430*/  ISETP.GT.AND P2, PT, R9, -0x1, PT ;  /* 0xffffffff0900780c */ /* 0x000fe40003f44270 */
[----:B------:R-:W-:Y:S02]  /*1440*/  LOP3.LUT R16, R23, R16, RZ, 0x3c, !PT ;  /* 0x0000001017107212 */ /* 0x000fe400078e3cff */
[----:B------:R-:W-:-:S02]  /*1450*/  SEL R23, R2, 0x80000000, !P0 ;  /* 0x8000000002177807 */ /* 0x000fc40004000000 */
[----:B------:R-:W-:Y:S02]  /*1460*/  LOP3.LUT R19, R24, R19, RZ, 0x3c, !PT ;  /* 0x0000001318137212 */ /* 0x000fe400078e3cff */
[----:B------:R-:W-:Y:S02]  /*1470*/  ISETP.GT.AND P0, PT, R5, -0x1, PT ;  /* 0xffffffff0500780c */ /* 0x000fe40003f04270 */
[----:B------:R-:W-:Y:S02]  /*1480*/  SEL R24, R2, 0x80000000, !P2 ;  /* 0x8000000002187807 */ /* 0x000fe40005000000 */
[----:B------:R-:W-:Y:S02]  /*1490*/  ISETP.GT.AND P1, PT, R4, -0x1, PT ;  /* 0xffffffff0400780c */ /* 0x000fe40003f24270 */
[----:B------:R-:W-:Y:S02]  /*14a0*/  ISETP.GT.AND P2, PT, R6, -0x1, PT ;  /* 0xffffffff0600780c */ /* 0x000fe40003f44270 */
[----:B------:R-:W-:-:S02]  /*14b0*/  LOP3.LUT R17, R22, R17, RZ, 0x3c, !PT ;  /* 0x0000001116117212 */ /* 0x000fc400078e3cff */
[C---:B------:R-:W-:Y:S02]  /*14c0*/  SEL R22, R2.reuse, 0x80000000, !P0 ;  /* 0x8000000002167807 */ /* 0x040fe40004000000 */
[----:B------:R-:W-:Y:S02]  /*14d0*/  LOP3.LUT R18, R25, R18, RZ, 0x3c, !PT ;  /* 0x0000001219127212 */ /* 0x000fe400078e3cff */
[----:B------:R-:W-:Y:S02]  /*14e0*/  LOP3.LUT R8, R23, R8, RZ, 0x3c, !PT ;  /* 0x0000000817087212 */ /* 0x000fe400078e3cff */
[----:B------:R-:W-:Y:S02]  /*14f0*/  ISETP.GT.AND P0, PT, R7, -0x1, PT ;  /* 0xffffffff0700780c */ /* 0x000fe40003f04270 */
[C---:B------:R-:W-:Y:S02]  /*1500*/  SEL R23, R2.reuse, 0x80000000, !P1 ;  /* 0x8000000002177807 */ /* 0x040fe40004800000 */
[----:B------:R-:W-:-:S02]  /*1510*/  SEL R25, R2, 0x80000000, !P2 ;  /* 0x8000000002197807 */ /* 0x000fc40005000000 */
[----:B------:R-:W-:Y:S02]  /*1520*/  ISETP.NE.AND P1, PT, R10, 0x7fffffff, PT ;  /* 0x7fffffff0a00780c */ /* 0x000fe40003f25270 */
[----:B------:R-:W-:Y:S02]  /*1530*/  ISETP.NE.AND P2, PT, R11, 0x7fffffff, PT ;  /* 0x7fffffff0b00780c */ /* 0x000fe40003f45270 */
[----:B------:R-:W-:Y:S02]  /*1540*/  ISETP.NE.AND P3, PT, R12, 0x7fffffff, PT ;  /* 0x7fffffff0c00780c */ /* 0x000fe40003f65270 */
[----:B------:R-:W-:Y:S02]  /*1550*/  ISETP.NE.AND P4, PT, R13, 0x7fffffff, PT ;  /* 0x7fffffff0d00780c */ /* 0x000fe40003f85270 */
[----:B------:R-:W-:Y:S02]  /*1560*/  LOP3.LUT R5, R22, R5, RZ, 0x3c, !PT ;  /* 0x0000000516057212 */ /* 0x000fe400078e3cff */
[----:B------:R-:W-:-:S02]  /*1570*/  SEL R22, R2, 0x80000000, !P0 ;  /* 0x8000000002167807 */ /* 0x000fc40004000000 */
[----:B------:R-:W-:Y:S02]  /*1580*/  SEL R10, R10, 0x80000000, P1 ;  /* 0x800000000a0a7807 */ /* 0x000fe40000800000 */
[----:B------:R-:W-:Y:S02]  /*1590*/  SEL R11, R11, 0x80000000, P2 ;  /* 0x800000000b0b7807 */ /* 0x000fe40001000000 */
[----:B------:R-:W-:Y:S02]  /*15a0*/  SEL R12, R12, 0x80000000, P3 ;  /* 0x800000000c0c7807 */ /* 0x000fe40001800000 */
[----:B------:R-:W-:Y:S02]  /*15b0*/  SEL R13, R13, 0x80000000, P4 ;  /* 0x800000000d0d7807 */ /* 0x000fe40002000000 */
[----:B------:R-:W-:Y:S02]  /*15c0*/  ISETP.NE.AND P5, PT, R14, 0x7fffffff, PT ;  /* 0x7fffffff0e00780c */ /* 0x000fe40003fa5270 */
[----:B------:R-:W-:-:S02]  /*15d0*/  ISETP.NE.AND P0, PT, R15, 0x7fffffff, PT ;  /* 0x7fffffff0f00780c */ /* 0x000fc40003f05270 */
[----:B------:R-:W-:Y:S02]  /*15e0*/  ISETP.NE.AND P1, PT, R18, 0x7fffffff, PT ;  /* 0x7fffffff1200780c */ /* 0x000fe40003f25270 */
[----:B------:R-:W-:Y:S02]  /*15f0*/  ISETP.NE.AND P2, PT, R19, 0x7fffffff, PT ;  /* 0x7fffffff1300780c */ /* 0x000fe40003f45270 */
[----:B------:R-:W-:Y:S02]  /*1600*/  ISETP.NE.AND P3, PT, R17, 0x7fffffff, PT ;  /* 0x7fffffff1100780c */ /* 0x000fe40003f65270 */
[----:B------:R-:W-:Y:S02]  /*1610*/  ISETP.NE.AND P4, PT, R16, 0x7fffffff, PT ;  /* 0x7fffffff1000780c */ /* 0x000fe40003f85270 */
[----:B------:R-:W-:Y:S02]  /*1620*/  LOP3.LUT R9, R24, R9, RZ, 0x3c, !PT ;  /* 0x0000000918097212 */ /* 0x000fe400078e3cff */
[----:B------:R-:W-:-:S02]  /*1630*/  LOP3.LUT R4, R23, R4, RZ, 0x3c, !PT ;  /* 0x0000000417047212 */ /* 0x000fc400078e3cff */
[----:B------:R-:W-:Y:S02]  /*1640*/  LOP3.LUT R6, R25, R6, RZ, 0x3c, !PT ;  /* 0x0000000619067212 */ /* 0x000fe400078e3cff */
[----:B------:R-:W-:Y:S02]  /*1650*/  LOP3.LUT R7, R22, R7, RZ, 0x3c, !PT ;  /* 0x0000000716077212 */ /* 0x000fe400078e3cff */
[----:B------:R-:W-:Y:S02]  /*1660*/  SEL R14, R14, 0x80000000, P5 ;  /* 0x800000000e0e7807 */ /* 0x000fe40002800000 */
[----:B------:R-:W-:Y:S02]  /*1670*/  SEL R15, R15, 0x80000000, P0 ;  /* 0x800000000f0f7807 */ /* 0x000fe40000000000 */
[----:B------:R-:W-:Y:S02]  /*1680*/  SEL R18, R18, 0x80000000, P1 ;  /* 0x8000000012127807 */ /* 0x000fe40000800000 */
[----:B------:R-:W-:-:S02]  /*1690*/  SEL R19, R19, 0x80000000, P2 ;  /* 0x8000000013137807 */ /* 0x000fc40001000000 */
[----:B------:R-:W-:Y:S02]  /*16a0*/  SEL R17, R17, 0x80000000, P3 ;  /* 0x8000000011117807 */ /* 0x000fe40001800000 */
[----:B------:R-:W-:Y:S02]  /*16b0*/  SEL R16, R16, 0x80000000, P4 ;  /* 0x8000000010107807 */ /* 0x000fe40002000000 */
[----:B------:R-:W-:Y:S02]  /*16c0*/  ISETP.NE.AND P5, PT, R9, 0x7fffffff, PT ;  /* 0x7fffffff0900780c */ /* 0x000fe40003fa5270 */
[----:B------:R-:W-:Y:S02]  /*16d0*/  ISETP.NE.AND P0, PT, R8, 0x7fffffff, PT ;  /* 0x7fffffff0800780c */ /* 0x000fe40003f05270 */
[----:B------:R-:W-:Y:S02]  /*16e0*/  ISETP.NE.AND P1, PT, R5, 0x7fffffff, PT ;  /* 0x7fffffff0500780c */ /* 0x000fe40003f25270 */
[----:B------:R-:W-:-:S02]  /*16f0*/  ISETP.NE.AND P2, PT, R4, 0x7fffffff, PT ;  /* 0x7fffffff0400780c */ /* 0x000fc40003f45270 */
[----:B------:R-:W-:Y:S02]  /*1700*/  ISETP.NE.AND P3, PT, R6, 0x7fffffff, PT ;  /* 0x7fffffff0600780c */ /* 0x000fe40003f65270 */
[----:B------:R-:W-:Y:S02]  /*1710*/  ISETP.NE.AND P4, PT, R7, 0x7fffffff, PT ;  /* 0x7fffffff0700780c */ /* 0x000fe40003f85270 */
[----:B------:R-:W-:Y:S02]  /*1720*/  SEL R9, R9, 0x80000000, P5 ;  /* 0x8000000009097807 */ /* 0x000fe40002800000 */
[----:B------:R-:W-:Y:S02]  /*1730*/  SEL R8, R8, 0x80000000, P0 ;  /* 0x8000000008087807 */ /* 0x000fe40000000000 */
[----:B------:R-:W-:Y:S02]  /*1740*/  SEL R5, R5, 0x80000000, P1 ;  /* 0x8000000005057807 */ /* 0x000fe40000800000 */
[----:B------:R-:W-:-:S02]  /*1750*/  SEL R4, R4, 0x80000000, P2 ;  /* 0x8000000004047807 */ /* 0x000fc40001000000 */
[----:B------:R-:W-:Y:S02]  /*1760*/  SEL R6, R6, 0x80000000, P3 ;  /* 0x8000000006067807 */ /* 0x000fe40001800000 */
[----:B-1----:R-:W-:-:S07]  /*1770*/  SEL R7, R7, 0x80000000, P4 ;  /* 0x8000000007077807 */ /* 0x002fce0002000000 */
.L_x_149:
[----:B------:R-:W-:Y:S01]  /*1780*/  IMAD R22, RZ, RZ, -UR16 ;  /* 0x80000010ff167e24 */ /* 0x000fe2000f8e02ff */
[----:B0-----:R-:W-:Y:S01]  /*1790*/  SHF.R.U32.HI R25, RZ, UR16, R10 ;  /* 0x00000010ff197c19 */ /* 0x001fe2000801160a */
[----:B------:R-:W-:Y:S01]  /*17a0*/  ULEA UR17, UR4, UR15, 0xa ;  /* 0x0000000f04117291 */ /* 0x000fe2000f8e50ff */
[----:B------:R-:W-:Y:S01]  /*17b0*/  SHF.R.U32.HI R27, RZ, UR16, R12 ;  /* 0x00000010ff1b7c19 */ /* 0x000fe2000801160c */
[----:B------:R-:W-:Y:S01]  /*17c0*/  UIADD3 UR4, UPT, UPT, UR4, 0x1, URZ ;  /* 0x0000000104047890 */ /* 0x000fe2000fffe0ff */
[----:B------:R-:W-:Y:S02]  /*17d0*/  VIADDMNMX R23, R22, R3, 0x8, PT ;  /* 0x0000000816177446 */ /* 0x000fe40003800103 */
[----:B------:R-:W-:Y:S02]  /*17e0*/  SHF.R.U32.HI R29, RZ, UR16, R13 ;  /* 0x00000010ff1d7c19 */ /* 0x000fe4000801160d */
[----:B------:R-:W-:Y:S02]  /*17f0*/  SHF.L.U32 R22, R2, R23, RZ ;  /* 0x0000001702167219 */ /* 0x000fe400000006ff */
[----:B------:R-:W-:-:S02]  /*1800*/  SHF.R.U32.HI R23, RZ, UR16, R11 ;  /* 0x00000010ff177c19 */ /* 0x000fc4000801160b */
[-C--:B------:R-:W-:Y:S02]  /*1810*/  LOP3.LUT R25, R25, R22.reuse, RZ, 0x30, !PT ;  /* 0x0000001619197212 */ /* 0x080fe400078e30ff */
[-C--:B------:R-:W-:Y:S02]  /*1820*/  LOP3.LUT R23, R23, R22.reuse, RZ, 0x30, !PT ;  /* 0x0000001617177212 */ /* 0x080fe400078e30ff */
[----:B------:R-:W-:Y:S02]  /*1830*/  LOP3.LUT R27, R27, R22, RZ, 0x30, !PT ;  /* 0x000000161b1b7212 */ /* 0x000fe400078e30ff */
[----:B------:R-:W-:Y:S02]  /*1840*/  LEA R25, R25, UR17, 0x2 ;  /* 0x0000001119197c11 */ /* 0x000fe4000f8e10ff */
[----:B------:R-:W-:Y:S02]  /*1850*/  LEA R23, R23, UR17, 0x2 ;  /* 0x0000001117177c11 */ /* 0x000fe4000f8e10ff */
[----:B------:R-:W-:Y:S01]  /*1860*/  LEA R27, R27, UR17, 0x2 ;  /* 0x000000111b1b7c11 */ /* 0x000fe2000f8e10ff */
[----:B------:R0:W-:Y:S01]  /*1870*/  ATOMS.POPC.INC.32 RZ, [R25+URZ] ;  /* 0x0000000019ff7f8c */ /* 0x0001e2000d8000ff */
[----:B------:R-:W-:-:S02]  /*1880*/  SHF.R.U32.HI R24, RZ, UR16, R14 ;  /* 0x00000010ff187c19 */ /* 0x000fc4000801160e */
[----:B------:R-:W-:Y:S01]  /*1890*/  SHF.R.U32.HI R26, RZ, UR16, R15 ;  /* 0x00000010ff1a7c19 */ /* 0x000fe2000801160f */
[----:B------:R1:W-:Y:S01]  /*18a0*/  ATOMS.POPC.INC.32 RZ, [R23+URZ] ;  /* 0x0000000017ff7f8c */ /* 0x0003e2000d8000ff */
[-C--:B------:R-:W-:Y:S02]  /*18b0*/  LOP3.LUT R29, R29, R22.reuse, RZ, 0x30, !PT ;  /* 0x000000161d1d7212 */ /* 0x080fe400078e30ff */
[-C--:B------:R-:W-:Y:S01]  /*18c0*/  LOP3.LUT R24, R24, R22.reuse, RZ, 0x30, !PT ;  /* 0x0000001618187212 */ /* 0x080fe200078e30ff */
[----:B------:R2:W-:Y:S01]  /*18d0*/  ATOMS.POPC.INC.32 RZ, [R27+URZ] ;  /* 0x000000001bff7f8c */ /* 0x0005e2000d8000ff */
[----:B0-----:R-:W-:Y:S02]  /*18e0*/  SHF.R.U32.HI R25, RZ, UR16, R19 ;  /* 0x00000010ff197c19 */ /* 0x001fe40008011613 */
[----:B------:R-:W-:Y:S02]  /*18f0*/  LOP3.LUT R26, R26, R22, RZ, 0x30, !PT ;  /* 0x000000161a1a7212 */ /* 0x000fe400078e30ff */
[----:B-1----:R-:W-:-:S02]  /*1900*/  SHF.R.U32.HI R23, RZ, UR16, R18 ;  /* 0x00000010ff177c19 */ /* 0x002fc40008011612 */
[----:B------:R-:W-:Y:S02]  /*1910*/  LEA R29, R29, UR17, 0x2 ;  /* 0x000000111d1d7c11 */ /* 0x000fe4000f8e10ff */
[----:B--2---:R-:W-:Y:S02]  /*1920*/  SHF.R.U32.HI R27, RZ, UR16, R17 ;  /* 0x00000010ff1b7c19 */ /* 0x004fe40008011611 */
[-C--:B------:R-:W-:Y:S01]  /*1930*/  LOP3.LUT R23, R23, R22.reuse, RZ, 0x30, !PT ;  /* 0x0000001617177212 */ /* 0x080fe200078e30ff */
[----:B------:R0:W-:Y:S01]  /*1940*/  ATOMS.POPC.INC.32 RZ, [R29+URZ] ;  /* 0x000000001dff7f8c */ /* 0x0001e2000d8000ff */
[-C--:B------:R-:W-:Y:S02]  /*1950*/  LOP3.LUT R25, R25, R22.reuse, RZ, 0x30, !PT ;  /* 0x0000001619197212 */ /* 0x080fe400078e30ff */
[----:B------:R-:W-:Y:S02]  /*1960*/  LEA R24, R24, UR17, 0x2 ;  /* 0x0000001118187c11 */ /* 0x000fe4000f8e10ff */
[----:B------:R-:W-:-:S02]  /*1970*/  LOP3.LUT R27, R27, R22, RZ, 0x30, !PT ;  /* 0x000000161b1b7212 */ /* 0x000fc400078e30ff */
[----:B------:R-:W-:Y:S01]  /*1980*/  LEA R26, R26, UR17, 0x2 ;  /* 0x000000111a1a7c11 */ /* 0x000fe2000f8e10ff */
[----:B------:R1:W-:Y:S01]  /*1990*/  ATOMS.POPC.INC.32 RZ, [R24+URZ] ;  /* 0x0000000018ff7f8c */ /* 0x0003e2000d8000ff */
[----:B------:R-:W-:Y:S02]  /*19a0*/  LEA R23, R23, UR17, 0x2 ;  /* 0x0000001117177c11 */ /* 0x000fe4000f8e10ff */
[----:B------:R-:W-:Y:S01]  /*19b0*/  LEA R25, R25, UR17, 0x2 ;  /* 0x0000001119197c11 */ /* 0x000fe2000f8e10ff */
[----:B------:R2:W-:Y:S01]  /*19c0*/  ATOMS.POPC.INC.32 RZ, [R26+URZ] ;  /* 0x000000001aff7f8c */ /* 0x0005e2000d8000ff */
[----:B------:R-:W-:Y:S02]  /*19d0*/  LEA R27, R27, UR17, 0x2 ;  /* 0x000000111b1b7c11 */ /* 0x000fe4000f8e10ff */
[----:B0-----:R-:W-:Y:S01]  /*19e0*/  SHF.R.U32.HI R29, RZ, UR16, R16 ;  /* 0x00000010ff1d7c19 */ /* 0x001fe20008011610 */
[----:B------:R0:W-:Y:S01]  /*19f0*/  ATOMS.POPC.INC.32 RZ, [R23+URZ] ;  /* 0x0000000017ff7f8c */ /* 0x0001e2000d8000ff */
[----:B-1----:R-:W-:-:S02]  /*1a00*/  SHF.R.U32.HI R24, RZ, UR16, R9 ;  /* 0x00000010ff187c19 */ /* 0x002fc40008011609 */
[----:B------:R-:W-:Y:S01]  /*1a10*/  SHF.R.U32.HI R28, RZ, UR16, R7 ;  /* 0x00000010ff1c7c19 */ /* 0x000fe20008011607 */
[----:B------:R1:W-:Y:S01]  /*1a20*/  ATOMS.POPC.INC.32 RZ, [R25+URZ] ;  /* 0x0000000019ff7f8c */ /* 0x0003e2000d8000ff */
[----:B--2---:R-:W-:Y:S02]  /*1a30*/  SHF.R.U32.HI R26, RZ, UR16, R8 ;  /* 0x00000010ff1a7c19 */ /* 0x004fe40008011608 */
[-C--:B------:R-:W-:Y:S01]  /*1a40*/  LOP3.LUT R29, R29, R22.reuse, RZ, 0x30, !PT ;  /* 0x000000161d1d7212 */ /* 0x080fe200078e30ff */
[----:B------:R2:W-:Y:S01]  /*1a50*/  ATOMS.POPC.INC.32 RZ, [R27+URZ] ;  /* 0x000000001bff7f8c */ /* 0x0005e2000d8000ff */
[----:B0-----:R-:W-:Y:S02]  /*1a60*/  SHF.R.U32.HI R23, RZ, UR16, R5 ;  /* 0x00000010ff177c19 */ /* 0x001fe40008011605 */
[----:B------:R-:W-:Y:S02]  /*1a70*/  LOP3.LUT R24, R24, R22, RZ, 0x30, !PT ;  /* 0x0000001618187212 */ /* 0x000fe400078e30ff */
[----:B-1----:R-:W-:-:S02]  /*1a80*/  SHF.R.U32.HI R25, RZ, UR16, R4 ;  /* 0x00000010ff197c19 */ /* 0x002fc40008011604 */
[-C--:B------:R-:W-:Y:S02]  /*1a90*/  LOP3.LUT R26, R26, R22.reuse, RZ, 0x30, !PT ;  /* 0x000000161a1a7212 */ /* 0x080fe400078e30ff */
[----:B--2---:R-:W-:Y:S01]  /*1aa0*/  SHF.R.U32.HI R27, RZ, UR16, R6 ;  /* 0x00000010ff1b7c19 */ /* 0x004fe20008011606 */
[----:B------:R-:W-:Y:S01]  /*1ab0*/  UIADD3 UR16, UPT, UPT, UR16, 0x8, URZ ;  /* 0x0000000810107890 */ /* 0x000fe2000fffe0ff */
[-C--:B------:R-:W-:Y:S02]  /*1ac0*/  LOP3.LUT R23, R23, R22.reuse, RZ, 0x30, !PT ;  /* 0x0000001617177212 */ /* 0x080fe400078e30ff */
[----:B------:R-:W-:Y:S02]  /*1ad0*/  LEA R29, R29, UR17, 0x2 ;  /* 0x000000111d1d7c11 */ /* 0x000fe4000f8e10ff */
[----:B------:R-:W-:Y:S02]  /*1ae0*/  LOP3.LUT R25, R25, R22, RZ, 0x30, !PT ;  /* 0x0000001619197212 */ /* 0x000fe400078e30ff */
[----:B------:R-:W-:Y:S01]  /*1af0*/  ISETP.LE.AND P0, PT, R3, UR16, PT ;  /* 0x0000001003007c0c */ /* 0x000fe2000bf03270 */
[----:B------:R0:W-:Y:S01]  /*1b00*/  ATOMS.POPC.INC.32 RZ, [R29+URZ] ;  /* 0x000000001dff7f8c */ /* 0x0001e2000d8000ff */
[----:B------:R-:W-:-:S02]  /*1b10*/  LEA R24, R24, UR17, 0x2 ;  /* 0x0000001118187c11 */ /* 0x000fc4000f8e10ff */
[-C--:B------:R-:W-:Y:S02]  /*1b20*/  LOP3.LUT R27, R27, R22.reuse, RZ, 0x30, !PT ;  /* 0x000000161b1b7212 */ /* 0x080fe400078e30ff */
[----:B------:R-:W-:Y:S01]  /*1b30*/  LEA R26, R26, UR17, 0x2 ;  /* 0x000000111a1a7c11 */ /* 0x000fe2000f8e10ff */
[----:B------:R0:W-:Y:S01]  /*1b40*/  ATOMS.POPC.INC.32 RZ, [R24+URZ] ;  /* 0x0000000018ff7f8c */ /* 0x0001e2000d8000ff */
[----:B------:R-:W-:Y:S02]  /*1b50*/  LOP3.LUT R28, R28, R22, RZ, 0x30, !PT ;  /* 0x000000161c1c7212 */ /* 0x000fe400078e30ff */
[----:B------:R-:W-:Y:S01]  /*1b60*/  LEA R23, R23, UR17, 0x2 ;  /* 0x0000001117177c11 */ /* 0x000fe2000f8e10ff */
[----:B------:R0:W-:Y:S01]  /*1b70*/  ATOMS.POPC.INC.32 RZ, [R26+URZ] ;  /* 0x000000001aff7f8c */ /* 0x0001e2000d8000ff */
[----:B------:R-:W-:Y:S02]  /*1b80*/  LEA R25, R25, UR17, 0x2 ;  /* 0x0000001119197c11 */ /* 0x000fe4000f8e10ff */
[----:B------:R-:W-:Y:S01]  /*1b90*/  LEA R27, R27, UR17, 0x2 ;  /* 0x000000111b1b7c11 */ /* 0x000fe2000f8e10ff */
[----:B------:R0:W-:Y:S01]  /*1ba0*/  ATOMS.POPC.INC.32 RZ, [R23+URZ] ;  /* 0x0000000017ff7f8c */ /* 0x0001e2000d8000ff */
[----:B------:R-:W-:-:S03]  /*1bb0*/  LEA R28, R28, UR17, 0x2 ;  /* 0x000000111c1c7c11 */ /* 0x000fc6000f8e10ff */
[----:B------:R0:W-:Y:S04]  /*1bc0*/  ATOMS.POPC.INC.32 RZ, [R25+URZ] ;  /* 0x0000000019ff7f8c */ /* 0x0001e8000d8000ff */
[----:B------:R0:W-:Y:S04]  /*1bd0*/  ATOMS.POPC.INC.32 RZ, [R27+URZ] ;  /* 0x000000001bff7f8c */ /* 0x0001e8000d8000ff */
[----:B------:R0:W-:Y:S01]  /*1be0*/  ATOMS.POPC.INC.32 RZ, [R28+URZ] ;  /* 0x000000001cff7f8c */ /* 0x0001e2000d8000ff */
[----:B------:R-:W-:Y:S05]  /*1bf0*/  @!P0 BRA `(.L_x_149) ;  /* 0xfffffff800e08947 */ /* 0x000fea000383ffff */
.L_x_148:
[----:B------:R-:W-:Y:S05]  /*1c00*/  BRA.U !UP0, `(.L_x_150) ;  /* 0xffffffed08dc7547 */ /* 0x000fea000b83ffff */
.L_x_145:
[----:B------:R-:W-:Y:S01]  /*1c10*/  BAR.SYNC.DEFER_BLOCKING 0x0 ;  /* 0x0000000000007b1d */ /* 0x000fe20000010000 */
[----:B------:R-:W-:-:S05]  /*1c20*/  ISETP.NE.AND P0, PT, R21, RZ, PT ;  /* 0x000000ff1500720c */ /* 0x000fca0003f05270 */
[----:B------:R-:W-:Y:S08]  /*1c30*/  BSSY.RECONVERGENT B0, `(.L_x_151) ;  /* 0x0000167000007945 */ /* 0x000ff00003800200 */
[----:B------:R-:W-:Y:S05]  /*1c40*/  @P0 BRA `(.L_x_152) ;  /* 0x0000001400940947 */ /* 0x000fea0003800000 */
[----:B------:R-:W0:Y:S01]  /*1c50*/  S2UR UR5, SR_CgaCtaId ;  /* 0x00000000000579c3 */ /* 0x000e220000008800 */
[----:B------:R-:W-:Y:S01]  /*1c60*/  UISETP.GE.U32.AND UP0, UPT, UR22, 0x7, UPT ;  /* 0x000000071600788c */ /* 0x000fe2000bf06070 */
[----:B-----5:R-:W-:Y:S01]  /*1c70*/  IMAD.MOV.U32 R5, RZ, RZ, RZ ;  /* 0x000000ffff057224 */ /* 0x020fe200078e00ff */
[----:B------:R-:W-:Y:S02]  /*1c80*/  UMOV UR4, 0x400 ;  /* 0x0000040000047882 */ /* 0x000fe40000000000 */
[----:B0-----:R-:W-:-:S06]  /*1c90*/  ULEA UR4, UR5, UR4, 0x18 ;  /* 0x0000000405047291 */ /* 0x001fcc000f8ec0ff */
[----:B--23--:R-:W-:Y:S01]  /*1ca0*/  LEA R2, R0, UR4, 0x2 ;  /* 0x0000000400027c11 */ /* 0x00cfe2000f8e10ff */
[----:B------:R-:W-:Y:S06]  /*1cb0*/  BRA.U !UP0, `(.L_x_153) ;  /* 0x00000005085c7547 */ /* 0x000fec000b800000 */
[----:B-1----:R-:W0:Y:S01]  /*1cc0*/  LDC.64 R4, c[0x0][0x380] ;  /* 0x0000e000ff047b82 */ /* 0x002e220000000a00 */
[----:B----4-:R-:W-:-:S07]  /*1cd0*/  IMAD.MOV.U32 R3, RZ, RZ, RZ ;  /* 0x000000ffff037224 */ /* 0x010fce00078e00ff */
.L_x_170:
[----:B----4-:R-:W-:Y:S01]  /*1ce0*/  IMAD R7, R3, 0x400, R2 ;  /* 0x0000040003077824 */ /* 0x010fe200078e0202 */
[----:B------:R-:W-:Y:S04]  /*1cf0*/  BSSY.RECONVERGENT B1, `(.L_x_154) ;  /* 0x000000f000017945 */ /* 0x000fe80003800200 */
[----:B01----:R-:W1:Y:S04]  /*1d00*/  LDS R18, [R7] ;  /* 0x0000000007127984 */ /* 0x003e680000000800 */
[----:B--23--:R2:W3:Y:S04]  /*1d10*/  LDS R9, [R7+0x400] ;  /* 0x0004000007097984 */ /* 0x00c4e80000000800 */
[----:B------:R2:W4:Y:S04]  /*1d20*/  LDS R22, [R7+0x800] ;  /* 0x0008000007167984 */ /* 0x0005280000000800 */
[----:B------:R2:W0:Y:S04]  /*1d30*/  LDS R14, [R7+0xc00] ;  /* 0x000c0000070e7984 */ /* 0x0004280000000800 */
[----:B------:R2:W0:Y:S04]  /*1d40*/  LDS R12, [R7+0x1000] ;  /* 0x00100000070c7984 */ /* 0x0004280000000800 */
[----:B------:R2:W0:Y:S04]  /*1d50*/  LDS R6, [R7+0x1400] ;  /* 0x0014000007067984 */ /* 0x0004280000000800 */
[----:B------:R2:W0:Y:S04]  /*1d60*/  LDS R8, [R7+0x1800] ;  /* 0x0018000007087984 */ /* 0x0004280000000800 */
[----:B------:R2:W0:Y:S01]  /*1d70*/  LDS R10, [R7+0x1c00] ;  /* 0x001c0000070a7984 */ /* 0x0004220000000800 */
[----:B-1----:R-:W-:-:S13]  /*1d80*/  ISETP.NE.AND P0, PT, R18, RZ, PT ;  /* 0x000000ff1200720c */ /* 0x002fda0003f05270 */
[----:B--234-:R-:W-:Y:S05]  /*1d90*/  @!P0 BRA `(.L_x_155) ;  /* 0x0000000000108947 */ /* 0x01cfea0003800000 */
[----:B------:R-:W-:Y:S02]  /*1da0*/  IMAD R17, R3, 0x100, R0 ;  /* 0x0000010003117824 */ /* 0x000fe400078e0200 */
[----:B------:R-:W-:Y:S02]  /*1db0*/  IMAD.MOV.U32 R19, RZ, RZ, RZ ;  /* 0x000000ffff137224 */ /* 0x000fe400078e00ff */
[----:B0-----:R-:W-:-:S05]  /*1dc0*/  IMAD.WIDE.U32 R16, R17, 0x8, R4 ;  /* 0x0000000811107825 */ /* 0x001fca00078e0004 */
[----:B------:R1:W-:Y:S02]  /*1dd0*/  REDG.E.ADD.64.STRONG.GPU desc[UR20][R16.64], R18 ;  /* 0x000000121000798e */ /* 0x0003e4000c12e514 */
.L_x_155:
[----:B------:R-:W-:Y:S05]  /*1de0*/  BSYNC.RECONVERGENT B1 ;  /* 0x0000000000017941 */ /* 0x000fea0003800200 */
.L_x_154:
[----:B------:R-:W-:Y:S01]  /*1df0*/  ISETP.NE.AND P6, PT, R9, RZ, PT ;  /* 0x000000ff0900720c */ /* 0x000fe20003fc5270 */
[----:B------:R-:W-:Y:S01]  /*1e00*/  BSSY.RECONVERGENT B1, `(.L_x_156) ;  /* 0x000000e000017945 */ /* 0x000fe20003800200 */
[----:B------:R-:W-:Y:S02]  /*1e10*/  ISETP.NE.AND P0, PT, R22, RZ, PT ;  /* 0x000000ff1600720c */ /* 0x000fe40003f05270 */
[----:B0-----:R-:W-:Y:S02]  /*1e20*/  ISETP.NE.AND P1, PT, R14, RZ, PT ;  /* 0x000000ff0e00720c */ /* 0x001fe40003f25270 */
[----:B------:R-:W-:Y:S02]  /*1e30*/  ISETP.NE.AND P2, PT, R12, RZ, PT ;  /* 0x000000ff0c00720c */ /* 0x000fe40003f45270 */
[----:B------:R-:W-:Y:S02]  /*1e40*/  ISETP.NE.AND P3, PT, R6, RZ, PT ;  /* 0x000000ff0600720c */ /* 0x000fe40003f65270 */
[----:B------:R-:W-:-:S02]  /*1e50*/  ISETP.NE.AND P4, PT, R8, RZ, PT ;  /* 0x000000ff0800720c */ /* 0x000fc40003f85270 */
[----:B------:R-:W-:Y:S01]  /*1e60*/  ISETP.NE.AND P5, PT, R10, RZ, PT ;  /* 0x000000ff0a00720c */ /* 0x000fe20003fa5270 */
[----:B------:R-:W-:-:S12]  /*1e70*/  @!P6 BRA `(.L_x_157) ;  /* 0x000000000018e947 */ /* 0x000fd80003800000 */
[----:B-1----:R-:W-:Y:S02]  /*1e80*/  IMAD R17, R3, 0x100, R0 ;  /* 0x0000010003117824 */ /* 0x002fe400078e0200 */
[----:B------:R-:W-:Y:S02]  /*1e90*/  IMAD.MOV.U32 R18, RZ, RZ, R9 ;  /* 0x000000ffff127224 */ /* 0x000fe400078e0009 */
[----:B------:R-:W-:Y:S02]  /*1ea0*/  VIADD R17, R17, 0x100 ;  /* 0x0000010011117836 */ /* 0x000fe40000000000 */
[----:B------:R-:W-:Y:S02]  /*1eb0*/  IMAD.MOV.U32 R19, RZ, RZ, RZ ;  /* 0x000000ffff137224 */ /* 0x000fe400078e00ff */
[----:B------:R-:W-:-:S05]  /*1ec0*/  IMAD.WIDE.U32 R16, R17, 0x8, R4 ;  /* 0x0000000811107825 */ /* 0x000fca00078e0004 */
[----:B------:R0:W-:Y:S02]  /*1ed0*/  REDG.E.ADD.64.STRONG.GPU desc[UR20][R16.64], R18 ;  /* 0x000000121000798e */ /* 0x0001e4000c12e514 */
.L_x_157:
[----:B------:R-:W-:Y:S05]  /*1ee0*/  BSYNC.RECONVERGENT B1 ;  /* 0x0000000000017941 */ /* 0x000fea0003800200 */
.L_x_156:
[----:B------:R-:W-:Y:S04]  /*1ef0*/  BSSY.RECONVERGENT B1, `(.L_x_158) ;  /* 0x0000007000017945 */ /* 0x000fe80003800200 */
[----:B------:R-:W-:Y:S05]  /*1f00*/  @!P0 BRA `(.L_x_159) ;  /* 0x0000000000148947 */ /* 0x000fea0003800000 */
[----:B01----:R-:W-:Y:S02]  /*1f10*/  IMAD R17, R3, 0x100, R0 ;  /* 0x0000010003117824 */ /* 0x003fe400078e0200 */
[----:B------:R-:W-:Y:S02]  /*1f20*/  IMAD.MOV.U32 R23, RZ, RZ, RZ ;  /* 0x000000ffff177224 */ /* 0x000fe400078e00ff */
[----:B------:R-:W-:-:S04]  /*1f30*/  VIADD R17, R17, 0x200 ;  /* 0x0000020011117836 */ /* 0x000fc80000000000 */
[----:B------:R-:W-:-:S05]  /*1f40*/  IMAD.WIDE.U32 R16, R17, 0x8, R4 ;  /* 0x0000000811107825 */ /* 0x000fca00078e0004 */
[----:B------:R2:W-:Y:S02]  /*1f50*/  REDG.E.ADD.64.STRONG.GPU desc[UR20][R16.64], R22 ;  /* 0x000000161000798e */ /* 0x0005e4000c12e514 */
.L_x_159:
[----:B------:R-:W-:Y:S05]  /*1f60*/  BSYNC.RECONVERGENT B1 ;  /* 0x0000000000017941 */ /* 0x000fea0003800200 */
.L_x_158:
[----:B------:R-:W-:Y:S04]  /*1f70*/  BSSY.RECONVERGENT B1, `(.L_x_160) ;  /* 0x0000007000017945 */ /* 0x000fe80003800200 */
[----:B------:R-:W-:Y:S05]  /*1f80*/  @!P1 BRA `(.L_x_161) ;  /* 0x0000000000149947 */ /* 0x000fea0003800000 */
[----:B012---:R-:W-:Y:S02]  /*1f90*/  IMAD R17, R3, 0x100, R0 ;  /* 0x0000010003117824 */ /* 0x007fe400078e0200 */
[----:B------:R-:W-:Y:S02]  /*1fa0*/  IMAD.MOV.U32 R15, RZ, RZ, RZ ;  /* 0x000000ffff0f7224 */ /* 0x000fe400078e00ff */
[----:B------:R-:W-:-:S04]  /*1fb0*/  VIADD R17, R17, 0x300 ;  /* 0x0000030011117836 */ /* 0x000fc80000000000 */
[----:B------:R-:W-:-:S05]  /*1fc0*/  IMAD.WIDE.U32 R16, R17, 0x8, R4 ;  /* 0x0000000811107825 */ /* 0x000fca00078e0004 */
[----:B------:R3:W-:Y:S02]  /*1fd0*/  REDG.E.ADD.64.STRONG.GPU desc[UR20][R16.64], R14 ;  /* 0x0000000e1000798e */ /* 0x0007e4000c12e514 */
.L_x_161:
[----:B------:R-:W-:Y:S05]  /*1fe0*/  BSYNC.RECONVERGENT B1 ;  /* 0x0000000000017941 */ /* 0x000fea0003800200 */
.L_x_160:
[----:B------:R-:W-:Y:S04]  /*1ff0*/  BSSY.RECONVERGENT B1, `(.L_x_162) ;  /* 0x0000007000017945 */ /* 0x000fe80003800200 */
[----:B------:R-:W-:Y:S05]  /*2000*/  @!P2 BRA `(.L_x_163) ;  /* 0x000000000014a947 */ /* 0x000fea0003800000 */
[----:B---3--:R-:W-:Y:S02]  /*2010*/  IMAD R15, R3, 0x100, R0 ;  /* 0x00000100030f7824 */ /* 0x008fe400078e0200 */
[----:B------:R-:W-:Y:S02]  /*2020*/  IMAD.MOV.U32 R13, RZ, RZ, RZ ;  /* 0x000000ffff0d7224 */ /* 0x000fe400078e00ff */
[----:B------:R-:W-:-:S04]  /*2030*/  VIADD R15, R15, 0x400 ;  /* 0x000004000f0f7836 */ /* 0x000fc80000000000 */
[----:B------:R-:W-:-:S05]  /*2040*/  IMAD.WIDE.U32 R14, R15, 0x8, R4 ;  /* 0x000000080f0e7825 */ /* 0x000fca00078e0004 */
[----:B------:R4:W-:Y:S02]  /*2050*/  REDG.E.ADD.64.STRONG.GPU desc[UR20][R14.64], R12 ;  /* 0x0000000c0e00798e */ /* 0x0009e4000c12e514 */
.L_x_163:
[----:B------:R-:W-:Y:S05]  /*2060*/  BSYNC.RECONVERGENT B1 ;  /* 0x0000000000017941 */ /* 0x000fea0003800200 */
.L_x_162:
[----:B------:R-:W-:Y:S04]  /*2070*/  BSSY.RECONVERGENT B1, `(.L_x_164) ;  /* 0x0000007000017945 */ /* 0x000fe80003800200 */
[----:B------:R-:W-:Y:S05]  /*2080*/  @!P3 BRA `(.L_x_165) ;  /* 0x000000000014b947 */ /* 0x000fea0003800000 */
[----:B----4-:R-:W-:Y:S02]  /*2090*/  IMAD R13, R3, 0x100, R0 ;  /* 0x00000100030d7824 */ /* 0x010fe400078e0200 */
[----:B------:R-:W-:Y:S02]  /*20a0*/  IMAD.MOV.U32 R7, RZ, RZ, RZ ;  /* 0x000000ffff077224 */ /* 0x000fe400078e00ff */
[----:B------:R-:W-:-:S04]  /*20b0*/  VIADD R13, R13, 0x500 ;  /* 0x000005000d0d7836 */ /* 0x000fc80000000000 */
[----:B------:R-:W-:-:S05]  /*20c0*/  IMAD.WIDE.U32 R12, R13, 0x8, R4 ;  /* 0x000000080d0c7825 */ /* 0x000fca00078e0004 */
[----:B------:R4:W-:Y:S02]  /*20d0*/  REDG.E.ADD.64.STRONG.GPU desc[UR20][R12.64], R6 ;  /* 0x000000060c00798e */ /* 0x0009e4000c12e514 */
.L_x_165:
[----:B------:R-:W-:Y:S05]  /*20e0*/  BSYNC.RECONVERGENT B1 ;  /* 0x0000000000017941 */ /* 0x000fea0003800200 */
.L_x_164:
[----:B------:R-:W-:Y:S04]  /*20f0*/  BSSY.RECONVERGENT B1, `(.L_x_166) ;  /* 0x0000007000017945 */ /* 0x000fe80003800200 */
[----:B------:R-:W-:Y:S05]  /*2100*/  @!P4 BRA `(.L_x_167) ;  /* 0x000000000014c947 */ /* 0x000fea0003800000 */
[----:B----4-:R-:W-:Y:S02]  /*2110*/  IMAD R7, R3, 0x100, R0 ;  /* 0x0000010003077824 */ /* 0x010fe400078e0200 */
[----:B------:R-:W-:Y:S02]  /*2120*/  IMAD.MOV.U32 R9, RZ, RZ, RZ ;  /* 0x000000ffff097224 */ /* 0x000fe400078e00ff */
[----:B------:R-:W-:-:S04]  /*2130*/  VIADD R7, R7, 0x600 ;  /* 0x0000060007077836 */ /* 0x000fc80000000000 */
[----:B------:R-:W-:-:S05]  /*2140*/  IMAD.WIDE.U32 R6, R7, 0x8, R4 ;  /* 0x0000000807067825 */ /* 0x000fca00078e0004 */
[----:B------:R4:W-:Y:S02]  /*2150*/  REDG.E.ADD.64.STRONG.GPU desc[UR20][R6.64], R8 ;  /* 0x000000080600798e */ /* 0x0009e4000c12e514 */
.L_x_167:
[----:B------:R-:W-:Y:S05]  /*2160*/  BSYNC.RECONVERGENT B1 ;  /* 0x0000000000017941 */ /* 0x000fea0003800200 */
.L_x_166:
[----:B------:R-:W-:Y:S04]  /*2170*/  BSSY.RECONVERGENT B1, `(.L_x_168) ;  /* 0x0000007000017945 */ /* 0x000fe80003800200 */
[----:B------:R-:W-:Y:S05]  /*2180*/  @!P5 BRA `(.L_x_169) ;  /* 0x000000000014d947 */ /* 0x000fea0003800000 */
[----:B----4-:R-:W-:Y:S02]  /*2190*/  IMAD R7, R3, 0x100, R0 ;  /* 0x0000010003077824 */ /* 0x010fe400078e0200 */
[----:B------:R-:W-:Y:S02]  /*21a0*/  IMAD.MOV.U32 R11, RZ, RZ, RZ ;  /* 0x000000ffff0b7224 */ /* 0x000fe400078e00ff */
[----:B------:R-:W-:-:S04]  /*21b0*/  VIADD R7, R7, 0x700 ;  /* 0x0000070007077836 */ /* 0x000fc80000000000 */
[----:B------:R-:W-:-:S05]  /*21c0*/  IMAD.WIDE.U32 R6, R7, 0x8, R4 ;  /* 0x0000000807067825 */ /* 0x000fca00078e0004 */
[----:B------:R4:W-:Y:S02]  /*21d0*/  REDG.E.ADD.64.STRONG.GPU desc[UR20][R6.64], R10 ;  /* 0x0000000a0600798e */ /* 0x0009e4000c12e514 */
.L_x_169:
[----:B------:R-:W-:Y:S05]  /*21e0*/  BSYNC.RECONVERGENT B1 ;  /* 0x0000000000017941 */ /* 0x000fea0003800200 */
.L_x_168:
[----:B------:R-:W-:-:S05]  /*21f0*/  VIADD R3, R3, 0x8 ;  /* 0x0000000803037836 */ /* 0x000fca0000000000 */
[----:B------:R-:W-:-:S13]  /*2200*/  ISETP.NE.AND P0, PT, R3, UR27, PT ;  /* 0x0000001b03007c0c */ /* 0x000fda000bf05270 */
[----:B------:R-:W-:Y:S05]  /*2210*/  @P0 BRA `(.L_x_170) ;  /* 0xfffffff800b00947 */ /* 0x000fea000383ffff */
[----:B------:R-:W-:-:S07]  /*2220*/  IMAD.U32 R5, RZ, RZ, UR27 ;  /* 0x0000001bff057e24 */ /* 0x000fce000f8e00ff */
.L_x_153:
[----:B------:R-:W-:Y:S02]  /*2230*/  UISETP.NE.AND UP0, UPT, UR24, URZ, UPT ;  /* 0x000000ff1800728c */ /* 0x000fe4000bf05270 */
[----:B----4-:R-:W-:Y:S02]  /*2240*/  IMAD.U32 R8, RZ, RZ, UR24 ;  /* 0x00000018ff087e24 */ /* 0x010fe4000f8e00ff */
[----:B------:R-:W-:Y:S02]  /*2250*/  IMAD.U32 R3, RZ, RZ, UR25 ;  /* 0x00000019ff037e24 */ /* 0x000fe4000f8e00ff */
[----:B------:R-:W-:Y:S02]  /*2260*/  VIADD R8, R8, 0xffffffff ;  /* 0xffffffff08087836 */ /* 0x000fe40000000000 */
[----:B------:R-:W-:Y:S01]  /*2270*/  VIADD R3, R3, 0xffffffff ;  /* 0xffffffff03037836 */ /* 0x000fe20000000000 */
[----:B------:R-:W-:Y:S06]  /*2280*/  BRA.U !UP0, `(.L_x_171) ;  /* 0x0000000508707547 */ /* 0x000fec000b800000 */
[----:B------:R-:W-:-:S13]  /*2290*/  ISETP.GE.U32.AND P0, PT, R8, 0x3, PT ;  /* 0x000000030800780c */ /* 0x000fda0003f06070 */
[----:B------:R-:W-:Y:S05]  /*22a0*/  @!P0 BRA `(.L_x_172) ;  /* 0x0000000000bc8947 */ /* 0x000fea0003800000 */
[----:B------:R-:W-:Y:S01]  /*22b0*/  IMAD R7, R5, 0x400, R2 ;  /* 0x0000040005077824 */ /* 0x000fe200078e0202 */
[----:B------:R-:W-:Y:S04]  /*22c0*/  BSSY.RECONVERGENT B1, `(.L_x_173) ;  /* 0x000000f000017945 */ /* 0x000fe80003800200 */
[----:B------:R-:W4:Y:S04]  /*22d0*/  LDS R12, [R7] ;  /* 0x00000000070c7984 */ /* 0x000f280000000800 */
[----:B------:R-:W5:Y:S04]  /*22e0*/  LDS R9, [R7+0x400] ;  /* 0x0004000007097984 */ /* 0x000f680000000800 */
[----:B------:R-:W0:Y:S04]  /*22f0*/  LDS R6, [R7+0x800] ;  /* 0x0008000007067984 */ /* 0x000e280000000800 */
[----:B-1----:R-:W1:Y:S01]  /*2300*/  LDS R4, [R7+0xc00] ;  /* 0x000c000007047984 */ /* 0x002e620000000800 */
[----:B----4-:R-:W-:-:S02]  /*2310*/  ISETP.NE.AND P0, PT, R12, RZ, PT ;  /* 0x000000ff0c00720c */ /* 0x010fc40003f05270 */
[----:B-----5:R-:W-:Y:S02]  /*2320*/  ISETP.NE.AND P1, PT, R9, RZ, PT ;  /* 0x000000ff0900720c */ /* 0x020fe40003f25270 */
[----:B0-----:R-:W-:Y:S02]  /*2330*/  ISETP.NE.AND P2, PT, R6, RZ, PT ;  /* 0x000000ff0600720c */ /* 0x001fe40003f45270 */
[----:B-1----:R-:W-:-:S07]  /*2340*/  ISETP.NE.AND P3, PT, R4, RZ, PT ;  /* 0x000000ff0400720c */ /* 0x002fce0003f65270 */
[----:B------:R-:W-:Y:S06]  /*2350*/  @!P0 BRA `(.L_x_174) ;  /* 0x0000000000148947 */ /* 0x000fec0003800000 */
[----:B------:R-:W0:Y:S01]  /*2360*/  LDC.64 R10, c[0x0][0x380] ;  /* 0x0000e000ff0a7b82 */ /* 0x000e220000000a00 */
[----:B------:R-:W-:Y:S02]  /*2370*/  IMAD R7, R5, 0x100, R0 ;  /* 0x0000010005077824 */ /* 0x000fe400078e0200 */
[----:B------:R-:W-:Y:S02]  /*2380*/  IMAD.MOV.U32 R13, RZ, RZ, RZ ;  /* 0x000000ffff0d7224 */ /* 0x000fe400078e00ff */
[----:B0-----:R-:W-:-:S05]  /*2390*/  IMAD.WIDE.U32 R10, R7, 0x8, R10 ;  /* 0x00000008070a7825 */ /* 0x001fca00078e000a */
[----:B------:R0:W-:Y:S02]  /*23a0*/  REDG.E.ADD.64.STRONG.GPU desc[UR20][R10.64], R12 ;  /* 0x0000000c0a00798e */ /* 0x0001e4000c12e514 */
.L_x_174:
[----:B------:R-:W-:Y:S05]  /*23b0*/  BSYNC.RECONVERGENT B1 ;  /* 0x0000000000017941 */ /* 0x000fea0003800200 */
.L_x_173:
[----:B------:R-:W-:Y:S04]  /*23c0*/  BSSY.RECONVERGENT B1, `(.L_x_175) ;  /* 0x0000009000017945 */ /* 0x000fe80003800200 */
[----:B------:R-:W-:Y:S05]  /*23d0*/  @!P1 BRA `(.L_x_176) ;  /* 0x00000000001c9947 */ /* 0x000fea0003800000 */
[----:B0-----:R-:W0:Y:S01]  /*23e0*/  LDC.64 R10, c[0x0][0x380] ;  /* 0x0000e000ff0a7b82 */ /* 0x001e220000000a00 */
[----:B------:R-:W-:Y:S02]  /*23f0*/  IMAD R7, R5, 0x100, R0 ;  /* 0x0000010005077824 */ /* 0x000fe400078e0200 */
[----:B------:R-:W-:Y:S02]  /*2400*/  IMAD.MOV.U32 R12, RZ, RZ, R9 ;  /* 0x000000ffff0c7224 */ /* 0x000fe400078e0009 */
[----:B------:R-:W-:Y:S02]  /*2410*/  VIADD R7, R7, 0x100 ;  /* 0x0000010007077836 */ /* 0x000fe40000000000 */
[----:B------:R-:W-:Y:S02]  /*2420*/  IMAD.MOV.U32 R13, RZ, RZ, RZ ;  /* 0x000000ffff0d7224 */ /* 0x000fe400078e00ff */
[----:B0-----:R-:W-:-:S05]  /*2430*/  IMAD.WIDE.U32 R10, R7, 0x8, R10 ;  /* 0x00000008070a7825 */ /* 0x001fca00078e000a */
[----:B------:R1:W-:Y:S02]  /*2440*/  REDG.E.ADD.64.STRONG.GPU desc[UR20][R10.64], R12 ;  /* 0x0000000c0a00798e */ /* 0x0003e4000c12e514 */
.L_x_176:
[----:B------:R-:W-:Y:S05]  /*2450*/  BSYNC.RECONVERGENT B1 ;  /* 0x0000000000017941 */ /* 0x000fea0003800200 */
.L_x_175:
[----:B------:R-:W-:Y:S04]  /*2460*/  BSSY.RECONVERGENT B1, `(.L_x_177) ;  /* 0x0000008000017945 */ /* 0x000fe80003800200 */
[----:B------:R-:W-:Y:S05]  /*2470*/  @!P2 BRA `(.L_x_178) ;  /* 0x000000000018a947 */ /* 0x000fea0003800000 */
[----:B01----:R-:W0:Y:S01]  /*2480*/  LDC.64 R10, c[0x0][0x380] ;  /* 0x0000e000ff0a7b82 */ /* 0x003e220000000a00 */
[----:B------:R-:W-:-:S04]  /*2490*/  IMAD R7, R5, 0x100, R0 ;  /* 0x0000010005077824 */ /* 0x000fc800078e0200 */
[----:B------:R-:W-:-:S04]  /*24a0*/  VIADD R7, R7, 0x200 ;  /* 0x0000020007077836 */ /* 0x000fc80000000000 */
[----:B0-----:R-:W-:-:S04]  /*24b0*/  IMAD.WIDE.U32 R10, R7, 0x8, R10 ;  /* 0x00000008070a7825 */ /* 0x001fc800078e000a */
[----:B------:R-:W-:-:S05]  /*24c0*/  IMAD.MOV.U32 R7, RZ, RZ, RZ ;  /* 0x000000ffff077224 */ /* 0x000fca00078e00ff */
[----:B------:R4:W-:Y:S02]  /*24d0*/  REDG.E.ADD.64.STRONG.GPU desc[UR20][R10.64], R6 ;  /* 0x000000060a00798e */ /* 0x0009e4000c12e514 */
.L_x_178:
[----:B------:R-:W-:Y:S05]  /*24e0*/  BSYNC.RECONVERGENT B1 ;  /* 0x0000000000017941 */ /* 0x000fea0003800200 */
.L_x_177:
[----:B------:R-:W-:Y:S04]  /*24f0*/  BSSY.RECONVERGENT B1, `(.L_x_179) ;  /* 0x0000009000017945 */ /* 0x000fe80003800200 */
[----:B------:R-:W-:Y:S05]  /*2500*/  @!P3 BRA `(.L_x_180) ;  /* 0x00000000001cb947 */ /* 0x000fea0003800000 */
[----:B----4-:R-:W4:Y:S01]  /*2510*/  LDC.64 R6, c[0x0][0x380] ;  /* 0x0000e000ff067b82 */ /* 0x010f220000000a00 */
[----:B------:R-:W-:Y:S02]  /*2520*/  IMAD R9, R5, 0x100, R0 ;  /* 0x0000010005097824 */ /* 0x000fe400078e0200 */
[----:B01----:R-:W-:Y:S02]  /*2530*/  IMAD.MOV.U32 R10, RZ, RZ, R4 ;  /* 0x000000ffff0a7224 */ /* 0x003fe400078e0004 */
[----:B------:R-:W-:Y:S02]  /*2540*/  VIADD R9, R9, 0x300 ;  /* 0x0000030009097836 */ /* 0x000fe40000000000 */
[----:B------:R-:W-:Y:S02]  /*2550*/  IMAD.MOV.U32 R11, RZ, RZ, RZ ;  /* 0x000000ffff0b7224 */ /* 0x000fe400078e00ff */
[----:B----4-:R-:W-:-:S05]  /*2560*/  IMAD.WIDE.U32 R6, R9, 0x8, R6 ;  /* 0x0000000809067825 */ /* 0x010fca00078e0006 */
[----:B------:R0:W-:Y:S02]  /*2570*/  REDG.E.ADD.64.STRONG.GPU desc[UR20][R6.64], R10 ;  /* 0x0000000a0600798e */ /* 0x0001e4000c12e514 */
.L_x_180:
[----:B------:R-:W-:Y:S05]  /*2580*/  BSYNC.RECONVERGENT B1 ;  /* 0x0000000000017941 */ /* 0x000fea0003800200 */
.L_x_179:
[----:B------:R-:W-:-:S07]  /*2590*/  VIADD R5, R5, 0x4 ;  /* 0x0000000405057836 */ /* 0x000fce0000000000 */
.L_x_172:
[----:B------:R-:W-:Y:S01]  /*25a0*/  UISETP.NE.AND UP0, UPT, UR25, URZ, UPT ;  /* 0x000000ff1900728c */ /* 0x000fe2000bf05270 */
[----:B------:R-:W-:Y:S08]  /*25b0*/  BSSY.RECONVERGENT B1, `(.L_x_171) ;  /* 0x0000029000017945 */ /* 0x000ff00003800200 */
[----:B------:R-:W-:Y:S05]  /*25c0*/  BRA.U !UP0, `(.L_x_181) ;  /* 0x00000001089c7547 */ /* 0x000fea000b800000 */
[----:B------:R-:W-:-:S13]  /*25d0*/  ISETP.NE.AND P0, PT, R3, RZ, PT ;  /* 0x000000ff0300720c */ /* 0x000fda0003f05270 */
[----:B------:R-:W-:Y:S05]  /*25e0*/  @!P0 BRA `(.L_x_182) ;  /* 0x0000000000648947 */ /* 0x000fea0003800000 */
[----:B0---4-:R-:W-:Y:S01]  /*25f0*/  IMAD R6, R5, 0x400, R2 ;  /* 0x0000040005067824 */ /* 0x011fe200078e0202 */
[----:B------:R-:W-:Y:S04]  /*2600*/  BSSY.RECONVERGENT B2, `(.L_x_183) ;  /* 0x000000c000027945 */ /* 0x000fe80003800200 */
[----:B-1----:R-:W0:Y:S04]  /*2610*/  LDS R4, [R6] ;  /* 0x0000000006047984 */ /* 0x002e280000000800 */
[----:B------:R-:W1:Y:S01]  /*2620*/  LDS R9, [R6+0x400] ;  /* 0x0004000006097984 */ /* 0x000e620000000800 */
[----:B0-----:R-:W-:-:S02]  /*2630*/  ISETP.NE.AND P0, PT, R4, RZ, PT ;  /* 0x000000ff0400720c */ /* 0x001fc40003f05270 */
[----:B-1----:R-:W-:-:S11]  /*2640*/  ISETP.NE.AND P1, PT, R9, RZ, PT ;  /* 0x000000ff0900720c */ /* 0x002fd60003f25270 */
[----:B------:R-:W-:Y:S05]  /*2650*/  @!P0 BRA `(.L_x_184) ;  /* 0x0000000000188947 */ /* 0x000fea0003800000 */
[----:B------:R-:W0:Y:S01]  /*2660*/  LDC.64 R6, c[0x0][0x380] ;  /* 0x0000e000ff067b82 */ /* 0x000e220000000a00 */
[----:B------:R-:W-:-:S04]  /*2670*/  IMAD R11, R5, 0x100, R0 ;  /* 0x00000100050b7824 */ /* 0x000fc800078e0200 */
[----:B0-----:R-:W-:-:S04]  /*2680*/  IMAD.WIDE.U32 R10, R11, 0x8, R6 ;  /* 0x000000080b0a7825 */ /* 0x001fc800078e0006 */
[----:B------:R-:W-:Y:S02]  /*2690*/  IMAD.MOV.U32 R6, RZ, RZ, R4 ;  /* 0x000000ffff067224 */ /* 0x000fe400078e0004 */
[----:B------:R-:W-:-:S05]  /*26a0*/  IMAD.MOV.U32 R7, RZ, RZ, RZ ;  /* 0x000000ffff077224 */ /* 0x000fca00078e00ff */
[----:B------:R0:W-:Y:S02]  /*26b0*/  REDG.E.ADD.64.STRONG.GPU desc[UR20][R10.64], R6 ;  /* 0x000000060a00798e */ /* 0x0001e4000c12e514 */
.L_x_184:
[----:B------:R-:W-:Y:S05]  /*26c0*/  BSYNC.RECONVERGENT B2 ;  /* 0x0000000000027941 */ /* 0x000fea0003800200 */
.L_x_183:
[----:B------:R-:W-:Y:S04]  /*26d0*/  BSSY.RECONVERGENT B2, `(.L_x_185) ;  /* 0x0000009000027945 */ /* 0x000fe80003800200 */
[----:B------:R-:W-:Y:S05]  /*26e0*/  @!P1 BRA `(.L_x_186) ;  /* 0x00000000001c9947 */ /* 0x000fea0003800000 */
[----:B0-----:R-:W0:Y:S01]  /*26f0*/  LDC.64 R6, c[0x0][0x380] ;  /* 0x0000e000ff067b82 */ /* 0x001e220000000a00 */
[----:B------:R-:W-:-:S04]  /*2700*/  IMAD R4, R5, 0x100, R0 ;  /* 0x0000010005047824 */ /* 0x000fc800078e0200 */
[----:B------:R-:W-:-:S04]  /*2710*/  VIADD R11, R4, 0x100 ;  /* 0x00000100040b7836 */ /* 0x000fc80000000000 */
[----:B0-----:R-:W-:-:S04]  /*2720*/  IMAD.WIDE.U32 R10, R11, 0x8, R6 ;  /* 0x000000080b0a7825 */ /* 0x001fc800078e0006 */
[----:B------:R-:W-:Y:S02]  /*2730*/  IMAD.MOV.U32 R6, RZ, RZ, R9 ;  /* 0x000000ffff067224 */ /* 0x000fe400078e0009 */
[----:B------:R-:W-:-:S05]  /*2740*/  IMAD.MOV.U32 R7, RZ, RZ, RZ ;  /* 0x000000ffff077224 */ /* 0x000fca00078e00ff */
[----:B------:R1:W-:Y:S02]  /*2750*/  REDG.E.ADD.64.STRONG.GPU desc[UR20][R10.64], R6 ;  /* 0x000000060a00798e */ /* 0x0003e4000c12e514 */
.L_x_186:
[----:B------:R-:W-:Y:S05]  /*2760*/  BSYNC.RECONVERGENT B2 ;  /* 0x0000000000027941 */ /* 0x000fea0003800200 */
.L_x_185:
[----:B------:R-:W-:-:S07]  /*2770*/  VIADD R5, R5, 0x2 ;  /* 0x0000000205057836 */ /* 0x000fce0000000000 */
.L_x_182:
[----:B------:R-:W-:-:S09]  /*2780*/  UISETP.NE.AND UP0, UPT, UR9, URZ, UPT ;  /* 0x000000ff0900728c */ /* 0x000fd2000bf05270 */
[----:B------:R-:W-:Y:S05]  /*2790*/  BRA.U !UP0, `(.L_x_181) ;  /* 0x0000000108287547 */ /* 0x000fea000b800000 */
[----:B-1----:R-:W-:-:S05]  /*27a0*/  IMAD R4, R5, 0x400, R2 ;  /* 0x0000040005047824 */ /* 0x002fca00078e0202 */
[----:B------:R-:W1:Y:S02]  /*27b0*/  LDS R9, [R4] ;  /* 0x0000000004097984 */ /* 0x000e640000000800 */
[----:B-1----:R-:W-:-:S13]  /*27c0*/  ISETP.NE.AND P0, PT, R9, RZ, PT ;  /* 0x000000ff0900720c */ /* 0x002fda0003f05270 */
[----:B------:R-:W-:Y:S05]  /*27d0*/  @!P0 BRA `(.L_x_181) ;  /* 0x0000000000188947 */ /* 0x000fea0003800000 */
[----:B0---4-:R-:W0:Y:S01]  /*27e0*/  LDC.64 R6, c[0x0][0x380] ;  /* 0x0000e000ff067b82 */ /* 0x011e220000000a00 */
[----:B------:R-:W-:-:S04]  /*27f0*/  IMAD R5, R5, 0x100, R0 ;  /* 0x0000010005057824 */ /* 0x000fc800078e0200 */
[----:B0-----:R-:W-:-:S04]  /*2800*/  IMAD.WIDE.U32 R4, R5, 0x8, R6 ;  /* 0x0000000805047825 */ /* 0x001fc800078e0006 */
[----:B------:R-:W-:Y:S02]  /*2810*/  IMAD.MOV.U32 R6, RZ, RZ, R9 ;  /* 0x000000ffff067224 */ /* 0x000fe400078e0009 */
[----:B------:R-:W-:-:S05]  /*2820*/  IMAD.MOV.U32 R7, RZ, RZ, RZ ;  /* 0x000000ffff077224 */ /* 0x000fca00078e00ff */
[----:B------:R0:W-:Y:S02]  /*2830*/  REDG.E.ADD.64.STRONG.GPU desc[UR20][R4.64], R6 ;  /* 0x000000060400798e */ /* 0x0001e4000c12e514 */
.L_x_181:
[----:B------:R-:W-:Y:S05]  /*2840*/  BSYNC.RECONVERGENT B1 ;  /* 0x0000000000017941 */ /* 0x000fea0003800200 */
.L_x_171:
[----:B------:R-:W-:-:S13]  /*2850*/  ISETP.GT.U32.AND P0, PT, R0, 0x7f, PT ;  /* 0x0000007f0000780c */ /* 0x000fda0003f04070 */
[----:B------:R-:W-:Y:S05]  /*2860*/  @P0 BRA `(.L_x_152) ;  /* 0x00000008008c0947 */ /* 0x000fea0003800000 */
[----:B------:R-:W-:Y:S01]  /*2870*/  UISETP.GE.U32.AND UP0, UPT, UR22, 0x7, UPT ;  /* 0x000000071600788c */ /* 0x000fe2000bf06070 */
[----:B0-----:R-:W-:-:S08]  /*2880*/  IMAD.MOV.U32 R5, RZ, RZ, RZ ;  /* 0x000000ffff057224 */ /* 0x001fd000078e00ff */
[----:B------:R-:W-:Y:S05]  /*2890*/  BRA.U !UP0, `(.L_x_187) ;  /* 0x0000000508147547 */ /* 0x000fea000b800000 */
[----:B-1----:R-:W0:Y:S01]  /*28a0*/  LDC.64 R4, c[0x0][0x380] ;  /* 0x0000e000ff047b82 */ /* 0x002e220000000a00 */
[----:B------:R-:W-:-:S07]  /*28b0*/  IMAD.MOV.U32 R9, RZ, RZ, RZ ;  /* 0x000000ffff097224 */ /* 0x000fce00078e00ff */
.L_x_204:
[C---:B0---4-:R-:W-:Y:S01]  /*28c0*/  IMAD R11, R9.reuse, 0x400, R2 ;  /* 0x00000400090b7824 */ /* 0x051fe200078e0202 */
[----:B------:R-:W-:Y:S01]  /*28d0*/  BSSY.RECONVERGENT B1, `(.L_x_188) ;  /* 0x0000011000017945 */ /* 0x000fe20003800200 */
[C---:B-123--:R-:W-:Y:S02]  /*28e0*/  IMAD R7, R9.reuse, 0x100, R0 ;  /* 0x0000010009077824 */ /* 0x04efe400078e0200 */
[----:B------:R-:W-:Y:S01]  /*28f0*/  VIADD R9, R9, 0x8 ;  /* 0x0000000809097836 */ /* 0x000fe20000000000 */
[----:B---3--:R-:W1:Y:S01]  /*2900*/  LDS R14, [R11+0x200] ;  /* 0x000200000b0e7984 */ /* 0x008e620000000800 */
[----:B0-----:R-:W-:-:S03]  /*2910*/  IMAD.WIDE.U32 R6, R7, 0x8, R4 ;  /* 0x0000000807067825 */ /* 0x001fc600078e0004 */
[----:B------:R-:W0:Y:S04]  /*2920*/  LDS R13, [R11+0x600] ;  /* 0x000600000b0d7984 */ /* 0x000e280000000800 */
[----:B--2---:R2:W3:Y:S04]  /*2930*/  LDS R17, [R11+0xa00] ;  /* 0x000a00000b117984 */ /* 0x0044e80000000800 */
[----:B------:R2:W4:Y:S04]  /*2940*/  LDS R18, [R11+0xe00] ;  /* 0x000e00000b127984 */ /* 0x0005280000000800 */
[----:B------:R2:W2:Y:S04]  /*2950*/  LDS R19, [R11+0x1200] ;  /* 0x001200000b137984 */ /* 0x0004a80000000800 */
[----:B------:R0:W2:Y:S04]  /*2960*/  LDS R16, [R11+0x1600] ;  /* 0x001600000b107984 */ /* 0x0000a80000000800 */
[----:B------:R0:W2:Y:S04]  /*2970*/  LDS R12, [R11+0x1a00] ;  /* 0x001a00000b0c7984 */ /* 0x0000a80000000800 */
[----:B------:R0:W2:Y:S01]  /*2980*/  LDS R10, [R11+0x1e00] ;  /* 0x001e00000b0a7984 */ /* 0x0000a20000000800 */
[----:B-1----:R-:W-:-:S02]  /*2990*/  ISETP.NE.AND P0, PT, R14, RZ, PT ;  /* 0x000000ff0e00720c */ /* 0x002fc40003f05270 */
[----:B0-----:R-:W-:-:S11]  /*29a0*/  ISETP.NE.AND P1, PT, R13, RZ, PT ;  /* 0x000000ff0d00720c */ /* 0x001fd60003f25270 */
[----:B---34-:R-:W-:Y:S05]  /*29b0*/  @!P0 BRA `(.L_x_189) ;  /* 0x0000000000088947 */ /* 0x018fea0003800000 */
[----:B------:R-:W-:-:S05]  /*29c0*/  IMAD.MOV.U32 R15, RZ, RZ, RZ ;  /* 0x000000ffff0f7224 */ /* 0x000fca00078e00ff */
[----:B------:R0:W-:Y:S02]  /*29d0*/  REDG.E.ADD.64.STRONG.GPU desc[UR20][R6.64+0x400], R14 ;  /* 0x0004000e0600798e */ /* 0x0001e4000c12e514 */
.L_x_189:
[----:B------:R-:W-:Y:S05]  /*29e0*/  BSYNC.RECONVERGENT B1 ;  /* 0x0000000000017941 */ /* 0x000fea0003800200 */
.L_x_188:
[----:B------:R-:W-:Y:S04]  /*29f0*/  BSSY.RECONVERGENT B1, `(.L_x_190) ;  /* 0x0000005000017945 */ /* 0x000fe80003800200 */
[----:B------:R-:W-:Y:S05]  /*2a00*/  @!P1 BRA `(.L_x_191) ;  /* 0x00000000000c9947 */ /* 0x000fea0003800000 */
[----:B0-----:R-:W-:Y:S02]  /*2a10*/  IMAD.MOV.U32 R14, RZ, RZ, R13 ;  /* 0x000000ffff0e7224 */ /* 0x001fe400078e000d */
[----:B------:R-:W-:-:S05]  /*2a20*/  IMAD.MOV.U32 R15, RZ, RZ, RZ ;  /* 0x000000ffff0f7224 */ /* 0x000fca00078e00ff */
[----:B------:R1:W-:Y:S02]  /*2a30*/  REDG.E.ADD.64.STRONG.GPU desc[UR20][R6.64+0xc00], R14 ;  /* 0x000c000e0600798e */ /* 0x0003e4000c12e514 */
.L_x_191:
[----:B------:R-:W-:Y:S05]  /*2a40*/  BSYNC.RECONVERGENT B1 ;  /* 0x0000000000017941 */ /* 0x000fea0003800200 */
.L_x_190:
[----:B------:R-:W-:Y:S01]  /*2a50*/  ISETP.NE.AND P6, PT, R17, RZ, PT ;  /* 0x000000ff1100720c */ /* 0x000fe20003fc5270 */
[----:B------:R-:W-:Y:S01]  /*2a60*/  BSSY.RECONVERGENT B1, `(.L_x_192) ;  /* 0x000000b000017945 */ /* 0x000fe20003800200 */
[----:B------:R-:W-:Y:S02]  /*2a70*/  ISETP.NE.AND P0, PT, R9, UR27, PT ;  /* 0x0000001b09007c0c */ /* 0x000fe4000bf05270 */
[----:B------:R-:W-:Y:S02]  /*2a80*/  ISETP.NE.AND P1, PT, R18, RZ, PT ;  /* 0x000000ff1200720c */ /* 0x000fe40003f25270 */
[----:B--2---:R-:W-:Y:S02]  /*2a90*/  ISETP.NE.AND P2, PT, R19, RZ, PT ;  /* 0x000000ff1300720c */ /* 0x004fe40003f45270 */
[----:B------:R-:W-:Y:S02]  /*2aa0*/  ISETP.NE.AND P3, PT, R16, RZ, PT ;  /* 0x000000ff1000720c */ /* 0x000fe40003f65270 */
[----:B------:R-:W-:-:S02]  /*2ab0*/  ISETP.NE.AND P4, PT, R12, RZ, PT ;  /* 0x000000ff0c00720c */ /* 0x000fc40003f85270 */
[----:B------:R-:W-:Y:S01]  /*2ac0*/  ISETP.NE.AND P5, PT, R10, RZ, PT ;  /* 0x000000ff0a00720c */ /* 0x000fe20003fa5270 */
[----:B------:R-:W-:-:S12]  /*2ad0*/  @!P6 BRA `(.L_x_193) ;  /* 0x00000000000ce947 */ /* 0x000fd80003800000 */
[----:B01----:R-:W-:Y:S02]  /*2ae0*/  IMAD.MOV.U32 R14, RZ, RZ, R17 ;  /* 0x000000ffff0e7224 */ /* 0x003fe400078e0011 */
[----:B------:R-:W-:-:S05]  /*2af0*/  IMAD.MOV.U32 R15, RZ, RZ, RZ ;  /* 0x000000ffff0f7224 */ /* 0x000fca00078e00ff */
[----:B------:R2:W-:Y:S02]  /*2b00*/  REDG.E.ADD.64.STRONG.GPU desc[UR20][R6.64+0x1400], R14 ;  /* 0x0014000e0600798e */ /* 0x0005e4000c12e514 */
.L_x_193:
[----:B------:R-:W-:Y:S05]  /*2b10*/  BSYNC.RECONVERGENT B1 ;  /* 0x0000000000017941 */ /* 0x000fea0003800200 */
.L_x_192:
[----:B------:R-:W-:Y:S04]  /*2b20*/  BSSY.RECONVERGENT B1, `(.L_x_194) ;  /* 0x0000005000017945 */ /* 0x000fe80003800200 */
[----:B------:R-:W-:Y:S05]  /*2b30*/  @!P1 BRA `(.L_x_195) ;  /* 0x00000000000c9947 */ /* 0x000fea0003800000 */
[----:B012---:R-:W-:Y:S02]  /*2b40*/  IMAD.MOV.U32 R14, RZ, RZ, R18 ;  /* 0x000000ffff0e7224 */ /* 0x007fe400078e0012 */
[----:B------:R-:W-:-:S05]  /*2b50*/  IMAD.MOV.U32 R15, RZ, RZ, RZ ;  /* 0x000000ffff0f7224 */ /* 0x000fca00078e00ff */
[----:B------:R3:W-:Y:S02]  /*2b60*/  REDG.E.ADD.64.STRONG.GPU desc[UR20][R6.64+0x1c00], R14 ;  /* 0x001c000e0600798e */ /* 0x0007e4000c12e514 */
.L_x_195:
[----:B------:R-:W-:Y:S05]  /*2b70*/  BSYNC.RECONVERGENT B1 ;  /* 0x0000000000017941 */ /* 0x000fea0003800200 */
.L_x_194:
[----:B------:R-:W-:Y:S04]  /*2b80*/  BSSY.RECONVERGENT B1, `(.L_x_196) ;  /* 0x0000005000017945 */ /* 0x000fe80003800200 */
[----:B------:R-:W-:Y:S05]  /*2b90*/  @!P2 BRA `(.L_x_197) ;  /* 0x00000000000ca947 */ /* 0x000fea0003800000 */
[----:B0123--:R-:W-:Y:S02]  /*2ba0*/  IMAD.MOV.U32 R14, RZ, RZ, R19 ;  /* 0x000000ffff0e7224 */ /* 0x00ffe400078e0013 */
[----:B------:R-:W-:-:S05]  /*2bb0*/  IMAD.MOV.U32 R15, RZ, RZ, RZ ;  /* 0x000000ffff0f7224 */ /* 0x000fca00078e00ff */
[----:B------:R4:W-:Y:S02]  /*2bc0*/  REDG.E.ADD.64.STRONG.GPU desc[UR20][R6.64+0x2400], R14 ;  /* 0x0024000e0600798e */ /* 0x0009e4000c12e514 */
.L_x_197:
[----:B------:R-:W-:Y:S05]  /*2bd0*/  BSYNC.RECONVERGENT B1 ;  /* 0x0000000000017941 */ /* 0x000fea0003800200 */
.L_x_196:
[----:B------:R-:W-:Y:S04]  /*2be0*/  BSSY.RECONVERGENT B1, `(.L_x_198) ;  /* 0x0000004000017945 */ /* 0x000fe80003800200 */
[----:B------:R-:W-:Y:S05]  /*2bf0*/  @!P3 BRA `(.L_x_199) ;  /* 0x000000000008b947 */ /* 0x000fea0003800000 */
[----:B------:R-:W-:-:S05]  /*2c00*/  IMAD.MOV.U32 R17, RZ, RZ, RZ ;  /* 0x000000ffff117224 */ /* 0x000fca00078e00ff */
[----:B------:R0:W-:Y:S02]  /*2c10*/  REDG.E.ADD.64.STRONG.GPU desc[UR20][R6.64+0x2c00], R16 ;  /* 0x002c00100600798e */ /* 0x0001e4000c12e514 */
.L_x_199:
[----:B------:R-:W-:Y:S05]  /*2c20*/  BSYNC.RECONVERGENT B1 ;  /* 0x0000000000017941 */ /* 0x000fea0003800200 */
.L_x_198:
[----:B------:R-:W-:Y:S04]  /*2c30*/  BSSY.RECONVERGENT B1, `(.L_x_200) ;  /* 0x0000004000017945 */ /* 0x000fe80003800200 */
[----:B------:R-:W-:Y:S05]  /*2c40*/  @!P4 BRA `(.L_x_201) ;  /* 0x000000000008c947 */ /* 0x000fea0003800000 */
[----:B------:R-:W-:-:S05]  /*2c50*/  IMAD.MOV.U32 R13, RZ, RZ, RZ ;  /* 0x000000ffff0d7224 */ /* 0x000fca00078e00ff */
[----:B------:R0:W-:Y:S02]  /*2c60*/  REDG.E.ADD.64.STRONG.GPU desc[UR20][R6.64+0x3400], R12 ;  /* 0x0034000c0600798e */ /* 0x0001e4000c12e514 */
.L_x_201:
[----:B------:R-:W-:Y:S05]  /*2c70*/  BSYNC.RECONVERGENT B1 ;  /* 0x0000000000017941 */ /* 0x000fea0003800200 */
.L_x_200:
[----:B------:R-:W-:Y:S04]  /*2c80*/  BSSY.RECONVERGENT B1, `(.L_x_202) ;  /* 0x0000004000017945 */ /* 0x000fe80003800200 */
[----:B------:R-:W-:Y:S05]  /*2c90*/  @!P5 BRA `(.L_x_203) ;  /* 0x000000000008d947 */ /* 0x000fea0003800000 */
[----:B------:R-:W-:-:S05]  /*2ca0*/  IMAD.MOV.U32 R11, RZ, RZ, RZ ;  /* 0x000000ffff0b7224 */ /* 0x000fca00078e00ff */
[----:B------:R0:W-:Y:S02]  /*2cb0*/  REDG.E.ADD.64.STRONG.GPU desc[UR20][R6.64+0x3c00], R10 ;  /* 0x003c000a0600798e */ /* 0x0001e4000c12e514 */
.L_x_203:
[----:B------:R-:W-:Y:S05]  /*2cc0*/  BSYNC.RECONVERGENT B1 ;  /* 0x0000000000017941 */ /* 0x000fea0003800200 */
.L_x_202:
[----:B------:R-:W-:Y:S05]  /*2cd0*/  @P0 BRA `(.L_x_204) ;  /* 0xfffffff800f80947 */ /* 0x000fea000383ffff */
[----:B------:R-:W-:-:S07]  /*2ce0*/  IMAD.U32 R5, RZ, RZ, UR27 ;  /* 0x0000001bff057e24 */ /* 0x000fce000f8e00ff */
.L_x_187:
[----:B------:R-:W-:-:S09]  /*2cf0*/  UISETP.NE.AND UP0, UPT, UR24, URZ, UPT ;  /* 0x000000ff1800728c */ /* 0x000fd2000bf05270 */
[----:B------:R-:W-:Y:S05]  /*2d00*/  BRA.U !UP0, `(.L_x_152) ;  /* 0x0000000508647547 */ /* 0x000fea000b800000 */
[----:B------:R-:W-:-:S13]  /*2d10*/  ISETP.GE.U32.AND P0, PT, R8, 0x3, PT ;  /* 0x000000030800780c */ /* 0x000fda0003f06070 */
[----:B------:R-:W-:Y:S05]  /*2d20*/  @!P0 BRA `(.L_x_205) ;  /* 0x0000000000bc8947 */ /* 0x000fea0003800000 */
[----:B01234-:R-:W-:Y:S01]  /*2d30*/  IMAD R7, R5, 0x400, R2 ;  /* 0x0000040005077824 */ /* 0x01ffe200078e0202 */
[----:B------:R-:W-:Y:S04]  /*2d40*/  BSSY.RECONVERGENT B1, `(.L_x_206) ;  /* 0x000000f000017945 */ /* 0x000fe80003800200 */
[----:B------:R-:W0:Y:S04]  /*2d50*/  LDS R10, [R7+0x200] ;  /* 0x00020000070a7984 */ /* 0x000e280000000800 */
[----:B------:R-:W1:Y:S04]  /*2d60*/  LDS R12, [R7+0x600] ;  /* 0x00060000070c7984 */ /* 0x000e680000000800 */
[----:B------:R-:W2:Y:S04]  /*2d70*/  LDS R6, [R7+0xa00] ;  /* 0x000a000007067984 */ /* 0x000ea80000000800 */
[----:B------:R-:W3:Y:S01]  /*2d80*/  LDS R4, [R7+0xe00] ;  /* 0x000e000007047984 */ /* 0x000ee20000000800 */
[----:B0-----:R-:W-:-:S02]  /*2d90*/  ISETP.NE.AND P0, PT, R10, RZ, PT ;  /* 0x000000ff0a00720c */ /* 0x001fc40003f05270 */
[----:B-1----:R-:W-:Y:S02]  /*2da0*/  ISETP.NE.AND P1, PT, R12, RZ, PT ;  /* 0x000000ff0c00720c */ /* 0x002fe40003f25270 */
[----:B--2---:R-:W-:Y:S02]  /*2db0*/  ISETP.NE.AND P2, PT, R6, RZ, PT ;  /* 0x000000ff0600720c */ /* 0x004fe40003f45270 */
[----:B---3--:R-:W-:-:S07]  /*2dc0*/  ISETP.NE.AND P3, PT, R4, RZ, PT ;  /* 0x000000ff0400720c */ /* 0x008fce0003f65270 */
[----:B------:R-:W-:Y:S06]  /*2dd0*/  @!P0 BRA `(.L_x_207) ;  /* 0x0000000000148947 */ /* 0x000fec0003800000 */
[----:B------:R-:W0:Y:S01]  /*2de0*/  LDC.64 R8, c[0x0][0x380] ;  /* 0x0000e000ff087b82 */ /* 0x000e220000000a00 */
[----:B------:R-:W-:Y:S02]  /*2df0*/  IMAD R7, R5, 0x100, R0 ;  /* 0x0000010005077824 */ /* 0x000fe400078e0200 */
[----:B------:R-:W-:Y:S02]  /*2e00*/  IMAD.MOV.U32 R11, RZ, RZ, RZ ;  /* 0x000000ffff0b7224 */ /* 0x000fe400078e00ff */
[----:B0-----:R-:W-:-:S05]  /*2e10*/  IMAD.WIDE.U32 R8, R7, 0x8, R8 ;  /* 0x0000000807087825 */ /* 0x001fca00078e0008 */
[----:B------:R0:W-:Y:S02]  /*2e20*/  REDG.E.ADD.64.STRONG.GPU desc[UR20][R8.64+0x400], R10 ;  /* 0x0004000a0800798e */ /* 0x0001e4000c12e514 */
.L_x_207:
[----:B------:R-:W-:Y:S05]  /*2e30*/  BSYNC.RECONVERGENT B1 ;  /* 0x0000000000017941 */ /* 0x000fea0003800200 */
.L_x_206:
        /* <DEDUP_REMOVED lines=9> */
.L_x_209:
[----:B------:R-:W-:Y:S05]  /*2ed0*/  BSYNC.RECONVERGENT B1 ;  /* 0x0000000000017941 */ /* 0x000fea0003800200 */
.L_x_208:
        /* <DEDUP_REMOVED lines=8> */
.L_x_211:
[----:B------:R-:W-:Y:S05]  /*2f60*/  BSYNC.RECONVERGENT B1 ;  /* 0x0000000000017941 */ /* 0x000fea0003800200 */
.L_x_210:
[----:B------:R-:W-:Y:S04]  /*2f70*/  BSSY.RECONVERGENT B1, `(.L_x_212) ;  /* 0x0000009000017945 */ /* 0x000fe80003800200 */
[----:B------:R-:W-:Y:S05]  /*2f80*/  @!P3 BRA `(.L_x_213) ;  /* 0x00000000001cb947 */ /* 0x000fea0003800000 */
[----:B--2---:R-:W2:Y:S01]  /*2f90*/  LDC.64 R6, c[0x0][0x380] ;  /* 0x0000e000ff067b82 */ /* 0x004ea20000000a00 */
[----:B01----:R-:W-:Y:S02]  /*2fa0*/  IMAD R9, R5, 0x100, R0 ;  /* 0x0000010005097824 */ /* 0x003fe400078e0200 */
[----:B------:R-:W-:Y:S02]  /*2fb0*/  IMAD.MOV.U32 R8, RZ, RZ, R4 ;  /* 0x000000ffff087224 */ /* 0x000fe400078e0004 */
[----:B------:R-:W-:-:S04]  /*2fc0*/  VIADD R9, R9, 0x300 ;  /* 0x0000030009097836 */ /* 0x000fc80000000000 */
[----:B--2---:R-:W-:-:S04]  /*2fd0*/  IMAD.WIDE.U32 R6, R9, 0x8, R6 ;  /* 0x0000000809067825 */ /* 0x004fc800078e0006 */
[----:B------:R-:W-:-:S05]  /*2fe0*/  IMAD.MOV.U32 R9, RZ, RZ, RZ ;  /* 0x000000ffff097224 */ /* 0x000fca00078e00ff */
[----:B------:R3:W-:Y:S02]  /*2ff0*/  REDG.E.ADD.64.STRONG.GPU desc[UR20][R6.64+0x400], R8 ;  /* 0x000400080600798e */ /* 0x0007e4000c12e514 */
.L_x_213:
[----:B------:R-:W-:Y:S05]  /*3000*/  BSYNC.RECONVERGENT B1 ;  /* 0x0000000000017941 */ /* 0x000fea0003800200 */
.L_x_212:
[----:B------:R-:W-:-:S07]  /*3010*/  VIADD R5, R5, 0x4 ;  /* 0x0000000405057836 */ /* 0x000fce0000000000 */
.L_x_205:
[----:B------:R-:W-:-:S09]  /*3020*/  UISETP.NE.AND UP0, UPT, UR25, URZ, UPT ;  /* 0x000000ff1900728c */ /* 0x000fd2000bf05270 */
[----:B------:R-:W-:Y:S05]  /*3030*/  BRA.U !UP0, `(.L_x_152) ;  /* 0x0000000108987547 */ /* 0x000fea000b800000 */
[----:B------:R-:W-:-:S13]  /*3040*/  ISETP.NE.AND P0, PT, R3, RZ, PT ;  /* 0x000000ff0300720c */ /* 0x000fda0003f05270 */
[----:B------:R-:W-:Y:S05]  /*3050*/  @!P0 BRA `(.L_x_214) ;  /* 0x0000000000648947 */ /* 0x000fea0003800000 */
[----:B01234-:R-:W-:Y:S01]  /*3060*/  IMAD R6, R5, 0x400, R2 ;  /* 0x0000040005067824 */ /* 0x01ffe200078e0202 */
[----:B------:R-:W-:Y:S04]  /*3070*/  BSSY.RECONVERGENT B1, `(.L_x_215) ;  /* 0x000000c000017945 */ /* 0x000fe80003800200 */
[----:B------:R-:W0:Y:S04]  /*3080*/  LDS R3, [R6+0x200] ;  /* 0x0002000006037984 */ /* 0x000e280000000800 */
        /* <DEDUP_REMOVED lines=10> */
.L_x_216:
[----:B------:R-:W-:Y:S05]  /*3130*/  BSYNC.RECONVERGENT B1 ;  /* 0x0000000000017941 */ /* 0x000fea0003800200 */
.L_x_215:
        /* <DEDUP_REMOVED lines=9> */
.L_x_218:
[----:B------:R-:W-:Y:S05]  /*31d0*/  BSYNC.RECONVERGENT B1 ;  /* 0x0000000000017941 */ /* 0x000fea0003800200 */
.L_x_217:
[----:B------:R-:W-:-:S07]  /*31e0*/  VIADD R5, R5, 0x2 ;  /* 0x0000000205057836 */ /* 0x000fce0000000000 */
.L_x_214:
[----:B------:R-:W-:-:S09]  /*31f0*/  UISETP.NE.AND UP0, UPT, UR9, URZ, UPT ;  /* 0x000000ff0900728c */ /* 0x000fd2000bf05270 */
[----:B------:R-:W-:Y:S05]  /*3200*/  BRA.U !UP0, `(.L_x_152) ;  /* 0x0000000108247547 */ /* 0x000fea000b800000 */
[----:B------:R-:W-:-:S05]  /*3210*/  IMAD R2, R5, 0x400, R2 ;  /* 0x0000040005027824 */ /* 0x000fca00078e0202 */
[----:B-1----:R-:W1:Y:S02]  /*3220*/  LDS R4, [R2+0x200] ;  /* 0x0002000002047984 */ /* 0x002e640000000800 */
[----:B-1----:R-:W-:-:S13]  /*3230*/  ISETP.NE.AND P0, PT, R4, RZ, PT ;  /* 0x000000ff0400720c */ /* 0x002fda0003f05270 */
[----:B------:R-:W-:Y:S05]  /*3240*/  @!P0 BRA `(.L_x_152) ;  /* 0x0000000000148947 */ /* 0x000fea0003800000 */
[----:B------:R-:W1:Y:S01]  /*3250*/  LDC.64 R2, c[0x0][0x380] ;  /* 0x0000e000ff027b82 */ /* 0x000e620000000a00 */
[----:B------:R-:W-:-:S04]  /*3260*/  IMAD R5, R5, 0x100, R0 ;  /* 0x0000010005057824 */ /* 0x000fc800078e0200 */
[----:B-1----:R-:W-:-:S04]  /*3270*/  IMAD.WIDE.U32 R2, R5, 0x8, R2 ;  /* 0x0000000805027825 */ /* 0x002fc800078e0002 */
[----:B------:R-:W-:-:S05]  /*3280*/  IMAD.MOV.U32 R5, RZ, RZ, RZ ;  /* 0x000000ffff057224 */ /* 0x000fca00078e00ff */
[----:B------:R1:W-:Y:S02]  /*3290*/  REDG.E.ADD.64.STRONG.GPU desc[UR20][R2.64+0x400], R4 ;  /* 0x000400040200798e */ /* 0x0003e4000c12e514 */
.L_x_152:
[----:B------:R-:W-:Y:S05]  /*32a0*/  BSYNC.RECONVERGENT B0 ;  /* 0x0000000000007941 */ /* 0x000fea0003800200 */
.L_x_151:
[----:B------:R-:W-:Y:S01]  /*32b0*/  BAR.SYNC.DEFER_BLOCKING 0x0 ;  /* 0x0000000000007b1d */ /* 0x000fe20000010000 */
[----:B------:R-:W-:-:S04]  /*32c0*/  UIADD3 UR6, UP0, UPT, UR6, 0x1, URZ ;  /* 0x0000000106067890 */ /* 0x000fc8000ff1e0ff */
[----:B------:R-:W-:Y:S02]  /*32d0*/  UIADD3.X UR7, UPT, UPT, URZ, UR7, URZ, UP0, !UPT ;  /* 0x00000007ff077290 */ /* 0x000fe400087fe4ff */
[----:B------:R-:W-:-:S04]  /*32e0*/  UISETP.NE.U32.AND UP0, UPT, UR6, UR11, UPT ;  /* 0x0000000b0600728c */ /* 0x000fc8000bf05070 */
[----:B------:R-:W-:-:S09]  /*32f0*/  UISETP.NE.AND.EX UP0, UPT, UR7, UR12, UPT, UP0 ;  /* 0x0000000c0700728c */ /* 0x000fd2000bf05300 */
[----:B------:R-:W-:Y:S05]  /*3300*/  BRA.U UP0, `(.L_x_219) ;  /* 0xffffffcd00d47547 */ /* 0x000fea000b83ffff */
[----:B------:R-:W-:Y:S05]  /*3310*/  EXIT ;  /* 0x000000000000794d */ /* 0x000fea0003800000 */
.L_x_220:
        /* <DEDUP_REMOVED lines=14> */
.L_x_606:


//--------------------- .text._ZN3cub18CUB_300001_SM_10006detail10radix_sort31DeviceRadixSortSingleTileKernelINS1_5radix10policy_hubIffyE10Policy1000ELNS0_9SortOrderE0EffyNS1_21identity_decomposer_tEEEvPKT1_PSA_PKT2_PSE_T3_iiT4_ --------------------------
	.section	.text._ZN3cub18CUB_300001_SM_10006detail10radix_sort31DeviceRadixSortSingleTileKernelINS1_5radix10policy_hubIffyE10Policy1000ELNS0_9SortOrderE0EffyNS1_21identity_decomposer_tEEEvPKT1_PSA_PKT2_PSE_T3_iiT4_,"ax",@progbits
	.align	128
        .global         _ZN3cub18CUB_300001_SM_10006detail10radix_sort31DeviceRadixSortSingleTileKernelINS1_5radix10policy_hubIffyE10Policy1000ELNS0_9SortOrderE0EffyNS1_21identity_decomposer_tEEEvPKT1_PSA_PKT2_PSE_T3_iiT4_
        .type           _ZN3cub18CUB_300001_SM_10006detail10radix_sort31DeviceRadixSortSingleTileKernelINS1_5radix10policy_hubIffyE10Policy1000ELNS0_9SortOrderE0EffyNS1_21identity_decomposer_tEEEvPKT1_PSA_PKT2_PSE_T3_iiT4_,@function
        .size           _ZN3cub18CUB_300001_SM_10006detail10radix_sort31DeviceRadixSortSingleTileKernelINS1_5radix10policy_hubIffyE10Policy1000ELNS0_9SortOrderE0EffyNS1_21identity_decomposer_tEEEvPKT1_PSA_PKT2_PSE_T3_iiT4_,(.L_x_607 - _ZN3cub18CUB_300001_SM_10006detail10radix_sort31DeviceRadixSortSingleTileKernelINS1_5radix10policy_hubIffyE10Policy1000ELNS0_9SortOrderE0EffyNS1_21identity_decomposer_tEEEvPKT1_PSA_PKT2_PSE_T3_iiT4_)
        .other          _ZN3cub18CUB_300001_SM_10006detail10radix_sort31DeviceRadixSortSingleTileKernelINS1_5radix10policy_hubIffyE10Policy1000ELNS0_9SortOrderE0EffyNS1_21identity_decomposer_tEEEvPKT1_PSA_PKT2_PSE_T3_iiT4_,@"STO_CUDA_ENTRY STV_DEFAULT"
_ZN3cub18CUB_300001_SM_10006detail10radix_sort31DeviceRadixSortSingleTileKernelINS1_5radix10policy_hubIffyE10Policy1000ELNS0_9SortOrderE0EffyNS1_21identity_decomposer_tEEEvPKT1_PSA_PKT2_PSE_T3_iiT4_:
.text._ZN3cub18CUB_300001_SM_10006detail10radix_sort31DeviceRadixSortSingleTileKernelINS1_5radix10policy_hubIffyE10Policy1000ELNS0_9SortOrderE0EffyNS1_21identity_decomposer_tEEEvPKT1_PSA_PKT2_PSE_T3_iiT4_:
[----:B------:R-:W-:Y:S01]  /*0000*/  LDC R1, c[0x0][0x37c] ;  /* 0x0000df00ff017b82 */ /* 0x000fe20000000800 */
[----:B------:R-:W0:Y:S01]  /*0010*/  S2R R0, SR_TID.X ;  /* 0x0000000000007919 */ /* 0x000e220000002100 */
[----:B------:R-:W1:Y:S01]  /*0020*/  LDCU UR4, c[0x0][0x3a0] ;  /* 0x00007400ff0477ac */ /* 0x000e620008000800 */
[----:B------:R-:W-:Y:S02]  /*0030*/  IMAD.MOV.U32 R35, RZ, RZ, 0x7fffffff ;  /* 0x7fffffffff237424 */ /* 0x000fe400078e00ff */
[----:B------:R-:W-:Y:S01]  /*0040*/  IMAD.MOV.U32 R36, RZ, RZ, 0x7fffffff ;  /* 0x7fffffffff247424 */ /* 0x000fe200078e00ff */
[----:B------:R-:W2:Y:S01]  /*0050*/  LDCU.64 UR8, c[0x0][0x358] ;  /* 0x00006b00ff0877ac */ /* 0x000ea20008000a00 */
[----:B------:R-:W-:Y:S02]  /*0060*/  IMAD.MOV.U32 R37, RZ, RZ, 0x7fffffff ;  /* 0x7fffffffff257424 */ /* 0x000fe400078e00ff */
[----:B------:R-:W-:Y:S02]  /*0070*/  IMAD.MOV.U32 R38, RZ, RZ, 0x7fffffff ;  /* 0x7fffffffff267424 */ /* 0x000fe400078e00ff */
[----:B------:R-:W-:-:S02]  /*0080*/  IMAD.MOV.U32 R39, RZ, RZ, 0x7fffffff ;  /* 0x7fffffffff277424 */ /* 0x000fc400078e00ff */
[----:B------:R-:W-:Y:S02]  /*0090*/  IMAD.MOV.U32 R29, RZ, RZ, 0x7fffffff ;  /* 0x7fffffffff1d7424 */ /* 0x000fe400078e00ff */
[----:B------:R-:W-:Y:S02]  /*00a0*/  IMAD.MOV.U32 R30, RZ, RZ, 0x7fffffff ;  /* 0x7fffffffff1e7424 */ /* 0x000fe400078e00ff */
[----:B------:R-:W-:Y:S02]  /*00b0*/  IMAD.MOV.U32 R31, RZ, RZ, 0x7fffffff ;  /* 0x7fffffffff1f7424 */ /* 0x000fe400078e00ff */
        /* <DEDUP_REMOVED lines=10> */
[----:B------:R-:W-:Y:S01]  /*0160*/  IMAD.MOV.U32 R49, RZ, RZ, 0x7fffffff ;  /* 0x7fffffffff317424 */ /* 0x000fe200078e00ff */
[----:B------:R-:W3:Y:S01]  /*0170*/  S2UR UR6, SR_CgaCtaId ;  /* 0x00000000000679c3 */ /* 0x000ee20000008800 */
[----:B0-----:R-:W-:Y:S01]  /*0180*/  IMAD R9, R0, 0x13, RZ ;  /* 0x0000001300097824 */ /* 0x001fe200078e02ff */
[----:B------:R-:W0:Y:S03]  /*0190*/  LDCU UR10, c[0x0][0x3ac] ;  /* 0x00007580ff0a77ac */ /* 0x000e260008000800 */
[C---:B------:R-:W-:Y:S01]  /*01a0*/  VIADD R4, R9.reuse, 0x1 ;  /* 0x0000000109047836 */ /* 0x040fe20000000000 */
[C---:B-1----:R-:W-:Y:S01]  /*01b0*/  ISETP.GE.AND P6, PT, R9.reuse, UR4, PT ;  /* 0x0000000409007c0c */ /* 0x042fe2000bfc6270 */
[----:B------:R-:W-:-:S02]  /*01c0*/  VIADD R5, R9, 0x2 ;  /* 0x0000000209057836 */ /* 0x000fc40000000000 */
[C---:B------:R-:W-:Y:S01]  /*01d0*/  VIADD R7, R9.reuse, 0x6 ;  /* 0x0000000609077836 */ /* 0x040fe20000000000 */
[----:B------:R-:W-:Y:S01]  /*01e0*/  ISETP.GE.AND P5, PT, R4, UR4, PT ;  /* 0x0000000404007c0c */ /* 0x000fe2000bfa6270 */
[----:B------:R-:W-:Y:S01]  /*01f0*/  VIADD R4, R9, 0x4 ;  /* 0x0000000409047836 */ /* 0x000fe20000000000 */
[----:B------:R-:W-:Y:S01]  /*0200*/  ISETP.GE.AND P4, PT, R5, UR4, PT ;  /* 0x0000000405007c0c */ /* 0x000fe2000bf86270 */
[----:B------:R-:W-:Y:S01]  /*0210*/  VIADD R5, R9, 0x5 ;  /* 0x0000000509057836 */ /* 0x000fe20000000000 */
[----:B------:R-:W-:Y:S01]  /*0220*/  ISETP.GE.AND P0, PT, R7, UR4, PT ;  /* 0x0000000407007c0c */ /* 0x000fe2000bf06270 */
[C---:B------:R-:W-:Y:S01]  /*0230*/  VIADD R51, R9.reuse, 0x7 ;  /* 0x0000000709337836 */ /* 0x040fe20000000000 */
[----:B------:R-:W-:Y:S01]  /*0240*/  ISETP.GE.AND P2, PT, R4, UR4, PT ;  /* 0x0000000404007c0c */ /* 0x000fe2000bf46270 */
[----:B------:R-:W-:Y:S01]  /*0250*/  VIADD R52, R9, 0x8 ;  /* 0x0000000809347836 */ /* 0x000fe20000000000 */
[----:B------:R-:W-:Y:S01]  /*0260*/  ISETP.GE.AND P1, PT, R5, UR4, PT ;  /* 0x0000000405007c0c */ /* 0x000fe2000bf26270 */
[C---:B------:R-:W-:Y:S01]  /*0270*/  VIADD R53, R9.reuse, 0x9 ;  /* 0x0000000909357836 */ /* 0x040fe20000000000 */
[----:B------:R-:W1:Y:S01]  /*0280*/  LDC.64 R4, c[0x0][0x380] ;  /* 0x0000e000ff047b82 */ /* 0x000e620000000a00 */
[----:B------:R-:W-:Y:S01]  /*0290*/  P2R R50, PR, RZ, 0x1 ;  /* 0x00000001ff327803 */ /* 0x000fe20000000000 */
[C---:B------:R-:W-:Y:S01]  /*02a0*/  VIADD R54, R9.reuse, 0xa ;  /* 0x0000000a09367836 */ /* 0x040fe20000000000 */
[----:B------:R-:W-:Y:S01]  /*02b0*/  P2R R45, PR, RZ, 0x4 ;  /* 0x00000004ff2d7803 */ /* 0x000fe20000000000 */
[C---:B------:R-:W-:Y:S01]  /*02c0*/  VIADD R6, R9.reuse, 0x3 ;  /* 0x0000000309067836 */ /* 0x040fe20000000000 */
[----:B------:R-:W-:Y:S01]  /*02d0*/  P2R R47, PR, RZ, 0x2 ;  /* 0x00000002ff2f7803 */ /* 0x000fe20000000000 */
[C---:B------:R-:W-:Y:S01]  /*02e0*/  VIADD R55, R9.reuse, 0xb ;  /* 0x0000000b09377836 */ /* 0x040fe20000000000 */
[----:B------:R-:W-:Y:S01]  /*02f0*/  P2R R8, PR, RZ, 0x20 ;  /* 0x00000020ff087803 */ /* 0x000fe20000000000 */
[C---:B------:R-:W-:Y:S01]  /*0300*/  VIADD R56, R9.reuse, 0xc ;  /* 0x0000000c09387836 */ /* 0x040fe20000000000 */
[----:B------:R-:W-:Y:S01]  /*0310*/  ISETP.GE.AND P3, PT, R6, UR4, PT ;  /* 0x0000000406007c0c */ /* 0x000fe2000bf66270 */
[C---:B------:R-:W-:Y:S01]  /*0320*/  VIADD R57, R9.reuse, 0xd ;  /* 0x0000000d09397836 */ /* 0x040fe20000000000 */
[----:B------:R-:W-:Y:S01]  /*0330*/  P2R R10, PR, RZ, 0x10 ;  /* 0x00000010ff0a7803 */ /* 0x000fe20000000000 */
[C---:B------:R-:W-:Y:S01]  /*0340*/  VIADD R58, R9.reuse, 0xe ;  /* 0x0000000e093a7836 */ /* 0x040fe20000000000 */
[----:B------:R-:W-:Y:S01]  /*0350*/  P2R R11, PR, RZ, 0x8 ;  /* 0x00000008ff0b7803 */ /* 0x000fe20000000000 */
[C---:B------:R-:W-:Y:S01]  /*0360*/  VIADD R59, R9.reuse, 0xf ;  /* 0x0000000f093b7836 */ /* 0x040fe20000000000 */
[----:B------:R-:W4:Y:S01]  /*0370*/  LDC.64 R6, c[0x0][0x390] ;  /* 0x0000e400ff067b82 */ /* 0x000f220000000a00 */
[----:B------:R-:W-:-:S02]  /*0380*/  VIADD R60, R9, 0x10 ;  /* 0x00000010093c7836 */ /* 0x000fc40000000000 */
[C---:B------:R-:W-:Y:S02]  /*0390*/  VIADD R61, R9.reuse, 0x11 ;  /* 0x00000011093d7836 */ /* 0x040fe40000000000 */
[C---:B------:R-:W-:Y:S02]  /*03a0*/  VIADD R62, R9.reuse, 0x12 ;  /* 0x00000012093e7836 */ /* 0x040fe40000000000 */
[----:B-1----:R-:W-:-:S05]  /*03b0*/  IMAD.WIDE.U32 R4, R9, 0x4, R4 ;  /* 0x0000000409047825 */ /* 0x002fca00078e0004 */
[----:B--2---:R-:W2:Y:S01]  /*03c0*/  @!P0 LDG.E R35, desc[UR8][R4.64+0x18] ;  /* 0x0000180804238981 */ /* 0x004ea2000c1e1900 */
[----:B------:R-:W-:-:S03]  /*03d0*/  ISETP.GE.AND P0, PT, R51, UR4, PT ;  /* 0x0000000433007c0c */ /* 0x000fc6000bf06270 */
[----:B------:R-:W3:Y:S01]  /*03e0*/  @!P6 LDG.E R29, desc[UR8][R4.64] ;  /* 0x00000008041de981 */ /* 0x000ee2000c1e1900 */
[----:B------:R-:W-:-:S03]  /*03f0*/  P2R R51, PR, RZ, 0x1 ;  /* 0x00000001ff337803 */ /* 0x000fc60000000000 */
[----:B------:R-:W2:Y:S01]  /*0400*/  @!P5 LDG.E R30, desc[UR8][R4.64+0x4] ;  /* 0x00000408041ed981 */ /* 0x000ea2000c1e1900 */
[----:B----4-:R-:W-:-:S03]  /*0410*/  IMAD.WIDE.U32 R6, R9, 0x4, R6 ;  /* 0x0000000409067825 */ /* 0x010fc600078e0006 */
[----:B------:R-:W4:Y:S04]  /*0420*/  @!P4 LDG.E R31, desc[UR8][R4.64+0x8] ;  /* 0x00000808041fc981 */ /* 0x000f28000c1e1900 */
[----:B------:R-:W4:Y:S01]  /*0430*/  @!P0 LDG.E R36, desc[UR8][R4.64+0x1c] ;  /* 0x00001c0804248981 */ /* 0x000f22000c1e1900 */
[----:B------:R-:W-:-:S03]  /*0440*/  ISETP.GE.AND P0, PT, R52, UR4, PT ;  /* 0x0000000434007c0c */ /* 0x000fc6000bf06270 */
[----:B------:R-:W4:Y:S01]  /*0450*/  @!P3 LDG.E R32, desc[UR8][R4.64+0xc] ;  /* 0x00000c080420b981 */ /* 0x000f22000c1e1900 */
[----:B------:R-:W-:-:S03]  /*0460*/  P2R R52, PR, RZ, 0x1 ;  /* 0x00000001ff347803 */ /* 0x000fc60000000000 */
[----:B------:R-:W4:Y:S04]  /*0470*/  @!P2 LDG.E R33, desc[UR8][R4.64+0x10] ;  /* 0x000010080421a981 */ /* 0x000f28000c1e1900 */
[----:B------:R-:W4:Y:S04]  /*0480*/  @!P1 LDG.E R34, desc[UR8][R4.64+0x14] ;  /* 0x0000140804229981 */ /* 0x000f28000c1e1900 */
[----:B------:R-:W4:Y:S01]  /*0490*/  @!P0 LDG.E R37, desc[UR8][R4.64+0x20] ;  /* 0x0000200804258981 */ /* 0x000f22000c1e1900 */
[----:B------:R-:W-:-:S04]  /*04a0*/  ISETP.GE.AND P0, PT, R53, UR4, PT ;  /* 0x0000000435007c0c */ /* 0x000fc8000bf06270 */
[----:B------:R-:W-:-:S09]  /*04b0*/  P2R R53, PR, RZ, 0x1 ;  /* 0x00000001ff357803 */ /* 0x000fd20000000000 */
[----:B------:R-:W4:Y:S01]  /*04c0*/  @!P0 LDG.E R38, desc[UR8][R4.64+0x24] ;  /* 0x0000240804268981 */ /* 0x000f22000c1e1900 */
[----:B------:R-:W-:-:S04]  /*04d0*/  ISETP.GE.AND P0, PT, R54, UR4, PT ;  /* 0x0000000436007c0c */ /* 0x000fc8000bf06270 */
[----:B------:R-:W-:-:S09]  /*04e0*/  P2R R54, PR, RZ, 0x1 ;  /* 0x00000001ff367803 */ /* 0x000fd20000000000 */
[----:B------:R-:W4:Y:S01]  /*04f0*/  @!P0 LDG.E R39, desc[UR8][R4.64+0x28] ;  /* 0x0000280804278981 */ /* 0x000f22000c1e1900 */
[----:B------:R-:W-:Y:S02]  /*0500*/  ISETP.GE.AND P0, PT, R55, UR4, PT ;  /* 0x0000000437007c0c */ /* 0x000fe4000bf06270 */
[----:B------:R-:W-:Y:S02]  /*0510*/  ISETP.GE.AND P1, PT, R57, UR4, PT ;  /* 0x0000000439007c0c */ /* 0x000fe4000bf26270 */
[----:B------:R-:W-:Y:S02]  /*0520*/  P2R R55, PR, RZ, 0x1 ;  /* 0x00000001ff377803 */ /* 0x000fe40000000000 */
[----:B------:R-:W-:Y:S02]  /*0530*/  ISETP.GE.AND P2, PT, R58, UR4, PT ;  /* 0x000000043a007c0c */ /* 0x000fe4000bf46270 */
[----:B------:R-:W-:-:S05]  /*0540*/  ISETP.GE.AND P3, PT, R59, UR4, PT ;  /* 0x000000043b007c0c */ /* 0x000fca000bf66270 */
[----:B------:R-:W4:Y:S01]  /*0550*/  @!P0 LDG.E R40, desc[UR8][R4.64+0x2c] ;  /* 0x00002c0804288981 */ /* 0x000f22000c1e1900 */
[----:B------:R-:W-:Y:S02]  /*0560*/  ISETP.GE.AND P0, PT, R56, UR4, PT ;  /* 0x0000000438007c0c */ /* 0x000fe4000bf06270 */
[----:B------:R-:W-:Y:S01]  /*0570*/  ISETP.GE.AND P4, PT, R60, UR4, PT ;  /* 0x000000043c007c0c */ /* 0x000fe2000bf86270 */
[----:B------:R-:W4:Y:S01]  /*0580*/  @!P1 LDG.E R42, desc[UR8][R4.64+0x34] ;  /* 0x00003408042a9981 */ /* 0x000f22000c1e1900 */
[----:B------:R-:W-:Y:S02]  /*0590*/  ISETP.GE.AND P5, PT, R61, UR4, PT ;  /* 0x000000043d007c0c */ /* 0x000fe4000bfa6270 */
[----:B------:R-:W-:Y:S01]  /*05a0*/  ISETP.GE.AND P6, PT, R62, UR4, PT ;  /* 0x000000043e007c0c */ /* 0x000fe2000bfc6270 */
[----:B------:R-:W4:Y:S04]  /*05b0*/  @!P2 LDG.E R43, desc[UR8][R4.64+0x38] ;  /* 0x00003808042ba981 */ /* 0x000f28000c1e1900 */
[----:B------:R-:W4:Y:S04]  /*05c0*/  @!P3 LDG.E R44, desc[UR8][R4.64+0x3c] ;  /* 0x00003c08042cb981 */ /* 0x000f28000c1e1900 */
[----:B------:R-:W4:Y:S04]  /*05d0*/  @!P0 LDG.E R41, desc[UR8][R4.64+0x30] ;  /* 0x0000300804298981 */ /* 0x000f28000c1e1900 */
[----:B------:R-:W4:Y:S04]  /*05e0*/  @!P4 LDG.E R46, desc[UR8][R4.64+0x40] ;  /* 0x00004008042ec981 */ /* 0x000f28000c1e1900 */
[----:B------:R-:W4:Y:S04]  /*05f0*/  @!P5 LDG.E R48, desc[UR8][R4.64+0x44] ;  /* 0x000044080430d981 */ /* 0x000f28000c1e1900 */
[----:B------:R1:W4:Y:S01]  /*0600*/  @!P6 LDG.E R49, desc[UR8][R4.64+0x48] ;  /* 0x000048080431e981 */ /* 0x000322000c1e1900 */
[----:B------:R-:W-:Y:S01]  /*0610*/  P2R R56, PR, RZ, 0x1 ;  /* 0x00000001ff387803 */ /* 0x000fe20000000000 */
[----:B------:R-:W-:Y:S01]  /*0620*/  BAR.SYNC.DEFER_BLOCKING 0x0 ;  /* 0x0000000000007b1d */ /* 0x000fe20000010000 */
[----:B------:R-:W-:-:S04]  /*0630*/  ISETP.NE.AND P0, PT, R55, RZ, PT ;  /* 0x000000ff3700720c */ /* 0x000fc80003f05270 */
[----:B------:R-:W-:Y:S02]  /*0640*/  P2R R55, PR, RZ, 0x1 ;  /* 0x00000001ff377803 */ /* 0x000fe40000000000 */
[----:B------:R-:W-:-:S04]  /*0650*/  ISETP.NE.AND P0, PT, R54, RZ, PT ;  /* 0x000000ff3600720c */ /* 0x000fc80003f05270 */
[----:B------:R-:W-:Y:S02]  /*0660*/  P2R R54, PR, RZ, 0x1 ;  /* 0x00000001ff367803 */ /* 0x000fe40000000000 */
[----:B------:R-:W-:-:S04]  /*0670*/  ISETP.NE.AND P0, PT, R53, RZ, PT ;  /* 0x000000ff3500720c */ /* 0x000fc80003f05270 */
[----:B------:R-:W-:Y:S02]  /*0680*/  P2R R53, PR, RZ, 0x1 ;  /* 0x00000001ff357803 */ /* 0x000fe40000000000 */
[----:B------:R-:W-:-:S04]  /*0690*/  ISETP.NE.AND P0, PT, R52, RZ, PT ;  /* 0x000000ff3400720c */ /* 0x000fc80003f05270 */
[----:B------:R-:W-:Y:S01]  /*06a0*/  P2R R52, PR, RZ, 0x1 ;  /* 0x00000001ff347803 */ /* 0x000fe20000000000 */
[----:B------:R-:W5:Y:S01]  /*06b0*/  @!P1 LDG.E R23, desc[UR8][R6.64+0x34] ;  /* 0x0000340806179981 */ /* 0x000f62000c1e1900 */
[----:B------:R-:W-:-:S03]  /*06c0*/  ISETP.NE.AND P0, PT, R51, RZ, PT ;  /* 0x000000ff3300720c */ /* 0x000fc60003f05270 */
[----:B------:R-:W5:Y:S01]  /*06d0*/  @!P2 LDG.E R24, desc[UR8][R6.64+0x38] ;  /* 0x000038080618a981 */ /* 0x000f62000c1e1900 */
[----:B------:R-:W-:Y:S02]  /*06e0*/  P2R R51, PR, RZ, 0x1 ;  /* 0x00000001ff337803 */ /* 0x000fe40000000000 */
[----:B------:R-:W-:Y:S01]  /*06f0*/  ISETP.NE.AND P0, PT, R50, RZ, PT ;  /* 0x000000ff3200720c */ /* 0x000fe20003f05270 */
[----:B------:R-:W5:Y:S03]  /*0700*/  @!P3 LDG.E R25, desc[UR8][R6.64+0x3c] ;  /* 0x00003c080619b981 */ /* 0x000f66000c1e1900 */
[----:B------:R-:W-:Y:S01]  /*0710*/  P2R R50, PR, RZ, 0x1 ;  /* 0x00000001ff327803 */ /* 0x000fe20000000000 */
[----:B------:R-:W5:Y:S01]  /*0720*/  @!P4 LDG.E R26, desc[UR8][R6.64+0x40] ;  /* 0x00004008061ac981 */ /* 0x000f62000c1e1900 */
[----:B------:R-:W-:-:S03]  /*0730*/  ISETP.NE.AND P0, PT, R47, RZ, PT ;  /* 0x000000ff2f00720c */ /* 0x000fc60003f05270 */
[----:B------:R-:W5:Y:S01]  /*0740*/  @!P5 LDG.E R27, desc[UR8][R6.64+0x44] ;  /* 0x00004408061bd981 */ /* 0x000f62000c1e1900 */
[----:B------:R-:W-:Y:S02]  /*0750*/  P2R R47, PR, RZ, 0x1 ;  /* 0x00000001ff2f7803 */ /* 0x000fe40000000000 */
[----:B------:R-:W-:Y:S01]  /*0760*/  ISETP.NE.AND P0, PT, R45, RZ, PT ;  /* 0x000000ff2d00720c */ /* 0x000fe20003f05270 */
[----:B------:R-:W5:Y:S03]  /*0770*/  @!P6 LDG.E R28, desc[UR8][R6.64+0x48] ;  /* 0x00004808061ce981 */ /* 0x000f66000c1e1900 */
[----:B------:R-:W-:Y:S02]  /*0780*/  P2R R45, PR, RZ, 0x1 ;  /* 0x00000001ff2d7803 */ /* 0x000fe40000000000 */
[----:B------:R-:W-:-:S04]  /*0790*/  ISETP.NE.AND P0, PT, R11, RZ, PT ;  /* 0x000000ff0b00720c */ /* 0x000fc80003f05270 */
[----:B------:R-:W-:Y:S02]  /*07a0*/  P2R R11, PR, RZ, 0x1 ;  /* 0x00000001ff0b7803 */ /* 0x000fe40000000000 */
[----:B------:R-:W-:-:S04]  /*07b0*/  ISETP.NE.AND P0, PT, R10, RZ, PT ;  /* 0x000000ff0a00720c */ /* 0x000fc80003f05270 */
[----:B------:R-:W-:Y:S02]  /*07c0*/  P2R R10, PR, RZ, 0x1 ;  /* 0x00000001ff0a7803 */ /* 0x000fe40000000000 */
[----:B------:R-:W-:-:S04]  /*07d0*/  ISETP.NE.AND P0, PT, R8, RZ, PT ;  /* 0x000000ff0800720c */ /* 0x000fc80003f05270 */
[----:B------:R-:W-:Y:S02]  /*07e0*/  P2R R8, PR, RZ, 0x1 ;  /* 0x00000001ff087803 */ /* 0x000fe40000000000 */
[----:B------:R-:W-:Y:S01]  /*07f0*/  ISETP.GE.AND P0, PT, R9, UR4, PT ;  /* 0x0000000409007c0c */ /* 0x000fe2000bf06270 */
[----:B------:R-:W0:-:S12]  /*0800*/  LDCU.64 UR4, c[0x0][0x3a8] ;  /* 0x00007500ff0477ac */ /* 0x000e180008000a00 */
[----:B------:R-:W5:Y:S01]  /*0810*/  @!P0 LDG.E R2, desc[UR8][R6.64] ;  /* 0x0000000806028981 */ /* 0x000f62000c1e1900 */
[----:B------:R-:W-:-:S13]  /*0820*/  ISETP.NE.AND P0, PT, R8, RZ, PT ;  /* 0x000000ff0800720c */ /* 0x000fda0003f05270 */
        /* <DEDUP_REMOVED lines=21> */
[----:B------:R-:W-:Y:S01]  /*0980*/  ISETP.NE.AND P0, PT, R56, RZ, PT ;  /* 0x000000ff3800720c */ /* 0x000fe20003f05270 */
[----:B------:R-:W-:Y:S01]  /*0990*/  IMAD.MOV.U32 R8, RZ, RZ, -0x1 ;  /* 0xffffffffff087424 */ /* 0x000fe200078e00ff */
[----:B--2---:R-:W-:-:S04]  /*09a0*/  ISETP.GT.AND P1, PT, R30, -0x1, PT ;  /* 0xffffffff1e00780c */ /* 0x004fc80003f24270 */
[----:B-1----:R-:W-:-:S07]  /*09b0*/  SEL R5, R8, 0x80000000, !P1 ;  /* 0x8000000008057807 */ /* 0x002fce0004800000 */
[----:B------:R1:W5:Y:S01]  /*09c0*/  @!P0 LDG.E R22, desc[UR8][R6.64+0x30] ;  /* 0x0000300806168981 */ /* 0x000362000c1e1900 */
[----:B---3--:R-:W-:Y:S02]  /*09d0*/  ISETP.GT.AND P0, PT, R29, -0x1, PT ;  /* 0xffffffff1d00780c */ /* 0x008fe40003f04270 */
[----:B----4-:R-:W-:Y:S02]  /*09e0*/  ISETP.GT.AND P1, PT, R32, -0x1, PT ;  /* 0xffffffff2000780c */ /* 0x010fe40003f24270 */
[----:B------:R-:W-:Y:S02]  /*09f0*/  SEL R4, R8, 0x80000000, !P0 ;  /* 0x8000000008047807 */ /* 0x000fe40004000000 */
[----:B------:R-:W-:Y:S02]  /*0a00*/  ISETP.GT.AND P0, PT, R31, -0x1, PT ;  /* 0xffffffff1f00780c */ /* 0x000fe40003f04270 */
[----:B------:R-:W-:Y:S02]  /*0a10*/  LOP3.LUT R29, R4, R29, RZ, 0x3c, !PT ;  /* 0x0000001d041d7212 */ /* 0x000fe400078e3cff */
[----:B------:R-:W-:-:S02]  /*0a20*/  LOP3.LUT R30, R5, R30, RZ, 0x3c, !PT ;  /* 0x0000001e051e7212 */ /* 0x000fc400078e3cff */
[C---:B------:R-:W-:Y:S02]  /*0a30*/  SEL R4, R8.reuse, 0x80000000, !P0 ;  /* 0x8000000008047807 */ /* 0x040fe40004000000 */
[----:B------:R-:W-:Y:S02]  /*0a40*/  SEL R5, R8, 0x80000000, !P1 ;  /* 0x8000000008057807 */ /* 0x000fe40004800000 */
[----:B------:R-:W-:Y:S02]  /*0a50*/  ISETP.GT.AND P2, PT, R33, -0x1, PT ;  /* 0xffffffff2100780c */ /* 0x000fe40003f44270 */
[----:B------:R-:W-:Y:S02]  /*0a60*/  ISETP.GT.AND P3, PT, R34, -0x1, PT ;  /* 0xffffffff2200780c */ /* 0x000fe40003f64270 */
[----:B------:R-:W-:Y:S02]  /*0a70*/  ISETP.GT.AND P0, PT, R35, -0x1, PT ;  /* 0xffffffff2300780c */ /* 0x000fe40003f04270 */
[----:B------:R-:W-:-:S02]  /*0a80*/  ISETP.GT.AND P1, PT, R36, -0x1, PT ;  /* 0xffffffff2400780c */ /* 0x000fc40003f24270 */
[----:B------:R-:W-:Y:S02]  /*0a90*/  LOP3.LUT R31, R4, R31, RZ, 0x3c, !PT ;  /* 0x0000001f041f7212 */ /* 0x000fe400078e3cff */
[----:B------:R-:W-:Y:S01]  /*0aa0*/  LOP3.LUT R32, R5, R32, RZ, 0x3c, !PT ;  /* 0x0000002005207212 */ /* 0x000fe200078e3cff */
[----:B0-----:R-:W-:Y:S01]  /*0ab0*/  UIADD3 UR7, UPT, UPT, UR4, 0x6, URZ ;  /* 0x0000000604077890 */ /* 0x001fe2000fffe0ff */
[C---:B-1----:R-:W-:Y:S01]  /*0ac0*/  SEL R6, R8.reuse, 0x80000000, !P2 ;  /* 0x8000000008067807 */ /* 0x042fe20005000000 */
[----:B------:R-:W-:Y:S01]  /*0ad0*/  UIADD3 UR5, UPT, UPT, -UR4, UR5, URZ ;  /* 0x0000000504057290 */ /* 0x000fe2000fffe1ff */
[C---:B------:R-:W-:Y:S02]  /*0ae0*/  SEL R7, R8.reuse, 0x80000000, !P3 ;  /* 0x8000000008077807 */ /* 0x040fe40005800000 */
[C---:B------:R-:W-:Y:S02]  /*0af0*/  SEL R4, R8.reuse, 0x80000000, !P0 ;  /* 0x8000000008047807 */ /* 0x040fe40004000000 */
[----:B------:R-:W-:Y:S01]  /*0b00*/  SEL R5, R8, 0x80000000, !P1 ;  /* 0x8000000008057807 */ /* 0x000fe20004800000 */
[----:B------:R-:W-:Y:S01]  /*0b10*/  UMOV UR4, 0x400 ;  /* 0x0000040000047882 */ /* 0x000fe20000000000 */
[----:B------:R-:W-:-:S02]  /*0b20*/  ISETP.GT.AND P2, PT, R37, -0x1, PT ;  /* 0xffffffff2500780c */ /* 0x000fc40003f44270 */
[----:B------:R-:W-:Y:S02]  /*0b30*/  ISETP.GT.AND P3, PT, R38, -0x1, PT ;  /* 0xffffffff2600780c */ /* 0x000fe40003f64270 */
[----:B------:R-:W-:Y:S01]  /*0b40*/  ISETP.GT.AND P0, PT, R39, -0x1, PT ;  /* 0xffffffff2700780c */ /* 0x000fe20003f04270 */
[----:B------:R-:W-:Y:S01]  /*0b50*/  BAR.SYNC.DEFER_BLOCKING 0x0 ;  /* 0x0000000000007b1d */ /* 0x000fe20000010000 */
[----:B------:R-:W-:Y:S01]  /*0b60*/  ISETP.GT.AND P1, PT, R40, -0x1, PT ;  /* 0xffffffff2800780c */ /* 0x000fe20003f24270 */
[----:B------:R-:W-:Y:S01]  /*0b70*/  ULEA UR4, UR6, UR4, 0x18 ;  /* 0x0000000406047291 */ /* 0x000fe2000f8ec0ff */
[----:B------:R-:W-:Y:S02]  /*0b80*/  LOP3.LUT R33, R6, R33, RZ, 0x3c, !PT ;  /* 0x0000002106217212 */ /* 0x000fe400078e3cff */
[----:B------:R-:W-:Y:S02]  /*0b90*/  LOP3.LUT R34, R7, R34, RZ, 0x3c, !PT ;  /* 0x0000002207227212 */ /* 0x000fe400078e3cff */
[----:B------:R-:W-:-:S02]  /*0ba0*/  LOP3.LUT R35, R4, R35, RZ, 0x3c, !PT ;  /* 0x0000002304237212 */ /* 0x000fc400078e3cff */
[----:B------:R-:W-:Y:S02]  /*0bb0*/  LOP3.LUT R36, R5, R36, RZ, 0x3c, !PT ;  /* 0x0000002405247212 */ /* 0x000fe400078e3cff */
[C---:B------:R-:W-:Y:S02]  /*0bc0*/  SEL R6, R8.reuse, 0x80000000, !P2 ;  /* 0x8000000008067807 */ /* 0x040fe40005000000 */
[C---:B------:R-:W-:Y:S02]  /*0bd0*/  SEL R7, R8.reuse, 0x80000000, !P3 ;  /* 0x8000000008077807 */ /* 0x040fe40005800000 */
[C---:B------:R-:W-:Y:S02]  /*0be0*/  SEL R4, R8.reuse, 0x80000000, !P0 ;  /* 0x8000000008047807 */ /* 0x040fe40004000000 */
[----:B------:R-:W-:Y:S02]  /*0bf0*/  SEL R5, R8, 0x80000000, !P1 ;  /* 0x8000000008057807 */ /* 0x000fe40004800000 */
[----:B------:R-:W-:-:S02]  /*0c00*/  ISETP.GT.AND P2, PT, R41, -0x1, PT ;  /* 0xffffffff2900780c */ /* 0x000fc40003f44270 */
[----:B------:R-:W-:Y:S02]  /*0c10*/  ISETP.GT.AND P3, PT, R42, -0x1, PT ;  /* 0xffffffff2a00780c */ /* 0x000fe40003f64270 */
[----:B------:R-:W-:Y:S02]  /*0c20*/  ISETP.GT.AND P0, PT, R43, -0x1, PT ;  /* 0xffffffff2b00780c */ /* 0x000fe40003f04270 */
[----:B------:R-:W-:Y:S02]  /*0c30*/  ISETP.GT.AND P1, PT, R44, -0x1, PT ;  /* 0xffffffff2c00780c */ /* 0x000fe40003f24270 */
        /* <DEDUP_REMOVED lines=8> */
[----:B------:R-:W-:-:S02]  /*0cc0*/  LEA R45, R0, UR4, 0x2 ;  /* 0x00000004002d7c11 */ /* 0x000fc4000f8e10ff */
[----:B------:R-:W-:Y:S02]  /*0cd0*/  ISETP.GT.AND P0, PT, R46, -0x1, PT ;  /* 0xffffffff2e00780c */ /* 0x000fe40003f04270 */
[----:B------:R-:W-:Y:S02]  /*0ce0*/  ISETP.GT.AND P1, PT, R48, -0x1, PT ;  /* 0xffffffff3000780c */ /* 0x000fe40003f24270 */
[----:B------:R-:W-:Y:S01]  /*0cf0*/  ISETP.GT.AND P2, PT, R49, -0x1, PT ;  /* 0xffffffff3100780c */ /* 0x000fe20003f44270 */
[----:B------:R-:W-:Y:S01]  /*0d00*/  IMAD R47, R0, 0x80, R45 ;  /* 0x00000080002f7824 */ /* 0x000fe200078e022d */
[----:B------:R-:W-:Y:S02]  /*0d10*/  LOP3.LUT R42, R7, R42, RZ, 0x3c, !PT ;  /* 0x0000002a072a7212 */ /* 0x000fe400078e3cff */
[----:B------:R-:W-:Y:S02]  /*0d20*/  LOP3.LUT R43, R4, R43, RZ, 0x3c, !PT ;  /* 0x0000002b042b7212 */ /* 0x000fe400078e3cff */
[----:B------:R-:W-:-:S02]  /*0d30*/  LOP3.LUT R44, R5, R44, RZ, 0x3c, !PT ;  /* 0x0000002c052c7212 */ /* 0x000fc400078e3cff */
[----:B------:R-:W-:Y:S02]  /*0d40*/  SHF.R.U32.HI R123, RZ, 0x5, R0 ;  /* 0x00000005ff7b7819 */ /* 0x000fe40000011600 */
[C---:B------:R-:W-:Y:S02]  /*0d50*/  SEL R5, R8.reuse, 0x80000000, !P0 ;  /* 0x8000000008057807 */ /* 0x040fe40004000000 */
[C---:B------:R-:W-:Y:S02]  /*0d60*/  SEL R7, R8.reuse, 0x80000000, !P1 ;  /* 0x8000000008077807 */ /* 0x040fe40004800000 */
[----:B------:R-:W-:Y:S01]  /*0d70*/  SEL R4, R8, 0x80000000, !P2 ;  /* 0x8000000008047807 */ /* 0x000fe20005000000 */
[----:B------:R-:W-:Y:S01]  /*0d80*/  IMAD R51, R0, -0x38, R47 ;  /* 0xffffffc800337824 */ /* 0x000fe200078e022f */
[----:B------:R-:W-:Y:S02]  /*0d90*/  LOP3.LUT R41, R6, R41, RZ, 0x3c, !PT ;  /* 0x0000002906297212 */ /* 0x000fe400078e3cff */
[----:B------:R-:W-:-:S02]  /*0da0*/  LOP3.LUT R46, R5, R46, RZ, 0x3c, !PT ;  /* 0x0000002e052e7212 */ /* 0x000fc400078e3cff */
[----:B------:R-:W-:Y:S02]  /*0db0*/  LOP3.LUT R48, R7, R48, RZ, 0x3c, !PT ;  /* 0x0000003007307212 */ /* 0x000fe400078e3cff */
[----:B------:R-:W-:Y:S02]  /*0dc0*/  LOP3.LUT R49, R4, R49, RZ, 0x3c, !PT ;  /* 0x0000003104317212 */ /* 0x000fe400078e3cff */
[----:B------:R-:W-:-:S07]  /*0dd0*/  LEA R50, R123, UR4, 0x2 ;  /* 0x000000047b327c11 */ /* 0x000fce000f8e10ff */
.L_x_222:
[----:B------:R-:W-:Y:S01]  /*0de0*/  UISETP.LT.AND UP0, UPT, UR5, 0x6, UPT ;  /* 0x000000060500788c */ /* 0x000fe2000bf01270 */
[C---:B------:R-:W-:Y:S01]  /*0df0*/  ISETP.NE.AND P0, PT, R29.reuse, 0x7fffffff, PT ;  /* 0x7fffffff1d00780c */ /* 0x040fe20003f05270 */
[----:B------:R-:W-:Y:S01]  /*0e00*/  UIADD3 UR6, UPT, UPT, UR7, -0x6, URZ ;  /* 0xfffffffa07067890 */ /* 0x000fe2000fffe0ff */
[----:B------:R-:W-:Y:S01]  /*0e10*/  STS [R45], RZ ;  /* 0x000000ff2d007388 */ /* 0x000fe20000000800 */
[----:B------:R-:W-:Y:S01]  /*0e20*/  USEL UR4, UR5, 0x6, UP0 ;  /* 0x0000000605047887 */ /* 0x000fe20008000000 */
[----:B0-----:R-:W-:Y:S01]  /*0e30*/  SEL R4, R29, 0x80000000, P0 ;  /* 0x800000001d047807 */ /* 0x001fe20000000000 */
[----:B------:R-:W-:Y:S01]  /*0e40*/  UISETP.GE.AND UP0, UPT, UR7, UR10, UPT ;  /* 0x0000000a0700728c */ /* 0x000fe2000bf06270 */
[----:B------:R-:W-:Y:S01]  /*0e50*/  STS [R45+0x400], RZ ;  /* 0x000400ff2d007388 */ /* 0x000fe20000000800 */
[----:B------:R-:W-:Y:S01]  /*0e60*/  UBMSK UR4, URZ, UR4 ;  /* 0x00000004ff04729b */ /* 0x000fe20008000000 */
[----:B------:R-:W-:Y:S02]  /*0e70*/  SHF.R.U32.HI R4, RZ, UR6, R4 ;  /* 0x00000006ff047c19 */ /* 0x000fe40008011604 */
[----:B------:R-:W-:Y:S01]  /*0e80*/  STS [R45+0x800], RZ ;  /* 0x000800ff2d007388 */ /* 0x000fe20000000800 */
[----:B------:R-:W-:-:S02]  /*0e90*/  ISETP.NE.AND P0, PT, R30, 0x7fffffff, PT ;  /* 0x7fffffff1e00780c */ /* 0x000fc40003f05270 */
[----:B------:R-:W-:Y:S01]  /*0ea0*/  LOP3.LUT R4, R4, UR4, RZ, 0xc0, !PT ;  /* 0x0000000404047c12 */ /* 0x000fe2000f8ec0ff */
[----:B------:R-:W-:Y:S01]  /*0eb0*/  STS [R45+0xc00], RZ ;  /* 0x000c00ff2d007388 */ /* 0x000fe20000000800 */
[C---:B------:R-:W-:Y:S02]  /*0ec0*/  ISETP.NE.AND P2, PT, R123.reuse, 0x6, PT ;  /* 0x000000067b00780c */ /* 0x040fe40003f45270 */
[----:B------:R-:W-:Y:S01]  /*0ed0*/  ISETP.NE.AND P3, PT, R123, 0x7, PT ;  /* 0x000000077b00780c */ /* 0x000fe20003f65270 */
[----:B------:R-:W-:Y:S01]  /*0ee0*/  IMAD.SHL.U32 R5, R4, 0x400, RZ ;  /* 0x0000040004057824 */ /* 0x000fe200078e00ff */
[----:B------:R-:W-:Y:S01]  /*0ef0*/  SHF.R.U32.HI R4, RZ, 0x4, R4 ;  /* 0x00000004ff047819 */ /* 0x000fe20000011604 */
[----:B------:R-:W-:Y:S03]  /*0f00*/  STS [R45+0x1000], RZ ;  /* 0x001000ff2d007388 */ /* 0x000fe60000000800 */
[----:B------:R-:W-:Y:S01]  /*0f10*/  LOP3.LUT R54, R5, 0x7c00, RZ, 0xc0, !PT ;  /* 0x00007c0005367812 */ /* 0x000fe200078ec0ff */
[----:B------:R-:W-:Y:S01]  /*0f20*/  STS [R45+0x1400], RZ ;  /* 0x001400ff2d007388 */ /* 0x000fe20000000800 */
[----:B------:R-:W-:-:S03]  /*0f30*/  LOP3.LUT R4, R4, 0xffffffe, RZ, 0xc0, !PT ;  /* 0x0ffffffe04047812 */ /* 0x000fc600078ec0ff */
[----:B------:R-:W-:Y:S01]  /*0f40*/  STS [R45+0x1800], RZ ;  /* 0x001800ff2d007388 */ /* 0x000fe20000000800 */
[----:B------:R-:W-:Y:S02]  /*0f50*/  IADD3 R54, PT, PT, R4, R45, R54 ;  /* 0x0000002d04367210 */ /* 0x000fe40007ffe036 */
[----:B------:R-:W-:Y:S01]  /*0f60*/  SEL R4, R30, 0x80000000, P0 ;  /* 0x800000001e047807 */ /* 0x000fe20000000000 */
[----:B------:R-:W-:Y:S01]  /*0f70*/  STS [R45+0x1c00], RZ ;  /* 0x001c00ff2d007388 */ /* 0x000fe20000000800 */
[----:B------:R-:W-:Y:S02]  /*0f80*/  ISETP.NE.AND P0, PT, R31, 0x7fffffff, PT ;  /* 0x7fffffff1f00780c */ /* 0x000fe40003f05270 */
[----:B------:R-:W-:Y:S01]  /*0f90*/  SHF.R.U32.HI R4, RZ, UR6, R4 ;  /* 0x00000006ff047c19 */ /* 0x000fe20008011604 */
[----:B------:R-:W-:Y:S03]  /*0fa0*/  STS [R45+0x2000], RZ ;  /* 0x002000ff2d007388 */ /* 0x000fe60000000800 */
[----:B------:R-:W-:Y:S01]  /*0fb0*/  LOP3.LUT R4, R4, UR4, RZ, 0xc0, !PT ;  /* 0x0000000404047c12 */ /* 0x000fe2000f8ec0ff */
[----:B------:R-:W-:Y:S03]  /*0fc0*/  STS [R45+0x2400], RZ ;  /* 0x002400ff2d007388 */ /* 0x000fe60000000800 */
[----:B------:R-:W-:Y:S01]  /*0fd0*/  SHF.R.U32.HI R6, RZ, 0x4, R4 ;  /* 0x00000004ff067819 */ /* 0x000fe20000011604 */
[----:B------:R-:W-:Y:S01]  /*0fe0*/  STS [R45+0x2800], RZ ;  /* 0x002800ff2d007388 */ /* 0x000fe20000000800 */
[----:B------:R-:W-:-:S02]  /*0ff0*/  IMAD.SHL.U32 R5, R4, 0x400, RZ ;  /* 0x0000040004057824 */ /* 0x000fc400078e00ff */
[----:B------:R-:W-:Y:S01]  /*1000*/  LOP3.LUT R6, R6, 0xffffffe, RZ, 0xc0, !PT ;  /* 0x0ffffffe06067812 */ /* 0x000fe200078ec0ff */
[----:B------:R-:W-:Y:S02]  /*1010*/  STS [R45+0x2c00], RZ ;  /* 0x002c00ff2d007388 */ /* 0x000fe40000000800 */
[----:B------:R-:W-:Y:S02]  /*1020*/  LOP3.LUT R4, R5, 0x7c00, RZ, 0xc0, !PT ;  /* 0x00007c0005047812 */ /* 0x000fe400078ec0ff */
[----:B------:R-:W-:Y:S02]  /*1030*/  STS [R45+0x3000], RZ ;  /* 0x003000ff2d007388 */ /* 0x000fe40000000800 */
[----:B------:R-:W-:Y:S02]  /*1040*/  IADD3 R55, PT, PT, R6, R45, R4 ;  /* 0x0000002d06377210 */ /* 0x000fe40007ffe004 */
[----:B------:R-:W-:Y:S01]  /*1050*/  STS [R45+0x3400], RZ ;  /* 0x003400ff2d007388 */ /* 0x000fe20000000800 */
[----:B------:R-:W-:-:S02]  /*1060*/  SEL R4, R31, 0x80000000, P0 ;  /* 0x800000001f047807 */ /* 0x000fc40000000000 */
[----:B------:R-:W-:Y:S01]  /*1070*/  ISETP.NE.AND P0, PT, R32, 0x7fffffff, PT ;  /* 0x7fffffff2000780c */ /* 0x000fe20003f05270 */
[----:B------:R-:W-:Y:S01]  /*1080*/  STS [R45+0x3800], RZ ;  /* 0x003800ff2d007388 */ /* 0x000fe20000000800 */
[----:B------:R-:W-:-:S03]  /*1090*/  SHF.R.U32.HI R4, RZ, UR6, R4 ;  /* 0x00000006ff047c19 */ /* 0x000fc60008011604 */
[----:B------:R-:W-:Y:S01]  /*10a0*/  STS [R45+0x3c00], RZ ;  /* 0x003c00ff2d007388 */ /* 0x000fe20000000800 */
[----:B------:R-:W-:-:S03]  /*10b0*/  LOP3.LUT R4, R4, UR4, RZ, 0xc0, !PT ;  /* 0x0000000404047c12 */ /* 0x000fc6000f8ec0ff */
[----:B------:R-:W-:Y:S02]  /*10c0*/  STS [R45+0x4000], RZ ;  /* 0x004000ff2d007388 */ /* 0x000fe40000000800 */
[----:B------:R-:W-:Y:S01]  /*10d0*/  IMAD.SHL.U32 R6, R4, 0x400, RZ ;  /* 0x0000040004067824 */ /* 0x000fe200078e00ff */
[----:B------:R-:W-:Y:S01]  /*10e0*/  SHF.R.U32.HI R4, RZ, 0x4, R4 ;  /* 0x00000004ff047819 */ /* 0x000fe20000011604 */
[----:B------:R-:W-:Y:S03]  /*10f0*/  STS [R45+0x4400], RZ ;  /* 0x004400ff2d007388 */ /* 0x000fe60000000800 */
[----:B------:R-:W-:Y:S01]  /*1100*/  LOP3.LUT R6, R6, 0x7c00, RZ, 0xc0, !PT ;  /* 0x00007c0006067812 */ /* 0x000fe200078ec0ff */
[----:B------:R-:W-:Y:S01]  /*1110*/  STS [R45+0x4800], RZ ;  /* 0x004800ff2d007388 */ /* 0x000fe20000000800 */
[----:B------:R-:W-:-:S03]  /*1120*/  LOP3.LUT R57, R4, 0xffffffe, RZ, 0xc0, !PT ;  /* 0x0ffffffe04397812 */ /* 0x000fc600078ec0ff */
[----:B------:R-:W-:Y:S01]  /*1130*/  STS [R45+0x4c00], RZ ;  /* 0x004c00ff2d007388 */ /* 0x000fe20000000800 */
[----:B------:R-:W-:-:S03]  /*1140*/  IADD3 R57, PT, PT, R57, R45, R6 ;  /* 0x0000002d39397210 */ /* 0x000fc60007ffe006 */
[----:B------:R-:W-:Y:S04]  /*1150*/  STS [R45+0x5000], RZ ;  /* 0x005000ff2d007388 */ /* 0x000fe80000000800 */
        /* <DEDUP_REMOVED lines=12> */
[----:B------:R-:W0:Y:S01]  /*1220*/  LDS.U16 R52, [R54] ;  /* 0x0000000036347984 */ /* 0x000e220000000400 */
[----:B------:R-:W1:Y:S02]  /*1230*/  S2R R127, SR_LANEID ;  /* 0x00000000007f7919 */ /* 0x000e640000000000 */
[----:B-1----:R-:W-:Y:S01]  /*1240*/  ISETP.NE.AND P1, PT, R127, 0x1f, PT ;  /* 0x0000001f7f00780c */ /* 0x002fe20003f25270 */
[----:B0-----:R-:W-:-:S05]  /*1250*/  VIADD R5, R52, 0x1 ;  /* 0x0000000134057836 */ /* 0x001fca0000000000 */
[----:B------:R0:W-:Y:S04]  /*1260*/  STS.U16 [R54], R5 ;  /* 0x0000000536007388 */ /* 0x0001e80000000400 */
[----:B------:R-:W1:Y:S01]  /*1270*/  LDS.U16 R56, [R55] ;  /* 0x0000000037387984 */ /* 0x000e620000000400 */
[----:B0-----:R-:W-:Y:S02]  /*1280*/  SEL R5, R32, 0x80000000, P0 ;  /* 0x8000000020057807 */ /* 0x001fe40000000000 */
[----:B------:R-:W-:Y:S02]  /*1290*/  ISETP.NE.AND P0, PT, R33, 0x7fffffff, PT ;  /* 0x7fffffff2100780c */ /* 0x000fe40003f05270 */
[----:B------:R-:W-:-:S04]  /*12a0*/  SHF.R.U32.HI R5, RZ, UR6, R5 ;  /* 0x00000006ff057c19 */ /* 0x000fc80008011605 */
[----:B------:R-:W-:-:S05]  /*12b0*/  LOP3.LUT R5, R5, UR4, RZ, 0xc0, !PT ;  /* 0x0000000405057c12 */ /* 0x000fca000f8ec0ff */
[----:B------:R-:W-:Y:S01]  /*12c0*/  IMAD.SHL.U32 R6, R5, 0x400, RZ ;  /* 0x0000040005067824 */ /* 0x000fe200078e00ff */
[----:B------:R-:W-:-:S04]  /*12d0*/  SHF.R.U32.HI R5, RZ, 0x4, R5 ;  /* 0x00000004ff057819 */ /* 0x000fc80000011605 */
[----:B------:R-:W-:Y:S02]  /*12e0*/  LOP3.LUT R8, R6, 0x7c00, RZ, 0xc0, !PT ;  /* 0x00007c0006087812 */ /* 0x000fe400078ec0ff */
[----:B------:R-:W-:-:S04]  /*12f0*/  LOP3.LUT R5, R5, 0xffffffe, RZ, 0xc0, !PT ;  /* 0x0ffffffe05057812 */ /* 0x000fc800078ec0ff */
[----:B------:R-:W-:Y:S01]  /*1300*/  IADD3 R59, PT, PT, R5, R45, R8 ;  /* 0x0000002d053b7210 */ /* 0x000fe20007ffe008 */
[----:B-1----:R-:W-:-:S05]  /*1310*/  VIADD R4, R56, 0x1 ;  /* 0x0000000138047836 */ /* 0x002fca0000000000 */
        /* <DEDUP_REMOVED lines=9> */
[----:B------:R-:W-:Y:S02]  /*13b0*/  LOP3.LUT R61, R4, 0xffffffe, RZ, 0xc0, !PT ;  /* 0x0ffffffe043d7812 */ /* 0x000fe400078ec0ff */
[----:B------:R-:W-:Y:S02]  /*13c0*/  SEL R5, R34, 0x80000000, P0 ;  /* 0x8000000022057807 */ /* 0x000fe40000000000 */
[----:B------:R-:W-:Y:S02]  /*13d0*/  IADD3 R61, PT, PT, R61, R45, R8 ;  /* 0x0000002d3d3d7210 */ /* 0x000fe40007ffe008 */
[----:B------:R-:W-:Y:S02]  /*13e0*/  SHF.R.U32.HI R5, RZ, UR6, R5 ;  /* 0x00000006ff057c19 */ /* 0x000fe40008011605 */
[----:B------:R-:W-:-:S02]  /*13f0*/  ISETP.NE.AND P0, PT, R35, 0x7fffffff, PT ;  /* 0x7fffffff2300780c */ /* 0x000fc40003f05270 */
[----:B------:R-:W-:Y:S01]  /*1400*/  LOP3.LUT R5, R5, UR4, RZ, 0xc0, !PT ;  /* 0x0000000405057c12 */ /* 0x000fe2000f8ec0ff */
[----:B-1----:R-:W-:-:S05]  /*1410*/  VIADD R6, R58, 0x1 ;  /* 0x000000013a067836 */ /* 0x002fca0000000000 */
[----:B------:R0:W-:Y:S04]  /*1420*/  STS.U16 [R57], R6 ;  /* 0x0000000639007388 */ /* 0x0001e80000000400 */
[----:B------:R-:W1:Y:S01]  /*1430*/  LDS.U16 R60, [R59] ;  /* 0x000000003b3c7984 */ /* 0x000e620000000400 */
[----:B0-----:R-:W-:Y:S01]  /*1440*/  IMAD.SHL.U32 R6, R5, 0x400, RZ ;  /* 0x0000040005067824 */ /* 0x001fe200078e00ff */
        /* <DEDUP_REMOVED lines=151> */
[----:B0-----:R-:W-:-:S04]  /*1dc0*/  SEL R4, R49, 0x80000000, P0 ;  /* 0x8000000031047807 */ /* 0x001fc80000000000 */
[----:B------:R-:W-:Y:S01]  /*1dd0*/  SHF.R.U32.HI R4, RZ, UR6, R4 ;  /* 0x00000006ff047c19 */ /* 0x000fe20008011604 */
[----:B------:R-:W0:Y:S03]  /*1de0*/  S2UR UR6, SR_CgaCtaId ;  /* 0x00000000000679c3 */ /* 0x000e260000008800 */
[----:B------:R-:W-:Y:S01]  /*1df0*/  LOP3.LUT R4, R4, UR4, RZ, 0xc0, !PT ;  /* 0x0000000404047c12 */ /* 0x000fe2000f8ec0ff */
[----:B------:R-:W-:-:S04]  /*1e00*/  UMOV UR4, 0x400 ;  /* 0x0000040000047882 */ /* 0x000fc80000000000 */
[----:B------:R-:W-:Y:S01]  /*1e10*/  IMAD.SHL.U32 R5, R4, 0x400, RZ ;  /* 0x0000040004057824 */ /* 0x000fe200078e00ff */
[----:B------:R-:W-:-:S04]  /*1e20*/  SHF.R.U32.HI R4, RZ, 0x4, R4 ;  /* 0x00000004ff047819 */ /* 0x000fc80000011604 */
[----:B------:R-:W-:Y:S02]  /*1e30*/  LOP3.LUT R8, R5, 0x7c00, RZ, 0xc0, !PT ;  /* 0x00007c0005087812 */ /* 0x000fe400078ec0ff */
[----:B------:R-:W-:-:S04]  /*1e40*/  LOP3.LUT R89, R4, 0xffffffe, RZ, 0xc0, !PT ;  /* 0x0ffffffe04597812 */ /* 0x000fc800078ec0ff */
[----:B------:R-:W-:Y:S01]  /*1e50*/  IADD3 R89, PT, PT, R89, R45, R8 ;  /* 0x0000002d59597210 */ /* 0x000fe20007ffe008 */
[----:B0-----:R-:W-:Y:S01]  /*1e60*/  ULEA UR4, UR6, UR4, 0x18 ;  /* 0x0000000406047291 */ /* 0x001fe2000f8ec0ff */
[----:B-1----:R-:W-:-:S05]  /*1e70*/  VIADD R6, R86, 0x1 ;  /* 0x0000000156067836 */ /* 0x002fca0000000000 */
[----:B------:R-:W-:Y:S04]  /*1e80*/  STS.U16 [R85], R6 ;  /* 0x0000000655007388 */ /* 0x000fe80000000400 */
[----:B------:R-:W0:Y:S02]  /*1e90*/  LDS.U16 R88, [R87] ;  /* 0x0000000057587984 */ /* 0x000e240000000400 */
[----:B0-----:R-:W-:-:S05]  /*1ea0*/  VIADD R4, R88, 0x1 ;  /* 0x0000000158047836 */ /* 0x001fca0000000000 */
[----:B------:R-:W-:Y:S04]  /*1eb0*/  STS.U16 [R87], R4 ;  /* 0x0000000457007388 */ /* 0x000fe80000000400 */
[----:B------:R-:W0:Y:S02]  /*1ec0*/  LDS.U16 R90, [R89] ;  /* 0x00000000595a7984 */ /* 0x000e240000000400 */
[----:B0-----:R-:W-:-:S05]  /*1ed0*/  VIADD R6, R90, 0x1 ;  /* 0x000000015a067836 */ /* 0x001fca0000000000 */
[----:B------:R-:W-:Y:S01]  /*1ee0*/  STS.U16 [R89], R6 ;  /* 0x0000000659007388 */ /* 0x000fe20000000400 */
[----:B------:R-:W-:Y:S06]  /*1ef0*/  BAR.SYNC.DEFER_BLOCKING 0x0 ;  /* 0x0000000000007b1d */ /* 0x000fec0000010000 */
[----:B------:R-:W-:Y:S04]  /*1f00*/  LDS R91, [R47] ;  /* 0x000000002f5b7984 */ /* 0x000fe80000000800 */
[----:B------:R-:W0:Y:S04]  /*1f10*/  LDS R92, [R47+0x4] ;  /* 0x000004002f5c7984 */ /* 0x000e280000000800 */
[----:B------:R-:W1:Y:S04]  /*1f20*/  LDS R93, [R47+0x8] ;  /* 0x000008002f5d7984 */ /* 0x000e680000000800 */
[----:B------:R-:W2:Y:S04]  /*1f30*/  LDS R94, [R47+0xc] ;  /* 0x00000c002f5e7984 */ /* 0x000ea80000000800 */
[----:B------:R-:W3:Y:S04]  /*1f40*/  LDS R95, [R47+0x10] ;  /* 0x000010002f5f7984 */ /* 0x000ee80000000800 */
[----:B------:R-:W4:Y:S04]  /*1f50*/  LDS R96, [R47+0x14] ;  /* 0x000014002f607984 */ /* 0x000f280000000800 */
[----:B------:R-:W4:Y:S04]  /*1f60*/  LDS R97, [R47+0x18] ;  /* 0x000018002f617984 */ /* 0x000f280000000800 */
[----:B------:R-:W4:Y:S04]  /*1f70*/  LDS R98, [R47+0x1c] ;  /* 0x00001c002f627984 */ /* 0x000f280000000800 */
[----:B------:R-:W4:Y:S04]  /*1f80*/  LDS R99, [R47+0x20] ;  /* 0x000020002f637984 */ /* 0x000f280000000800 */
[----:B------:R-:W4:Y:S04]  /*1f90*/  LDS R100, [R47+0x24] ;  /* 0x000024002f647984 */ /* 0x000f280000000800 */
[----:B------:R-:W4:Y:S04]  /*1fa0*/  LDS R101, [R47+0x28] ;  /* 0x000028002f657984 */ /* 0x000f280000000800 */
[----:B------:R-:W4:Y:S01]  /*1fb0*/  LDS R102, [R47+0x2c] ;  /* 0x00002c002f667984 */ /* 0x000f220000000800 */
[----:B0-----:R-:W-:-:S03]  /*1fc0*/  IMAD.IADD R92, R91, 0x1, R92 ;  /* 0x000000015b5c7824 */ /* 0x001fc600078e025c */
[----:B------:R-:W0:Y:S01]  /*1fd0*/  LDS R103, [R47+0x30] ;  /* 0x000030002f677984 */ /* 0x000e220000000800 */
[----:B-1----:R-:W-:-:S03]  /*1fe0*/  IMAD.IADD R93, R93, 0x1, R92 ;  /* 0x000000015d5d7824 */ /* 0x002fc600078e025c */
[----:B------:R-:W1:Y:S01]  /*1ff0*/  LDS R104, [R47+0x34] ;  /* 0x000034002f687984 */ /* 0x000e620000000800 */
[----:B--2---:R-:W-:-:S03]  /*2000*/  IMAD.IADD R94, R94, 0x1, R93 ;  /* 0x000000015e5e7824 */ /* 0x004fc600078e025d */
[----:B------:R-:W2:Y:S01]  /*2010*/  LDS R105, [R47+0x38] ;  /* 0x000038002f697984 */ /* 0x000ea20000000800 */
[----:B---3--:R-:W-:-:S03]  /*2020*/  IMAD.IADD R95, R95, 0x1, R94 ;  /* 0x000000015f5f7824 */ /* 0x008fc600078e025e */
[----:B------:R-:W3:Y:S01]  /*2030*/  LDS R106, [R47+0x3c] ;  /* 0x00003c002f6a7984 */ /* 0x000ee20000000800 */
[----:B----4-:R-:W-:-:S03]  /*2040*/  IMAD.IADD R96, R96, 0x1, R95 ;  /* 0x0000000160607824 */ /* 0x010fc600078e025f */
[----:B------:R-:W4:Y:S01]  /*2050*/  LDS R107, [R47+0x40] ;  /* 0x000040002f6b7984 */ /* 0x000f220000000800 */
[----:B------:R-:W-:-:S03]  /*2060*/  IMAD.IADD R97, R97, 0x1, R96 ;  /* 0x0000000161617824 */ /* 0x000fc600078e0260 */
        /* <DEDUP_REMOVED lines=31> */
[----:B------:R-:W-:-:S04]  /*2260*/  IMAD.IADD R113, R113, 0x1, R112 ;  /* 0x0000000171717824 */ /* 0x000fc800078e0270 */
[----:B0-----:R-:W-:-:S04]  /*2270*/  IMAD.IADD R114, R114, 0x1, R113 ;  /* 0x0000000172727824 */ /* 0x001fc800078e0271 */
[----:B-1----:R-:W-:-:S04]  /*2280*/  IMAD.IADD R115, R115, 0x1, R114 ;  /* 0x0000000173737824 */ /* 0x002fc800078e0272 */
[----:B--2---:R-:W-:-:S04]  /*2290*/  IMAD.IADD R116, R116, 0x1, R115 ;  /* 0x0000000174747824 */ /* 0x004fc800078e0273 */
[----:B---3--:R-:W-:-:S04]  /*22a0*/  IMAD.IADD R117, R117, 0x1, R116 ;  /* 0x0000000175757824 */ /* 0x008fc800078e0274 */
[----:B----4-:R-:W-:-:S04]  /*22b0*/  IMAD.IADD R118, R118, 0x1, R117 ;  /* 0x0000000176767824 */ /* 0x010fc800078e0275 */
[----:B------:R-:W-:-:S04]  /*22c0*/  IMAD.IADD R119, R119, 0x1, R118 ;  /* 0x0000000177777824 */ /* 0x000fc800078e0276 */
[----:B------:R-:W-:-:S04]  /*22d0*/  IMAD.IADD R120, R120, 0x1, R119 ;  /* 0x0000000178787824 */ /* 0x000fc800078e0277 */
[----:B------:R-:W-:-:S04]  /*22e0*/  IMAD.IADD R121, R121, 0x1, R120 ;  /* 0x0000000179797824 */ /* 0x000fc800078e0278 */
[----:B------:R-:W-:-:S04]  /*22f0*/  IMAD.IADD R122, R122, 0x1, R121 ;  /* 0x000000017a7a7824 */ /* 0x000fc800078e0279 */
[----:B------:R-:W-:-:S05]  /*2300*/  IMAD.IADD R124, R5, 0x1, R122 ;  /* 0x00000001057c7824 */ /* 0x000fca00078e027a */
        /* <DEDUP_REMOVED lines=8> */
[----:B------:R-:W0:Y:S02]  /*2390*/  SHFL.UP P0, R125, R126, 0x10, RZ ;  /* 0x060000007e7d7989 */ /* 0x000e2400000000ff */
[----:B0-----:R-:W-:Y:S01]  /*23a0*/  @P0 IMAD.IADD R125, R126, 0x1, R125 ;  /* 0x000000017e7d0824 */ /* 0x001fe200078e027d */
[----:B------:R-:W-:-:S03]  /*23b0*/  ISETP.NE.AND P0, PT, R123, 0x1, PT ;  /* 0x000000017b00780c */ /* 0x000fc60003f05270 */
[----:B------:R-:W-:Y:S01]  /*23c0*/  IMAD.IADD R124, R125, 0x1, -R124 ;  /* 0x000000017d7c7824 */ /* 0x000fe200078e0a7c */
[----:B------:R-:W-:Y:S01]  /*23d0*/  @!P1 STS [R50+0x8400], R125 ;  /* 0x0084007d32009388 */ /* 0x000fe20000000800 */
[----:B------:R-:W-:Y:S01]  /*23e0*/  BAR.SYNC.DEFER_BLOCKING 0x0 ;  /* 0x0000000000007b1d */ /* 0x000fe20000010000 */
[----:B------:R-:W-:-:S05]  /*23f0*/  ISETP.NE.AND P1, PT, R123, 0x4, PT ;  /* 0x000000047b00780c */ /* 0x000fca0003f25270 */
[----:B------:R-:W0:Y:S04]  /*2400*/  LDS.128 R4, [UR4+0x8400] ;  /* 0x00840004ff047984 */ /* 0x000e280008000c00 */
[----:B------:R-:W1:Y:S01]  /*2410*/  LDS.128 R8, [UR4+0x8410] ;  /* 0x00841004ff087984 */ /* 0x000e620008000c00 */
[C---:B0-----:R-:W-:Y:S01]  /*2420*/  SEL R53, R4.reuse, R53, !P0 ;  /* 0x0000003504357207 */ /* 0x041fe20004000000 */
[----:B------:R-:W-:Y:S01]  /*2430*/  IMAD.IADD R5, R4, 0x1, R5 ;  /* 0x0000000104057824 */ /* 0x000fe200078e0205 */
[----:B------:R-:W-:-:S03]  /*2440*/  ISETP.NE.AND P0, PT, R123, 0x2, PT ;  /* 0x000000027b00780c */ /* 0x000fc60003f05270 */
[----:B------:R-:W-:Y:S01]  /*2450*/  IMAD.IADD R6, R6, 0x1, R5 ;  /* 0x0000000106067824 */ /* 0x000fe200078e0205 */
[----:B------:R-:W-:Y:S02]  /*2460*/  SEL R53, R5, R53, !P0 ;  /* 0x0000003505357207 */ /* 0x000fe40004000000 */
[----:B------:R-:W-:Y:S01]  /*2470*/  ISETP.NE.AND P0, PT, R123, 0x3, PT ;  /* 0x000000037b00780c */ /* 0x000fe20003f05270 */
[----:B------:R-:W-:-:S03]  /*2480*/  IMAD.IADD R7, R7, 0x1, R6 ;  /* 0x0000000107077824 */ /* 0x000fc600078e0206 */
[----:B------:R-:W-:Y:S01]  /*2490*/  SEL R53, R6, R53, !P0 ;  /* 0x0000003506357207 */ /* 0x000fe20004000000 */
[----:B-1----:R-:W-:Y:S01]  /*24a0*/  IMAD.IADD R8, R7, 0x1, R8 ;  /* 0x0000000107087824 */ /* 0x002fe200078e0208 */
[----:B------:R-:W-:Y:S02]  /*24b0*/  ISETP.NE.AND P0, PT, R123, 0x5, PT ;  /* 0x000000057b00780c */ /* 0x000fe40003f05270 */
[----:B------:R-:W-:Y:S01]  /*24c0*/  SEL R53, R7, R53, !P1 ;  /* 0x0000003507357207 */ /* 0x000fe20004800000 */
[----:B------:R-:W-:Y:S01]  /*24d0*/  IMAD.IADD R9, R9, 0x1, R8 ;  /* 0x0000000109097824 */ /* 0x000fe200078e0208 */
[----:B------:R-:W-:Y:S02]  /*24e0*/  ISETP.NE.AND P1, PT, R127, RZ, PT ;  /* 0x000000ff7f00720c */ /* 0x000fe40003f25270 */
[----:B------:R-:W-:Y:S01]  /*24f0*/  SEL R53, R8, R53, !P0 ;  /* 0x0000003508357207 */ /* 0x000fe20004000000 */
[----:B------:R-:W-:Y:S01]  /*2500*/  IMAD.IADD R10, R10, 0x1, R9 ;  /* 0x000000010a0a7824 */ /* 0x000fe200078e0209 */
[----:B------:R-:W-:-:S02]  /*2510*/  ISETP.GT.U32.AND P0, PT, R0, 0x1f, PT ;  /* 0x0000001f0000780c */ /* 0x000fc40003f04070 */
[----:B------:R-:W-:Y:S01]  /*2520*/  SEL R53, R9, R53, !P2 ;  /* 0x0000003509357207 */ /* 0x000fe20005000000 */
[----:B------:R-:W-:Y:S01]  /*2530*/  IMAD.IADD R11, R11, 0x1, R10 ;  /* 0x000000010b0b7824 */ /* 0x000fe200078e020a */
[----:B------:R-:W-:Y:S02]  /*2540*/  ISETP.GT.U32.OR P2, PT, R0, 0x1f, P1 ;  /* 0x0000001f0000780c */ /* 0x000fe40000f44470 */
[----:B------:R-:W-:Y:S02]  /*2550*/  SEL R4, R124, RZ, P1 ;  /* 0x000000ff7c047207 */ /* 0x000fe40000800000 */
[----:B------:R-:W-:-:S05]  /*2560*/  SEL R53, R10, R53, !P3 ;  /* 0x000000350a357207 */ /* 0x000fca0005800000 */
[----:B------:R-:W-:Y:S01]  /*2570*/  @P0 IMAD.IADD R124, R53, 0x1, R4 ;  /* 0x00000001357c0824 */ /* 0x000fe200078e0204 */
[----:B------:R-:W-:-:S03]  /*2580*/  ISETP.NE.AND P0, PT, R0, RZ, PT ;  /* 0x000000ff0000720c */ /* 0x000fc60003f05270 */
[----:B------:R-:W-:-:S05]  /*2590*/  @!P2 IMAD.U32 R124, R11, 0x10000, RZ ;  /* 0x000100000b7ca824 */ /* 0x000fca00078e00ff */
[----:B------:R-:W-:Y:S01]  /*25a0*/  @!P2 STS [UR4+0x8428], R124 ;  /* 0x0084287cff00a988 */ /* 0x000fe20008000804 */
[----:B------:R-:W-:Y:S06]  /*25b0*/  BAR.SYNC.DEFER_BLOCKING 0x0 ;  /* 0x0000000000007b1d */ /* 0x000fec0000010000 */
[----:B------:R-:W0:Y:S02]  /*25c0*/  LDS R4, [UR4+0x8428] ;  /* 0x00842804ff047984 */ /* 0x000e240008000800 */
[----:B0-----:R-:W-:-:S05]  /*25d0*/  SEL R5, R4, RZ, P0 ;  /* 0x000000ff04057207 */ /* 0x001fca0000000000 */
[----:B------:R-:W-:-:S04]  /*25e0*/  IMAD.IADD R4, R5, 0x1, R124 ;  /* 0x0000000105047824 */ /* 0x000fc800078e027c */
[--C-:B------:R-:W-:Y:S01]  /*25f0*/  IMAD.IADD R6, R91, 0x1, R4.reuse ;  /* 0x000000015b067824 */ /* 0x100fe200078e0204 */
[----:B------:R-:W-:Y:S01]  /*2600*/  STS [R47], R4 ;  /* 0x000000042f007388 */ /* 0x000fe20000000800 */
[--C-:B------:R-:W-:Y:S02]  /*2610*/  IMAD.IADD R92, R92, 0x1, R4.reuse ;  /* 0x000000015c5c7824 */ /* 0x100fe400078e0204 */
[--C-:B------:R-:W-:Y:S01]  /*2620*/  IMAD.IADD R8, R93, 0x1, R4.reuse ;  /* 0x000000015d087824 */ /* 0x100fe200078e0204 */
[----:B------:R-:W-:Y:S01]  /*2630*/  STS [R47+0x4], R6 ;  /* 0x000004062f007388 */ /* 0x000fe20000000800 */
[--C-:B------:R-:W-:Y:S02]  /*2640*/  IMAD.IADD R94, R94, 0x1, R4.reuse ;  /* 0x000000015e5e7824 */ /* 0x100fe400078e0204 */
[--C-:B------:R-:W-:Y:S01]  /*2650*/  IMAD.IADD R10, R95, 0x1, R4.reuse ;  /* 0x000000015f0a7824 */ /* 0x100fe200078e0204 */
[----:B------:R-:W-:Y:S01]  /*2660*/  STS [R47+0x8], R92 ;  /* 0x0000085c2f007388 */ /* 0x000fe20000000800 */
[----:B------:R-:W-:-:S02]  /*2670*/  IMAD.IADD R96, R96, 0x1, R4 ;  /* 0x0000000160607824 */ /* 0x000fc400078e0204 */
[--C-:B------:R-:W-:Y:S01]  /*2680*/  IMAD.IADD R124, R97, 0x1, R4.reuse ;  /* 0x00000001617c7824 */ /* 0x100fe200078e0204 */
[----:B------:R-:W-:Y:S01]  /*2690*/  STS [R47+0xc], R8 ;  /* 0x00000c082f007388 */ /* 0x000fe20000000800 */
        /* <DEDUP_REMOVED lines=36> */
[----:B------:R-:W-:-:S03]  /*28e0*/  IMAD.IADD R122, R122, 0x1, R4 ;  /* 0x000000017a7a7824 */ /* 0x000fc600078e0204 */
[----:B------:R-:W-:Y:S04]  /*28f0*/  STS [R47+0x40], R106 ;  /* 0x0000406a2f007388 */ /* 0x000fe80000000800 */
        /* <DEDUP_REMOVED lines=15> */
[----:B------:R-:W-:Y:S01]  /*29f0*/  STS [R47+0x80], R122 ;  /* 0x0000807a2f007388 */ /* 0x000fe20000000800 */
[----:B------:R-:W-:Y:S06]  /*2a00*/  BAR.SYNC.DEFER_BLOCKING 0x0 ;  /* 0x0000000000007b1d */ /* 0x000fec0000010000 */
[----:B------:R-:W0:Y:S04]  /*2a10*/  LDS.U16 R5, [R54] ;  /* 0x0000000036057984 */ /* 0x000e280000000400 */
[----:B------:R-:W1:Y:S04]  /*2a20*/  LDS.U16 R55, [R55] ;  /* 0x0000000037377984 */ /* 0x000e680000000400 */
[----:B------:R-:W2:Y:S04]  /*2a30*/  LDS.U16 R57, [R57] ;  /* 0x0000000039397984 */ /* 0x000ea80000000400 */
[----:B------:R-:W3:Y:S04]  /*2a40*/  LDS.U16 R59, [R59] ;  /* 0x000000003b3b7984 */ /* 0x000ee80000000400 */
[----:B------:R-:W4:Y:S04]  /*2a50*/  LDS.U16 R61, [R61] ;  /* 0x000000003d3d7984 */ /* 0x000f280000000400 */
[----:B------:R-:W4:Y:S04]  /*2a60*/  LDS.U16 R63, [R63] ;  /* 0x000000003f3f7984 */ /* 0x000f280000000400 */
[----:B------:R-:W4:Y:S04]  /*2a70*/  LDS.U16 R65, [R65] ;  /* 0x0000000041417984 */ /* 0x000f280000000400 */
[----:B------:R-:W4:Y:S04]  /*2a80*/  LDS.U16 R67, [R67] ;  /* 0x0000000043437984 */ /* 0x000f280000000400 */
[----:B------:R-:W4:Y:S04]  /*2a90*/  LDS.U16 R69, [R69] ;  /* 0x0000000045457984 */ /* 0x000f280000000400 */
[----:B------:R-:W4:Y:S04]  /*2aa0*/  LDS.U16 R71, [R71] ;  /* 0x0000000047477984 */ /* 0x000f280000000400 */
[----:B------:R-:W4:Y:S01]  /*2ab0*/  LDS.U16 R73, [R73] ;  /* 0x0000000049497984 */ /* 0x000f220000000400 */
[----:B0-----:R-:W-:-:S03]  /*2ac0*/  IMAD.IADD R5, R52, 0x1, R5 ;  /* 0x0000000134057824 */ /* 0x001fc600078e0205 */
[----:B------:R-:W0:Y:S01]  /*2ad0*/  LDS.U16 R75, [R75] ;  /* 0x000000004b4b7984 */ /* 0x000e220000000400 */
[----:B-1----:R-:W-:-:S03]  /*2ae0*/  IMAD.IADD R55, R56, 0x1, R55 ;  /* 0x0000000138377824 */ /* 0x002fc600078e0237 */
[----:B------:R-:W1:Y:S01]  /*2af0*/  LDS.U16 R77, [R77] ;  /* 0x000000004d4d7984 */ /* 0x000e620000000400 */
[----:B--2---:R-:W-:-:S03]  /*2b00*/  IMAD.IADD R57, R58, 0x1, R57 ;  /* 0x000000013a397824 */ /* 0x004fc600078e0239 */
[----:B------:R-:W2:Y:S01]  /*2b10*/  LDS.U16 R79, [R79] ;  /* 0x000000004f4f7984 */ /* 0x000ea20000000400 */
[----:B---3--:R-:W-:-:S03]  /*2b20*/  IMAD.IADD R59, R60, 0x1, R59 ;  /* 0x000000013c3b7824 */ /* 0x008fc600078e023b */
[----:B------:R-:W3:Y:S01]  /*2b30*/  LDS.U16 R81, [R81] ;  /* 0x0000000051517984 */ /* 0x000ee20000000400 */
[----:B----4-:R-:W-:-:S03]  /*2b40*/  IMAD.IADD R61, R62, 0x1, R61 ;  /* 0x000000013e3d7824 */ /* 0x010fc600078e023d */
[----:B------:R-:W4:Y:S01]  /*2b50*/  LDS.U16 R83, [R83] ;  /* 0x0000000053537984 */ /* 0x000f220000000400 */
[----:B------:R-:W-:-:S03]  /*2b60*/  IMAD.IADD R63, R64, 0x1, R63 ;  /* 0x00000001403f7824 */ /* 0x000fc600078e023f */
[----:B------:R-:W4:Y:S01]  /*2b70*/  LDS.U16 R85, [R85] ;  /* 0x0000000055557984 */ /* 0x000f220000000400 */
[----:B------:R-:W-:-:S03]  /*2b80*/  IMAD.IADD R65, R66, 0x1, R65 ;  /* 0x0000000142417824 */ /* 0x000fc600078e0241 */
[----:B------:R-:W4:Y:S01]  /*2b90*/  LDS.U16 R87, [R87] ;  /* 0x0000000057577984 */ /* 0x000f220000000400 */
[----:B------:R-:W-:-:S03]  /*2ba0*/  IMAD.IADD R67, R68, 0x1, R67 ;  /* 0x0000000144437824 */ /* 0x000fc600078e0243 */
[----:B------:R-:W4:Y:S01]  /*2bb0*/  LDS.U16 R89, [R89] ;  /* 0x0000000059597984 */ /* 0x000f220000000400 */
[----:B------:R-:W-:Y:S02]  /*2bc0*/  IMAD.IADD R69, R70, 0x1, R69 ;  /* 0x0000000146457824 */ /* 0x000fe400078e0245 */
[----:B------:R-:W-:Y:S02]  /*2bd0*/  IMAD.IADD R71, R72, 0x1, R71 ;  /* 0x0000000148477824 */ /* 0x000fe400078e0247 */
[----:B------:R-:W-:Y:S02]  /*2be0*/  IMAD.IADD R73, R74, 0x1, R73 ;  /* 0x000000014a497824 */ /* 0x000fe400078e0249 */
[----:B0-----:R-:W-:Y:S02]  /*2bf0*/  IMAD.IADD R75, R76, 0x1, R75 ;  /* 0x000000014c4b7824 */ /* 0x001fe400078e024b */
[----:B-1----:R-:W-:Y:S02]  /*2c00*/  IMAD.IADD R77, R78, 0x1, R77 ;  /* 0x000000014e4d7824 */ /* 0x002fe400078e024d */
[----:B--2---:R-:W-:-:S02]  /*2c10*/  IMAD.IADD R79, R80, 0x1, R79 ;  /* 0x00000001504f7824 */ /* 0x004fc400078e024f */
[----:B---3--:R-:W-:Y:S02]  /*2c20*/  IMAD.IADD R81, R82, 0x1, R81 ;  /* 0x0000000152517824 */ /* 0x008fe400078e0251 */
[----:B----4-:R-:W-:Y:S02]  /*2c30*/  IMAD.IADD R83, R84, 0x1, R83 ;  /* 0x0000000154537824 */ /* 0x010fe400078e0253 */
[----:B------:R-:W-:Y:S02]  /*2c40*/  IMAD.IADD R85, R86, 0x1, R85 ;  /* 0x0000000156557824 */ /* 0x000fe400078e0255 */
[----:B------:R-:W-:Y:S02]  /*2c50*/  IMAD.IADD R87, R88, 0x1, R87 ;  /* 0x0000000158577824 */ /* 0x000fe400078e0257 */
[----:B------:R-:W-:Y:S01]  /*2c60*/  IMAD.IADD R89, R90, 0x1, R89 ;  /* 0x000000015a597824 */ /* 0x000fe200078e0259 */
[----:B------:R-:W-:Y:S06]  /*2c70*/  BAR.SYNC.DEFER_BLOCKING 0x0 ;  /* 0x0000000000007b1d */ /* 0x000fec0000010000 */
[----:B------:R-:W-:Y:S05]  /*2c80*/  BRA.U UP0, `(.L_x_221) ;  /* 0x0000000500987547 */ /* 0x000fea000b800000 */
[----:B------:R-:W-:Y:S01]  /*2c90*/  LEA R4, R5, UR4, 0x2 ;  /* 0x0000000405047c11 */ /* 0x000fe2000f8e10ff */
[----:B------:R-:W-:Y:S01]  /*2ca0*/  UIADD3 UR7, UPT, UPT, UR7, 0x6, URZ ;  /* 0x0000000607077890 */ /* 0x000fe2000fffe0ff */
[----:B------:R-:W-:Y:S01]  /*2cb0*/  LEA R5, R55, UR4, 0x2 ;  /* 0x0000000437057c11 */ /* 0x000fe2000f8e10ff */
[----:B------:R-:W-:Y:S01]  /*2cc0*/  UIADD3 UR5, UPT, UPT, UR5, -0x6, URZ ;  /* 0xfffffffa05057890 */ /* 0x000fe2000fffe0ff */
[----:B------:R-:W-:Y:S01]  /*2cd0*/  LEA R6, R57, UR4, 0x2 ;  /* 0x0000000439067c11 */ /* 0x000fe2000f8e10ff */
[----:B------:R0:W-:Y:S01]  /*2ce0*/  STS [R4], R29 ;  /* 0x0000001d04007388 */ /* 0x0001e20000000800 */
[----:B------:R-:W-:Y:S02]  /*2cf0*/  LEA R7, R59, UR4, 0x2 ;  /* 0x000000043b077c11 */ /* 0x000fe4000f8e10ff */
[----:B------:R-:W-:Y:S01]  /*2d00*/  LEA R8, R61, UR4, 0x2 ;  /* 0x000000043d087c11 */ /* 0x000fe2000f8e10ff */
[----:B------:R0:W-:Y:S01]  /*2d10*/  STS [R5], R30 ;  /* 0x0000001e05007388 */ /* 0x0001e20000000800 */
[----:B------:R-:W-:-:S02]  /*2d20*/  LEA R9, R63, UR4, 0x2 ;  /* 0x000000043f097c11 */ /* 0x000fc4000f8e10ff */
[----:B------:R-:W-:Y:S01]  /*2d30*/  LEA R10, R65, UR4, 0x2 ;  /* 0x00000004410a7c11 */ /* 0x000fe2000f8e10ff */
[----:B------:R0:W-:Y:S01]  /*2d40*/  STS [R6], R31 ;  /* 0x0000001f06007388 */ /* 0x0001e20000000800 */
[----:B------:R-:W-:Y:S02]  /*2d50*/  LEA R11, R67, UR4, 0x2 ;  /* 0x00000004430b7c11 */ /* 0x000fe4000f8e10ff */
        /* <DEDUP_REMOVED lines=16> */
[----:B------:R0:W-:Y:S04]  /*2e60*/  STS [R52], R37 ;  /* 0x0000002534007388 */ /* 0x0001e80000000800 */
        /* <DEDUP_REMOVED lines=9> */
[----:B------:R0:W-:Y:S01]  /*2f00*/  STS [R63], R49 ;  /* 0x000000313f007388 */ /* 0x0001e20000000800 */
[----:B------:R-:W-:Y:S06]  /*2f10*/  BAR.SYNC.DEFER_BLOCKING 0x0 ;  /* 0x0000000000007b1d */ /* 0x000fec0000010000 */
[----:B------:R0:W1:Y:S04]  /*2f20*/  LDS R29, [R51] ;  /* 0x00000000331d7984 */ /* 0x0000680000000800 */
[----:B------:R0:W2:Y:S04]  /*2f30*/  LDS R30, [R51+0x4] ;  /* 0x00000400331e7984 */ /* 0x0000a80000000800 */
[----:B------:R0:W3:Y:S04]  /*2f40*/  LDS R31, [R51+0x8] ;  /* 0x00000800331f7984 */ /* 0x0000e80000000800 */
[----:B------:R0:W4:Y:S04]  /*2f50*/  LDS R32, [R51+0xc] ;  /* 0x00000c0033207984 */ /* 0x0001280000000800 */
[----:B------:R0:W0:Y:S04]  /*2f60*/  LDS R33, [R51+0x10] ;  /* 0x0000100033217984 */ /* 0x0000280000000800 */
        /* <DEDUP_REMOVED lines=13> */
[----:B------:R0:W0:Y:S01]  /*3040*/  LDS R49, [R51+0x48] ;  /* 0x0000480033317984 */ /* 0x0000220000000800 */
[----:B------:R-:W-:Y:S06]  /*3050*/  BAR.SYNC.DEFER_BLOCKING 0x0 ;  /* 0x0000000000007b1d */ /* 0x000fec0000010000 */
[----:B-----5:R0:W-:Y:S04]  /*3060*/  STS [R4], R2 ;  /* 0x0000000204007388 */ /* 0x0201e80000000800 */
        /* <DEDUP_REMOVED lines=19> */
[----:B------:R0:W0:Y:S04]  /*31a0*/  LDS R2, [R51] ;  /* 0x0000000033027984 */ /* 0x0000280000000800 */
        /* <DEDUP_REMOVED lines=19> */
[----:B-1234-:R-:W-:Y:S05]  /*32e0*/  BRA `(.L_x_222) ;  /* 0xffffffd800bc7947 */ /* 0x01efea000383ffff */
.L_x_221:
[----:B------:R-:W-:Y:S01]  /*32f0*/  LEA R5, R5, UR4, 0x2 ;  /* 0x0000000405057c11 */ /* 0x000fe2000f8e10ff */
[----:B------:R-:W-:Y:S01]  /*3300*/  IMAD R51, R0, -0x48, R51 ;  /* 0xffffffb800337824 */ /* 0x000fe200078e0233 */
[----:B------:R-:W-:Y:S01]  /*3310*/  LEA R55, R55, UR4, 0x2 ;  /* 0x0000000437377c11 */ /* 0x000fe2000f8e10ff */
[----:B------:R-:W0:Y:S01]  /*3320*/  LDCU.64 UR6, c[0x0][0x3a0] ;  /* 0x00007400ff0677ac */ /* 0x000e220008000a00 */
[----:B------:R-:W-:Y:S01]  /*3330*/  LEA R57, R57, UR4, 0x2 ;  /* 0x0000000439397c11 */ /* 0x000fe2000f8e10ff */
[----:B------:R-:W-:Y:S01]  /*3340*/  STS [R5], R29 ;  /* 0x0000001d05007388 */ /* 0x000fe20000000800 */
[----:B------:R-:W-:Y:S02]  /*3350*/  LEA R59, R59, UR4, 0x2 ;  /* 0x000000043b3b7c11 */ /* 0x000fe4000f8e10ff */
[----:B------:R-:W-:Y:S01]  /*3360*/  LEA R61, R61, UR4, 0x2 ;  /* 0x000000043d3d7c11 */ /* 0x000fe2000f8e10ff */
[----:B------:R-:W-:Y:S01]  /*3370*/  STS [R55], R30 ;  /* 0x0000001e37007388 */ /* 0x000fe20000000800 */
[----:B------:R-:W-:-:S02]  /*3380*/  LEA R63, R63, UR4, 0x2 ;  /* 0x000000043f3f7c11 */ /* 0x000fc4000f8e10ff */
[----:B------:R-:W-:Y:S01]  /*3390*/  LEA R65, R65, UR4, 0x2 ;  /* 0x0000000441417c11 */ /* 0x000fe2000f8e10ff */
[----:B------:R-:W-:Y:S01]  /*33a0*/  STS [R57], R31 ;  /* 0x0000001f39007388 */ /* 0x000fe20000000800 */
[----:B------:R-:W-:Y:S02]  /*33b0*/  LEA R67, R67, UR4, 0x2 ;  /* 0x0000000443437c11 */ /* 0x000fe4000f8e10ff */
[----:B------:R-:W-:Y:S01]  /*33c0*/  LEA R69, R69, UR4, 0x2 ;  /* 0x0000000445457c11 */ /* 0x000fe2000f8e10ff */
[----:B------:R-:W-:Y:S01]  /*33d0*/  STS [R59], R32 ;  /* 0x000000203b007388 */ /* 0x000fe20000000800 */
[----:B------:R-:W-:Y:S02]  /*33e0*/  LEA R71, R71, UR4, 0x2 ;  /* 0x0000000447477c11 */ /* 0x000fe4000f8e10ff */
[----:B------:R-:W-:Y:S01]  /*33f0*/  LEA R73, R73, UR4, 0x2 ;  /* 0x0000000449497c11 */ /* 0x000fe2000f8e10ff */
[----:B------:R-:W-:Y:S01]  /*3400*/  STS [R61], R33 ;  /* 0x000000213d007388 */ /* 0x000fe20000000800 */
[----:B------:R-:W-:Y:S01]  /*3410*/  LEA R75, R75, UR4, 0x2 ;  /* 0x000000044b4b7c11 */ /* 0x000fe2000f8e10ff */
[----:B0-----:R-:W-:Y:S01]  /*3420*/  IMAD.U32 R4, RZ, RZ, UR7 ;  /* 0x00000007ff047e24 */ /* 0x001fe2000f8e00ff */
        /* <DEDUP_REMOVED lines=11> */
[----:B------:R-:W-:-:S03]  /*34e0*/  ISETP.LT.U32.AND P4, PT, R0, UR6, PT ;  /* 0x0000000600007c0c */ /* 0x000fc6000bf81070 */
[----:B------:R-:W-:Y:S01]  /*34f0*/  STS [R71], R38 ;  /* 0x0000002647007388 */ /* 0x000fe20000000800 */
[----:B------:R-:W-:Y:S01]  /*3500*/  ISETP.GT.U32.AND.EX P4, PT, R4, RZ, PT, P4 ;  /* 0x000000ff0400720c */ /* 0x000fe20003f84140 */
[----:B------:R-:W-:Y:S02]  /*3510*/  VIADD R4, R0, 0x100 ;  /* 0x0000010000047836 */ /* 0x000fe40000000000 */
[----:B------:R-:W-:Y:S03]  /*3520*/  STS [R73], R39 ;  /* 0x0000002749007388 */ /* 0x000fe60000000800 */
[----:B------:R-:W-:Y:S01]  /*3530*/  ISETP.LT.U32.AND P2, PT, R4, UR6, PT ;  /* 0x0000000604007c0c */ /* 0x000fe2000bf41070 */
[----:B------:R-:W-:Y:S04]  /*3540*/  STS [R75], R40 ;  /* 0x000000284b007388 */ /* 0x000fe80000000800 */
[----:B------:R-:W-:Y:S04]  /*3550*/  STS [R77], R41 ;  /* 0x000000294d007388 */ /* 0x000fe80000000800 */
[----:B------:R-:W-:Y:S04]  /*3560*/  STS [R79], R42 ;  /* 0x0000002a4f007388 */ /* 0x000fe80000000800 */
[----:B------:R-:W-:Y:S04]  /*3570*/  STS [R81], R43 ;  /* 0x0000002b51007388 */ /* 0x000fe80000000800 */
[----:B------:R-:W-:Y:S04]  /*3580*/  STS [R83], R44 ;  /* 0x0000002c53007388 */ /* 0x000fe80000000800 */
[----:B------:R-:W-:Y:S04]  /*3590*/  STS [R85], R46 ;  /* 0x0000002e55007388 */ /* 0x000fe80000000800 */
[----:B------:R-:W-:Y:S04]  /*35a0*/  STS [R87], R48 ;  /* 0x0000003057007388 */ /* 0x000fe80000000800 */
[----:B------:R-:W-:Y:S01]  /*35b0*/  STS [R89], R49 ;  /* 0x0000003159007388 */ /* 0x000fe20000000800 */
[----:B------:R-:W-:Y:S06]  /*35c0*/  BAR.SYNC.DEFER_BLOCKING 0x0 ;  /* 0x0000000000007b1d */ /* 0x000fec0000010000 */
[----:B------:R-:W0:Y:S04]  /*35d0*/  LDS R30, [R51] ;  /* 0x00000000331e7984 */ /* 0x000e280000000800 */
[----:B------:R-:W1:Y:S04]  /*35e0*/  LDS R31, [R51+0x400] ;  /* 0x00040000331f7984 */ /* 0x000e680000000800 */
[----:B------:R-:W-:Y:S04]  /*35f0*/  LDS R32, [R51+0x800] ;  /* 0x0008000033207984 */ /* 0x000fe80000000800 */
[----:B------:R-:W-:Y:S04]  /*3600*/  LDS R33, [R51+0xc00] ;  /* 0x000c000033217984 */ /* 0x000fe80000000800 */
[----:B------:R-:W-:Y:S04]  /*3610*/  LDS R34, [R51+0x1000] ;  /* 0x0010000033227984 */ /* 0x000fe80000000800 */
[----:B------:R-:W-:Y:S04]  /*3620*/  LDS R35, [R51+0x1400] ;  /* 0x0014000033237984 */ /* 0x000fe80000000800 */
[----:B------:R-:W-:Y:S04]  /*3630*/  LDS R36, [R51+0x1800] ;  /* 0x0018000033247984 */ /* 0x000fe80000000800 */
[----:B------:R-:W-:Y:S04]  /*3640*/  LDS R37, [R51+0x1c00] ;  /* 0x001c000033257984 */ /* 0x000fe80000000800 */
[----:B------:R-:W-:Y:S04]  /*3650*/  LDS R38, [R51+0x2000] ;  /* 0x0020000033267984 */ /* 0x000fe80000000800 */
[----:B------:R-:W-:Y:S04]  /*3660*/  LDS R39, [R51+0x2400] ;  /* 0x0024000033277984 */ /* 0x000fe80000000800 */
[----:B------:R-:W-:Y:S01]  /*3670*/  LDS R40, [R51+0x2800] ;  /* 0x0028000033287984 */ /* 0x000fe20000000800 */
[----:B0-----:R-:W-:-:S03]  /*3680*/  @P4 ISETP.GT.AND P1, PT, R30, -0x1, PT ;  /* 0xffffffff1e00480c */ /* 0x001fc60003f24270 */
        /* <DEDUP_REMOVED lines=8> */
[----:B------:R-:W-:Y:S06]  /*3710*/  BAR.SYNC.DEFER_BLOCKING 0x0 ;  /* 0x0000000000007b1d */ /* 0x000fec0000010000 */
[----:B-----5:R0:W-:Y:S04]  /*3720*/  STS [R5], R2 ;  /* 0x0000000205007388 */ /* 0x0201e80000000800 */
[----:B------:R2:W-:Y:S04]  /*3730*/  STS [R55], R3 ;  /* 0x0000000337007388 */ /* 0x0005e80000000800 */
[----:B------:R3:W-:Y:S01]  /*3740*/  STS [R57], R12 ;  /* 0x0000000c39007388 */ /* 0x0007e20000000800 */
[----:B0-----:R-:W0:Y:S03]  /*3750*/  LDC.64 R4, c[0x0][0x398] ;  /* 0x0000e600ff047b82 */ /* 0x001e260000000a00 */
[----:B------:R-:W-:Y:S04]  /*3760*/  STS [R59], R13 ;  /* 0x0000000d3b007388 */ /* 0x000fe80000000800 */
[----:B------:R4:W-:Y:S01]  /*3770*/  STS [R61], R14 ;  /* 0x0000000e3d007388 */ /* 0x0009e20000000800 */
[----:B--2---:R-:W2:Y:S01]  /*3780*/  LDC.64 R2, c[0x0][0x388] ;  /* 0x0000e200ff027b82 */ /* 0x004ea20000000a00 */
[----:B---3--:R-:W-:-:S02]  /*3790*/  VIADD R12, R0, 0x200 ;  /* 0x00000200000c7836 */ /* 0x008fc40000000000 */
[----:B------:R3:W-:Y:S04]  /*37a0*/  STS [R63], R15 ;  /* 0x0000000f3f007388 */ /* 0x0007e80000000800 */
[----:B------:R1:W-:Y:S01]  /*37b0*/  STS [R65], R16 ;  /* 0x0000001041007388 */ /* 0x0003e20000000800 */
[----:B------:R-:W-:Y:S01]  /*37c0*/  ISETP.LT.U32.AND P3, PT, R12, UR6, PT ;  /* 0x000000060c007c0c */ /* 0x000fe2000bf61070 */
[C---:B----4-:R-:W-:Y:S02]  /*37d0*/  VIADD R14, R0.reuse, 0x300 ;  /* 0x00000300000e7836 */ /* 0x050fe40000000000 */
[----:B------:R4:W-:Y:S01]  /*37e0*/  STS [R67], R17 ;  /* 0x0000001143007388 */ /* 0x0009e20000000800 */
[C---:B------:R-:W-:Y:S01]  /*37f0*/  VIADD R12, R0.reuse, 0x500 ;  /* 0x00000500000c7836 */ /* 0x040fe20000000000 */
[----:B---3--:R-:W-:-:S02]  /*3800*/  LOP3.LUT R15, R0, 0x400, RZ, 0xfc, !PT ;  /* 0x00000400000f7812 */ /* 0x008fc400078efcff */
[----:B------:R-:W-:Y:S01]  /*3810*/  STS [R69], R18 ;  /* 0x0000001245007388 */ /* 0x000fe20000000800 */
[----:B------:R-:W-:Y:S01]  /*3820*/  ISETP.LT.U32.AND P0, PT, R14, UR6, PT ;  /* 0x000000060e007c0c */ /* 0x000fe2000bf01070 */
[----:B-1----:R-:W-:Y:S01]  /*3830*/  IMAD.U32 R16, RZ, RZ, UR7 ;  /* 0x00000007ff107e24 */ /* 0x002fe2000f8e00ff */
[----:B------:R-:W-:Y:S01]  /*3840*/  ISETP.LT.U32.AND P5, PT, R15, UR6, PT ;  /* 0x000000060f007c0c */ /* 0x000fe2000bfa1070 */
[----:B------:R-:W-:Y:S01]  /*3850*/  STS [R71], R19 ;  /* 0x0000001347007388 */ /* 0x000fe20000000800 */
[----:B------:R-:W-:Y:S01]  /*3860*/  IMAD.U32 R15, RZ, RZ, UR7 ;  /* 0x00000007ff0f7e24 */ /* 0x000fe2000f8e00ff */
[----:B------:R-:W-:Y:S01]  /*3870*/  ISETP.LT.U32.AND P6, PT, R12, UR6, PT ;  /* 0x000000060c007c0c */ /* 0x000fe2000bfc1070 */
[----:B----4-:R-:W-:Y:S01]  /*3880*/  @P4 IMAD.MOV.U32 R17, RZ, RZ, -0x1 ;  /* 0xffffffffff114424 */ /* 0x010fe200078e00ff */
[----:B------:R-:W-:Y:S01]  /*3890*/  STS [R73], R20 ;  /* 0x0000001449007388 */ /* 0x000fe20000000800 */
[----:B------:R-:W-:Y:S01]  /*38a0*/  ISETP.GT.U32.AND.EX P2, PT, R16, RZ, PT, P2 ;  /* 0x000000ff1000720c */ /* 0x000fe20003f44120 */
[----:B------:R-:W-:Y:S01]  /*38b0*/  IMAD.U32 R14, RZ, RZ, UR7 ;  /* 0x00000007ff0e7e24 */ /* 0x000fe2000f8e00ff */
[----:B------:R-:W-:Y:S01]  /*38c0*/  ISETP.GT.U32.AND.EX P0, PT, R15, RZ, PT, P0 ;  /* 0x000000ff0f00720c */ /* 0x000fe20003f04100 */
[----:B------:R1:W-:Y:S01]  /*38d0*/  STS [R75], R21 ;  /* 0x000000154b007388 */ /* 0x0003e20000000800 */
[----:B------:R-:W-:Y:S01]  /*38e0*/  @P4 SEL R17, R17, 0x80000000, P1 ;  /* 0x8000000011114807 */ /* 0x000fe20000800000 */
[----:B--2---:R-:W-:Y:S01]  /*38f0*/  IMAD.WIDE.U32 R2, R0, 0x4, R2 ;  /* 0x0000000400027825 */ /* 0x004fe200078e0002 */
[----:B------:R-:W-:Y:S01]  /*3900*/  ISETP.GT.U32.AND.EX P3, PT, R14, RZ, PT, P3 ;  /* 0x000000ff0e00720c */ /* 0x000fe20003f64130 */
[----:B------:R-:W-:Y:S01]  /*3910*/  STS [R77], R22 ;  /* 0x000000164d007388 */ /* 0x000fe20000000800 */
[----:B------:R-:W-:Y:S01]  /*3920*/  ISETP.GT.U32.AND.EX P5, PT, R16, RZ, PT, P5 ;  /* 0x000000ff1000720c */ /* 0x000fe20003fa4150 */
[----:B0-----:R-:W-:Y:S01]  /*3930*/  IMAD.WIDE.U32 R4, R0, 0x4, R4 ;  /* 0x0000000400047825 */ /* 0x001fe200078e0004 */
[----:B------:R-:W-:Y:S01]  /*3940*/  ISETP.GT.U32.AND.EX P6, PT, R16, RZ, PT, P6 ;  /* 0x000000ff1000720c */ /* 0x000fe20003fc4160 */
[----:B------:R0:W-:Y:S01]  /*3950*/  STS [R79], R23 ;  /* 0x000000174f007388 */ /* 0x0001e20000000800 */
[----:B-1----:R-:W-:Y:S01]  /*3960*/  @P4 LOP3.LUT R21, R17, R30, RZ, 0x3c, !PT ;  /* 0x0000001e11154212 */ /* 0x002fe200078e3cff */
[----:B------:R-:W-:-:S02]  /*3970*/  @P2 IMAD.MOV.U32 R12, RZ, RZ, -0x1 ;  /* 0xffffffffff0c2424 */ /* 0x000fc400078e00ff */
[----:B------:R-:W-:Y:S01]  /*3980*/  STS [R81], R24 ;  /* 0x0000001851007388 */ /* 0x000fe20000000800 */
[----:B------:R-:W-:Y:S01]  /*3990*/  @P2 ISETP.GT.AND P1, PT, R31, -0x1, PT ;  /* 0xffffffff1f00280c */ /* 0x000fe20003f24270 */
[----:B------:R-:W-:Y:S02]  /*39a0*/  VIADD R14, R0, 0x600 ;  /* 0x00000600000e7836 */ /* 0x000fe40000000000 */
[----:B------:R1:W-:Y:S01]  /*39b0*/  STS [R83], R25 ;  /* 0x0000001953007388 */ /* 0x0003e20000000800 */
[----:B------:R-:W-:Y:S01]  /*39c0*/  @P2 SEL R12, R12, 0x80000000, P1 ;  /* 0x800000000c0c2807 */ /* 0x000fe20000800000 */
[----:B0-----:R-:W-:Y:S01]  /*39d0*/  @P3 IMAD.MOV.U32 R23, RZ, RZ, -0x1 ;  /* 0xffffffffff173424 */ /* 0x001fe200078e00ff */
[----:B------:R-:W-:Y:S01]  /*39e0*/  ISETP.LT.U32.AND P1, PT, R14, UR6, PT ;  /* 0x000000060e007c0c */ /* 0x000fe2000bf21070 */
[----:B------:R-:W-:Y:S01]  /*39f0*/  STS [R85], R26 ;  /* 0x0000001a55007388 */ /* 0x000fe20000000800 */
[----:B------:R-:W-:Y:S01]  /*3a00*/  @P2 LOP3.LUT R31, R12, R31, RZ, 0x3c, !PT ;  /* 0x0000001f0c1f2212 */ /* 0x000fe200078e3cff */
[C---:B------:R-:W-:Y:S01]  /*3a10*/  VIADD R12, R0.reuse, 0x700 ;  /* 0x00000700000c7836 */ /* 0x040fe20000000000 */
[----:B------:R-:W-:Y:S01]  /*3a20*/  LOP3.LUT R14, R0, 0x800, RZ, 0xfc, !PT ;  /* 0x00000800000e7812 */ /* 0x000fe200078efcff */
[----:B------:R-:W-:Y:S01]  /*3a30*/  STS [R87], R27 ;  /* 0x0000001b57007388 */ /* 0x000fe20000000800 */
[----:B------:R-:W-:-:S02]  /*3a40*/  IMAD.U32 R18, RZ, RZ, UR7 ;  /* 0x00000007ff127e24 */ /* 0x000fc4000f8e00ff */
[----:B-1----:R-:W-:Y:S01]  /*3a50*/  @P5 IMAD.MOV.U32 R25, RZ, RZ, -0x1 ;  /* 0xffffffffff195424 */ /* 0x002fe200078e00ff */
[----:B------:R-:W-:Y:S01]  /*3a60*/  STS [R89], R28 ;  /* 0x0000001c59007388 */ /* 0x000fe20000000800 */
[----:B------:R-:W-:Y:S01]  /*3a70*/  IMAD.U32 R20, RZ, RZ, UR7 ;  /* 0x00000007ff147e24 */ /* 0x000fe2000f8e00ff */
[----:B------:R-:W-:Y:S01]  /*3a80*/  BAR.SYNC.DEFER_BLOCKING 0x0 ;  /* 0x0000000000007b1d */ /* 0x000fe20000010000 */
[----:B------:R-:W-:Y:S01]  /*3a90*/  ISETP.GT.U32.AND.EX P1, PT, R18, RZ, PT, P1 ;  /* 0x000000ff1200720c */ /* 0x000fe20003f24110 */
[----:B------:R-:W-:-:S12]  /*3aa0*/  VIADD R16, R0, 0xb00 ;  /* 0x00000b0000107836 */ /* 0x000fd80000000000 */
[----:B------:R-:W-:Y:S01]  /*3ab0*/  @P1 IMAD.MOV.U32 R18, RZ, RZ, -0x1 ;  /* 0xffffffffff121424 */ /* 0x000fe200078e00ff */
[----:B------:R-:W0:Y:S04]  /*3ac0*/  @P4 LDS R43, [R51] ;  /* 0x00000000332b4984 */ /* 0x000e280000000800 */
[----:B------:R-:W1:Y:S04]  /*3ad0*/  LDS R13, [R51+0x400] ;  /* 0x00040000330d7984 */ /* 0x000e680000000800 */
[----:B------:R-:W2:Y:S04]  /*3ae0*/  LDS R15, [R51+0x800] ;  /* 0x00080000330f7984 */ /* 0x000ea80000000800 */
[----:B------:R-:W3:Y:S04]  /*3af0*/  LDS R17, [R51+0xc00] ;  /* 0x000c000033117984 */ /* 0x000ee80000000800 */
[----:B------:R-:W4:Y:S04]  /*3b00*/  LDS R19, [R51+0x1000] ;  /* 0x0010000033137984 */ /* 0x000f280000000800 */
[----:B------:R-:W-:Y:S04]  /*3b10*/  @P4 STG.E desc[UR8][R2.64], R21 ;  /* 0x0000001502004986 */ /* 0x000fe8000c101908 */
[----:B------:R-:W4:Y:S04]  /*3b20*/  LDS R21, [R51+0x1400] ;  /* 0x0014000033157984 */ /* 0x000f280000000800 */
[----:B0-----:R-:W-:Y:S01]  /*3b30*/  @P4 STG.E desc[UR8][R4.64], R43 ;  /* 0x0000002b04004986 */ /* 0x001fe2000c101908 */
[----:B------:R-:W-:-:S03]  /*3b40*/  @P3 ISETP.GT.AND P4, PT, R32, -0x1, PT ;  /* 0xffffffff2000380c */ /* 0x000fc60003f84270 */
[----:B------:R-:W-:Y:S01]  /*3b50*/  @P2 STG.E desc[UR8][R2.64+0x400], R31 ;  /* 0x0004001f02002986 */ /* 0x000fe2000c101908 */
[----:B------:R-:W-:Y:S02]  /*3b60*/  @P3 SEL R23, R23, 0x80000000, P4 ;  /* 0x8000000017173807 */ /* 0x000fe40002000000 */
[----:B------:R-:W-:Y:S01]  /*3b70*/  @P0 ISETP.GT.AND P4, PT, R33, -0x1, PT ;  /* 0xffffffff2100080c */ /* 0x000fe20003f84270 */
[----:B-1----:R-:W-:Y:S01]  /*3b80*/  @P2 STG.E desc[UR8][R4.64+0x400], R13 ;  /* 0x0004000d04002986 */ /* 0x002fe2000c101908 */
[----:B------:R-:W-:Y:S01]  /*3b90*/  ISETP.LT.U32.AND P2, PT, R12, UR6, PT ;  /* 0x000000060c007c0c */ /* 0x000fe2000bf41070 */
[----:B------:R-:W-:Y:S01]  /*3ba0*/  @P0 IMAD.MOV.U32 R12, RZ, RZ, -0x1 ;  /* 0xffffffffff0c0424 */ /* 0x000fe200078e00ff */
[----:B------:R-:W-:Y:S01]  /*3bb0*/  @P3 LOP3.LUT R23, R23, R32, RZ, 0x3c, !PT ;  /* 0x0000002017173212 */ /* 0x000fe200078e3cff */
[----:B------:R-:W0:Y:S01]  /*3bc0*/  LDS R13, [R51+0x1800] ;  /* 0x00180000330d7984 */ /* 0x000e220000000800 */
[----:B------:R-:W-:Y:S02]  /*3bd0*/  ISETP.GT.U32.AND.EX P2, PT, R20, RZ, PT, P2 ;  /* 0x000000ff1400720c */ /* 0x000fe40003f44120 */
[----:B------:R-:W-:Y:S01]  /*3be0*/  @P0 SEL R12, R12, 0x80000000, P4 ;  /* 0x800000000c0c0807 */ /* 0x000fe20002000000 */
[----:B------:R-:W-:Y:S01]  /*3bf0*/  @P3 STG.E desc[UR8][R2.64+0x800], R23 ;  /* 0x0008001702003986 */ /* 0x000fe2000c101908 */
[----:B------:R-:W-:-:S02]  /*3c00*/  @P5 ISETP.GT.AND P4, PT, R34, -0x1, PT ;  /* 0xffffffff2200580c */ /* 0x000fc40003f84270 */
[----:B------:R-:W-:Y:S01]  /*3c10*/  @P0 LOP3.LUT R33, R12, R33, RZ, 0x3c, !PT ;  /* 0x000000210c210212 */ /* 0x000fe200078e3cff */
[----:B------:R-:W-:Y:S01]  /*3c20*/  VIADD R12, R0, 0x900 ;  /* 0x00000900000c7836 */ /* 0x000fe20000000000 */
[----:B------:R-:W-:Y:S01]  /*3c30*/  @P5 SEL R25, R25, 0x80000000, P4 ;  /* 0x8000000019195807 */ /* 0x000fe20002000000 */
[----:B--2---:R-:W-:Y:S01]  /*3c40*/  @P3 STG.E desc[UR8][R4.64+0x800], R15 ;  /* 0x0008000f04003986 */ /* 0x004fe2000c101908 */
[----:B------:R-:W-:Y:S01]  /*3c50*/  ISETP.LT.U32.AND P4, PT, R14, UR6, PT ;  /* 0x000000060e007c0c */ /* 0x000fe2000bf81070 */
[----:B------:R-:W-:Y:S01]  /*3c60*/  VIADD R14, R0, 0xa00 ;  /* 0x00000a00000e7836 */ /* 0x000fe20000000000 */
[----:B------:R-:W-:Y:S01]  /*3c70*/  @P5 LOP3.LUT R25, R25, R34, RZ, 0x3c, !PT ;  /* 0x0000002219195212 */ /* 0x000fe200078e3cff */
[----:B------:R-:W-:Y:S01]  /*3c80*/  @P0 STG.E desc[UR8][R2.64+0xc00], R33 ;  /* 0x000c002102000986 */ /* 0x000fe2000c101908 */
[----:B------:R-:W-:Y:S01]  /*3c90*/  ISETP.LT.U32.AND P3, PT, R12, UR6, PT ;  /* 0x000000060c007c0c */ /* 0x000fe2000bf61070 */
[----:B------:R-:W-:Y:S02]  /*3ca0*/  @P6 IMAD.MOV.U32 R12, RZ, RZ, -0x1 ;  /* 0xffffffffff0c6424 */ /* 0x000fe400078e00ff */
[----:B---3--:R-:W-:Y:S01]  /*3cb0*/  @P0 STG.E desc[UR8][R4.64+0xc00], R17 ;  /* 0x000c001104000986 */ /* 0x008fe2000c101908 */
[----:B------:R-:W-:-:S03]  /*3cc0*/  @P1 ISETP.GT.AND P0, PT, R36, -0x1, PT ;  /* 0xffffffff2400180c */ /* 0x000fc60003f04270 */
[----:B------:R-:W-:Y:S04]  /*3cd0*/  @P5 STG.E desc[UR8][R2.64+0x1000], R25 ;  /* 0x0010001902005986 */ /* 0x000fe8000c101908 */
[----:B----4-:R1:W-:Y:S01]  /*3ce0*/  @P5 STG.E desc[UR8][R4.64+0x1000], R19 ;  /* 0x0010001304005986 */ /* 0x0103e2000c101908 */
[----:B------:R-:W-:-:S03]  /*3cf0*/  @P6 ISETP.GT.AND P5, PT, R35, -0x1, PT ;  /* 0xffffffff2300680c */ /* 0x000fc60003fa4270 */
[----:B------:R-:W2:Y:S01]  /*3d00*/  LDS R15, [R51+0x1c00] ;  /* 0x001c0000330f7984 */ /* 0x000ea20000000800 */
[----:B------:R-:W-:Y:S02]  /*3d10*/  @P6 SEL R12, R12, 0x80000000, P5 ;  /* 0x800000000c0c6807 */ /* 0x000fe40002800000 */
[----:B------:R-:W-:Y:S01]  /*3d20*/  ISETP.LT.U32.AND P5, PT, R14, UR6, PT ;  /* 0x000000060e007c0c */ /* 0x000fe2000bfa1070 */
[----:B------:R-:W-:Y:S01]  /*3d30*/  IMAD.U32 R14, RZ, RZ, UR7 ;  /* 0x00000007ff0e7e24 */ /* 0x000fe2000f8e00ff */
[----:B------:R-:W3:Y:S01]  /*3d40*/  LDS R17, [R51+0x2000] ;  /* 0x0020000033117984 */ /* 0x000ee20000000800 */
[----:B------:R-:W-:Y:S02]  /*3d50*/  @P6 LOP3.LUT R35, R12, R35, RZ, 0x3c, !PT ;  /* 0x000000230c236212 */ /* 0x000fe400078e3cff */
[----:B-1----:R-:W-:Y:S02]  /*3d60*/  @P1 SEL R19, R18, 0x80000000, P0 ;  /* 0x8000000012131807 */ /* 0x002fe40000000000 */
[----:B------:R-:W-:Y:S01]  /*3d70*/  ISETP.GT.U32.AND.EX P4, PT, R14, RZ, PT, P4 ;  /* 0x000000ff0e00720c */ /* 0x000fe20003f84140 */
[----:B------:R-:W-:Y:S01]  /*3d80*/  @P6 STG.E desc[UR8][R2.64+0x1400], R35 ;  /* 0x0014002302006986 */ /* 0x000fe2000c101908 */
[----:B------:R-:W-:Y:S01]  /*3d90*/  @P1 LOP3.LUT R23, R19, R36, RZ, 0x3c, !PT ;  /* 0x0000002413171212 */ /* 0x000fe200078e3cff */
[----:B------:R-:W-:Y:S01]  /*3da0*/  @P2 IMAD.MOV.U32 R14, RZ, RZ, -0x1 ;  /* 0xffffffffff0e2424 */ /* 0x000fe200078e00ff */
[----:B------:R-:W-:Y:S01]  /*3db0*/  ISETP.LT.U32.AND P0, PT, R16, UR6, PT ;  /* 0x0000000610007c0c */ /* 0x000fe2000bf01070 */
[----:B------:R-:W1:Y:S01]  /*3dc0*/  LDS R19, [R51+0x2400] ;  /* 0x0024000033137984 */ /* 0x000e620000000800 */
[----:B------:R-:W-:Y:S01]  /*3dd0*/  IMAD.U32 R16, RZ, RZ, UR7 ;  /* 0x00000007ff107e24 */ /* 0x000fe2000f8e00ff */
[----:B------:R-:W-:-:S02]  /*3de0*/  LOP3.LUT R12, R0, 0xc00, RZ, 0xfc, !PT ;  /* 0x00000c00000c7812 */ /* 0x000fc400078efcff */
[----:B------:R-:W-:Y:S01]  /*3df0*/  @P6 STG.E desc[UR8][R4.64+0x1400], R21 ;  /* 0x0014001504006986 */ /* 0x000fe2000c101908 */
[----:B------:R-:W-:Y:S02]  /*3e00*/  @P2 ISETP.GT.AND P6, PT, R37, -0x1, PT ;  /* 0xffffffff2500280c */ /* 0x000fe40003fc4270 */
[C---:B------:R-:W-:Y:S01]  /*3e10*/  ISETP.GT.U32.AND.EX P3, PT, R16.reuse, RZ, PT, P3 ;  /* 0x000000ff1000720c */ /* 0x040fe20003f64130 */
[----:B------:R4:W-:Y:S01]  /*3e20*/  @P1 STG.E desc[UR8][R2.64+0x1800], R23 ;  /* 0x0018001702001986 */ /* 0x0009e2000c101908 */
[----:B------:R-:W-:Y:S01]  /*3e30*/  ISETP.GT.U32.AND.EX P5, PT, R16, RZ, PT, P5 ;  /* 0x000000ff1000720c */ /* 0x000fe20003fa4150 */
[----:B------:R-:W-:Y:S02]  /*3e40*/  @P4 IMAD.MOV.U32 R16, RZ, RZ, -0x1 ;  /* 0xffffffffff104424 */ /* 0x000fe400078e00ff */
[----:B0-----:R-:W-:Y:S01]  /*3e50*/  @P1 STG.E desc[UR8][R4.64+0x1800], R13 ;  /* 0x0018000d04001986 */ /* 0x001fe2000c101908 */
[----:B------:R-:W-:Y:S02]  /*3e60*/  ISETP.LT.U32.AND P1, PT, R12, UR6, PT ;  /* 0x000000060c007c0c */ /* 0x000fe4000bf21070 */
[----:B------:R-:W-:Y:S01]  /*3e70*/  @P2 SEL R12, R14, 0x80000000, P6 ;  /* 0x800000000e0c2807 */ /* 0x000fe20003000000 */
[----:B------:R-:W0:Y:S01]  /*3e80*/  LDS R13, [R51+0x2800] ;  /* 0x00280000330d7984 */ /* 0x000e220000000800 */
[----:B------:R-:W-:Y:S01]  /*3e90*/  @P4 ISETP.GT.AND P6, PT, R38, -0x1, PT ;  /* 0xffffffff2600480c */ /* 0x000fe20003fc4270 */
[----:B------:R-:W-:Y:S01]  /*3ea0*/  VIADD R14, R0, 0xd00 ;  /* 0x00000d00000e7836 */ /* 0x000fe20000000000 */
[----:B------:R-:W-:Y:S01]  /*3eb0*/  @P2 LOP3.LUT R37, R12, R37, RZ, 0x3c, !PT ;  /* 0x000000250c252212 */ /* 0x000fe200078e3cff */
[----:B------:R-:W0:Y:S01]  /*3ec0*/  LDS R21, [R51+0x2c00] ;  /* 0x002c000033157984 */ /* 0x000e220000000800 */
[----:B----4-:R-:W-:Y:S01]  /*3ed0*/  @P4 SEL R23, R16, 0x80000000, P6 ;  /* 0x8000000010174807 */ /* 0x010fe20003000000 */
[----:B------:R-:W-:Y:S01]  /*3ee0*/  IMAD.U32 R16, RZ, RZ, UR7 ;  /* 0x00000007ff107e24 */ /* 0x000fe2000f8e00ff */
[----:B------:R-:W-:Y:S01]  /*3ef0*/  @P3 ISETP.GT.AND P6, PT, R39, -0x1, PT ;  /* 0xffffffff2700380c */ /* 0x000fe20003fc4270 */
[----:B------:R-:W-:Y:S01]  /*3f00*/  @P3 IMAD.MOV.U32 R18, RZ, RZ, -0x1 ;  /* 0xffffffffff123424 */ /* 0x000fe200078e00ff */
[----:B------:R-:W-:Y:S01]  /*3f10*/  @P4 LOP3.LUT R23, R23, R38, RZ, 0x3c, !PT ;  /* 0x0000002617174212 */ /* 0x000fe200078e3cff */
[----:B------:R-:W-:Y:S01]  /*3f20*/  @P2 STG.E desc[UR8][R2.64+0x1c00], R37 ;  /* 0x001c002502002986 */ /* 0x000fe2000c101908 */
[----:B------:R-:W-:Y:S01]  /*3f30*/  ISETP.GT.U32.AND.EX P0, PT, R16, RZ, PT, P0 ;  /* 0x000000ff1000720c */ /* 0x000fe20003f04100 */
[----:B------:R-:W-:Y:S01]  /*3f40*/  @P5 IMAD.MOV.U32 R25, RZ, RZ, -0x1 ;  /* 0xffffffffff195424 */ /* 0x000fe200078e00ff */
[----:B------:R-:W-:Y:S01]  /*3f50*/  @P3 SEL R12, R18, 0x80000000, P6 ;  /* 0x80000000120c3807 */ /* 0x000fe20003000000 */
[----:B--2---:R2:W-:Y:S01]  /*3f60*/  @P2 STG.E desc[UR8][R4.64+0x1c00], R15 ;  /* 0x001c000f04002986 */ /* 0x0045e2000c101908 */
[----:B------:R-:W-:Y:S01]  /*3f70*/  @P5 ISETP.GT.AND P2, PT, R40, -0x1, PT ;  /* 0xffffffff2800580c */ /* 0x000fe20003f44270 */
[----:B------:R-:W-:Y:S01]  /*3f80*/  VIADD R18, R0, 0x1200 ;  /* 0x0000120000127836 */ /* 0x000fe20000000000 */
[----:B------:R-:W-:Y:S01]  /*3f90*/  @P3 LOP3.LUT R39, R12, R39, RZ, 0x3c, !PT ;  /* 0x000000270c273212 */ /* 0x000fe200078e3cff */
[----:B------:R-:W-:Y:S01]  /*3fa0*/  VIADD R12, R0, 0xe00 ;  /* 0x00000e00000c7836 */ /* 0x000fe20000000000 */
[----:B------:R-:W-:Y:S01]  /*3fb0*/  @P4 STG.E desc[UR8][R2.64+0x2000], R23 ;  /* 0x0020001702004986 */ /* 0x000fe2000c101908 */
[----:B------:R-:W-:-:S02]  /*3fc0*/  @P5 SEL R25, R25, 0x80000000, P2 ;  /* 0x8000000019195807 */ /* 0x000fc40001000000 */
[----:B------:R-:W-:Y:S01]  /*3fd0*/  ISETP.LT.U32.AND P6, PT, R14, UR6, PT ;  /* 0x000000060e007c0c */ /* 0x000fe2000bfc1070 */
[----:B---3--:R-:W-:Y:S01]  /*3fe0*/  @P4 STG.E desc[UR8][R4.64+0x2000], R17 ;  /* 0x0020001104004986 */ /* 0x008fe2000c101908 */
[----:B------:R-:W-:Y:S01]  /*3ff0*/  ISETP.LT.U32.AND P2, PT, R12, UR6, PT ;  /* 0x000000060c007c0c */ /* 0x000fe2000bf41070 */
[----:B------:R-:W-:Y:S01]  /*4000*/  VIADD R14, R0, 0xf00 ;  /* 0x00000f00000e7836 */ /* 0x000fe20000000000 */
[----:B------:R-:W-:Y:S01]  /*4010*/  @P5 LOP3.LUT R25, R25, R40, RZ, 0x3c, !PT ;  /* 0x0000002819195212 */ /* 0x000fe200078e3cff */
[----:B------:R-:W-:Y:S01]  /*4020*/  @P3 STG.E desc[UR8][R2.64+0x2400], R39 ;  /* 0x0024002702003986 */ /* 0x000fe2000c101908 */
[----:B------:R-:W-:Y:S01]  /*4030*/  @P0 IMAD.MOV.U32 R12, RZ, RZ, -0x1 ;  /* 0xffffffffff0c0424 */ /* 0x000fe200078e00ff */
[----:B------:R-:W-:Y:S01]  /*4040*/  ISETP.GT.U32.AND.EX P6, PT, R16, RZ, PT, P6 ;  /* 0x000000ff1000720c */ /* 0x000fe20003fc4160 */
[----:B--2---:R-:W-:Y:S01]  /*4050*/  IMAD.U32 R15, RZ, RZ, UR7 ;  /* 0x00000007ff0f7e24 */ /* 0x004fe2000f8e00ff */
[----:B-1----:R-:W-:Y:S01]  /*4060*/  @P3 STG.E desc[UR8][R4.64+0x2400], R19 ;  /* 0x0024001304003986 */ /* 0x002fe2000c101908 */
[----:B------:R-:W-:-:S02]  /*4070*/  @P0 ISETP.GT.AND P3, PT, R41, -0x1, PT ;  /* 0xffffffff2900080c */ /* 0x000fc40003f64270 */
[----:B------:R-:W-:Y:S01]  /*4080*/  ISETP.LT.U32.AND P4, PT, R14, UR6, PT ;  /* 0x000000060e007c0c */ /* 0x000fe2000bf81070 */
[----:B------:R1:W-:Y:S01]  /*4090*/  @P5 STG.E desc[UR8][R2.64+0x2800], R25 ;  /* 0x0028001902005986 */ /* 0x0003e2000c101908 */
[----:B------:R-:W-:Y:S02]  /*40a0*/  @P0 SEL R12, R12, 0x80000000, P3 ;  /* 0x800000000c0c0807 */ /* 0x000fe40001800000 */
[----:B------:R-:W-:Y:S01]  /*40b0*/  LOP3.LUT R14, R0, 0x1000, RZ, 0xfc, !PT ;  /* 0x00001000000e7812 */ /* 0x000fe200078efcff */
[----:B------:R-:W-:Y:S01]  /*40c0*/  LDS R17, [R51+0x3800] ;  /* 0x0038000033117984 */ /* 0x000fe20000000800 */
[C---:B------:R-:W-:Y:S02]  /*40d0*/  ISETP.GT.U32.AND.EX P1, PT, R15.reuse, RZ, PT, P1 ;  /* 0x000000ff0f00720c */ /* 0x040fe40003f24110 */
[----:B------:R-:W-:Y:S01]  /*40e0*/  @P0 LOP3.LUT R41, R12, R41, RZ, 0x3c, !PT ;  /* 0x000000290c290212 */ /* 0x000fe200078e3cff */
[----:B------:R-:W-:Y:S01]  /*40f0*/  VIADD R12, R0, 0x1100 ;  /* 0x00001100000c7836 */ /* 0x000fe20000000000 */
[----:B------:R-:W-:Y:S01]  /*4100*/  ISETP.LT.U32.AND P3, PT, R14, UR6, PT ;  /* 0x000000060e007c0c */ /* 0x000fe2000bf61070 */
[----:B------:R-:W-:Y:S01]  /*4110*/  IMAD.U32 R14, RZ, RZ, UR7 ;  /* 0x00000007ff0e7e24 */ /* 0x000fe2000f8e00ff */
[----:B0-----:R-:W-:Y:S01]  /*4120*/  @P5 STG.E desc[UR8][R4.64+0x2800], R13 ;  /* 0x0028000d04005986 */ /* 0x001fe2000c101908 */
[----:B------:R-:W-:-:S02]  /*4130*/  ISETP.GT.U32.AND.EX P4, PT, R15, RZ, PT, P4 ;  /* 0x000000ff0f00720c */ /* 0x000fc40003f84140 */
[----:B------:R-:W-:Y:S01]  /*4140*/  ISETP.LT.U32.AND P5, PT, R12, UR6, PT ;  /* 0x000000060c007c0c */ /* 0x000fe2000bfa1070 */
[----:B------:R-:W-:Y:S01]  /*4150*/  @P0 STG.E desc[UR8][R2.64+0x2c00], R41 ;  /* 0x002c002902000986 */ /* 0x000fe2000c101908 */
[C---:B------:R-:W-:Y:S02]  /*4160*/  ISETP.GT.U32.AND.EX P2, PT, R14.reuse, RZ, PT, P2 ;  /* 0x000000ff0e00720c */ /* 0x040fe40003f44120 */
[----:B------:R-:W-:Y:S01]  /*4170*/  @P1 IMAD.MOV.U32 R12, RZ, RZ, -0x1 ;  /* 0xffffffffff0c1424 */ /* 0x000fe200078e00ff */
[----:B------:R-:W0:Y:S01]  /*4180*/  LDS R13, [R51+0x3000] ;  /* 0x00300000330d7984 */ /* 0x000e220000000800 */
[----:B------:R-:W-:Y:S02]  /*4190*/  ISETP.GT.U32.AND.EX P5, PT, R15, RZ, PT, P5 ;  /* 0x000000ff0f00720c */ /* 0x000fe40003fa4150 */
[----:B------:R-:W-:Y:S01]  /*41a0*/  ISETP.GT.U32.AND.EX P3, PT, R14, RZ, PT, P3 ;  /* 0x000000ff0e00720c */ /* 0x000fe20003f64130 */
[----:B------:R-:W-:Y:S01]  /*41b0*/  @P0 STG.E desc[UR8][R4.64+0x2c00], R21 ;  /* 0x002c001504000986 */ /* 0x000fe2000c101908 */
[----:B------:R-:W-:Y:S01]  /*41c0*/  @P1 ISETP.GT.AND P0, PT, R29, -0x1, PT ;  /* 0xffffffff1d00180c */ /* 0x000fe20003f04270 */
[----:B------:R-:W-:-:S02]  /*41d0*/  @P6 IMAD.MOV.U32 R14, RZ, RZ, -0x1 ;  /* 0xffffffffff0e6424 */ /* 0x000fc400078e00ff */
[----:B------:R-:W2:Y:S01]  /*41e0*/  LDS R15, [R51+0x3400] ;  /* 0x00340000330f7984 */ /* 0x000ea20000000800 */
[----:B------:R-:W-:Y:S01]  /*41f0*/  @P1 SEL R12, R12, 0x80000000, P0 ;  /* 0x800000000c0c1807 */ /* 0x000fe20000000000 */
[----:B-1----:R-:W-:Y:S01]  /*4200*/  @P2 IMAD.MOV.U32 R25, RZ, RZ, -0x1 ;  /* 0xffffffffff192424 */ /* 0x002fe200078e00ff */
[----:B------:R-:W-:Y:S01]  /*4210*/  @P6 ISETP.GT.AND P0, PT, R11, -0x1, PT ;  /* 0xffffffff0b00680c */ /* 0x000fe20003f04270 */
[----:B------:R-:W1:Y:S01]  /*4220*/  LDS R19, [R51+0x3c00] ;  /* 0x003c000033137984 */ /* 0x000e620000000800 */
[----:B------:R-:W-:Y:S01]  /*4230*/  @P4 IMAD.MOV.U32 R16, RZ, RZ, -0x1 ;  /* 0xffffffffff104424 */ /* 0x000fe200078e00ff */
[----:B------:R-:W-:Y:S01]  /*4240*/  @P1 LOP3.LUT R29, R12, R29, RZ, 0x3c, !PT ;  /* 0x0000001d0c1d1212 */ /* 0x000fe200078e3cff */
[----:B------:R-:W-:Y:S01]  /*4250*/  @P5 IMAD.MOV.U32 R20, RZ, RZ, -0x1 ;  /* 0xffffffffff145424 */ /* 0x000fe200078e00ff */
[----:B------:R-:W3:Y:S01]  /*4260*/  LDS R21, [R51+0x4000] ;  /* 0x0040000033157984 */ /* 0x000ee20000000800 */
[----:B------:R-:W-:Y:S01]  /*4270*/  @P6 SEL R14, R14, 0x80000000, P0 ;  /* 0x800000000e0e6807 */ /* 0x000fe20000000000 */
[----:B------:R-:W-:Y:S01]  /*4280*/  @P3 IMAD.MOV.U32 R27, RZ, RZ, -0x1 ;  /* 0xffffffffff1b3424 */ /* 0x000fe200078e00ff */
[----:B------:R-:W-:Y:S01]  /*4290*/  @P2 ISETP.GT.AND P0, PT, R10, -0x1, PT ;  /* 0xffffffff0a00280c */ /* 0x000fe20003f04270 */
[----:B------:R-:W4:Y:S01]  /*42a0*/  LDS R23, [R51+0x4400] ;  /* 0x0044000033177984 */ /* 0x000f220000000800 */
[----:B------:R-:W-:-:S02]  /*42b0*/  @P6 LOP3.LUT R11, R14, R11, RZ, 0x3c, !PT ;  /* 0x0000000b0e0b6212 */ /* 0x000fc400078e3cff */
[----:B------:R-:W-:Y:S01]  /*42c0*/  @P2 SEL R25, R25, 0x80000000, P0 ;  /* 0x8000000019192807 */ /* 0x000fe20000000000 */
[----:B------:R0:W-:Y:S01]  /*42d0*/  @P1 STG.E desc[UR8][R2.64+0x3000], R29 ;  /* 0x0030001d02001986 */ /* 0x0001e2000c101908 */
[----:B------:R-:W-:Y:S02]  /*42e0*/  @P4 ISETP.GT.AND P0, PT, R9, -0x1, PT ;  /* 0xffffffff0900480c */ /* 0x000fe40003f04270 */
[----:B------:R-:W-:Y:S02]  /*42f0*/  @P2 LOP3.LUT R25, R25, R10, RZ, 0x3c, !PT ;  /* 0x0000000a19192212 */ /* 0x000fe400078e3cff */
[----:B------:R-:W-:Y:S02]  /*4300*/  @P4 SEL R16, R16, 0x80000000, P0 ;  /* 0x8000000010104807 */ /* 0x000fe40000000000 */
[----:B------:R-:W-:Y:S02]  /*4310*/  @P3 ISETP.GT.AND P0, PT, R8, -0x1, PT ;  /* 0xffffffff0800380c */ /* 0x000fe40003f04270 */
[----:B------:R-:W-:-:S02]  /*4320*/  @P4 LOP3.LUT R9, R16, R9, RZ, 0x3c, !PT ;  /* 0x0000000910094212 */ /* 0x000fc400078e3cff */
[----:B------:R-:W-:Y:S02]  /*4330*/  @P3 SEL R27, R27, 0x80000000, P0 ;  /* 0x800000001b1b3807 */ /* 0x000fe40000000000 */
[----:B------:R-:W-:Y:S02]  /*4340*/  @P5 ISETP.GT.AND P0, PT, R7, -0x1, PT ;  /* 0xffffffff0700580c */ /* 0x000fe40003f04270 */
[----:B------:R-:W-:Y:S01]  /*4350*/  @P3 LOP3.LUT R27, R27, R8, RZ, 0x3c, !PT ;  /* 0x000000081b1b3212 */ /* 0x000fe200078e3cff */
[----:B0-----:R0:W-:Y:S01]  /*4360*/  @P1 STG.E desc[UR8][R4.64+0x3000], R13 ;  /* 0x0030000d04001986 */ /* 0x0011e2000c101908 */
[----:B------:R-:W-:Y:S02]  /*4370*/  @P5 SEL R0, R20, 0x80000000, P0 ;  /* 0x8000000014005807 */ /* 0x000fe40000000000 */
[----:B------:R-:W-:Y:S01]  /*4380*/  ISETP.LT.U32.AND P0, PT, R18, UR6, PT ;  /* 0x0000000612007c0c */ /* 0x000fe2000bf01070 */
[----:B------:R-:W-:Y:S01]  /*4390*/  IMAD.U32 R18, RZ, RZ, UR7 ;  /* 0x00000007ff127e24 */ /* 0x000fe2000f8e00ff */
[----:B------:R0:W-:Y:S01]  /*43a0*/  @P6 STG.E desc[UR8][R2.64+0x3400], R11 ;  /* 0x0034000b02006986 */ /* 0x0001e2000c101908 */
[----:B------:R-:W-:-:S03]  /*43b0*/  @P5 LOP3.LUT R7, R0, R7, RZ, 0x3c, !PT ;  /* 0x0000000700075212 */ /* 0x000fc600078e3cff */
[----:B------:R-:W-:Y:S01]  /*43c0*/  ISETP.GT.U32.AND.EX P0, PT, R18, RZ, PT, P0 ;  /* 0x000000ff1200720c */ /* 0x000fe20003f04100 */
[----:B--2---:R0:W-:Y:S04]  /*43d0*/  @P6 STG.E desc[UR8][R4.64+0x3400], R15 ;  /* 0x0034000f04006986 */ /* 0x0041e8000c101908 */
[----:B------:R0:W-:Y:S04]  /*43e0*/  @P2 STG.E desc[UR8][R2.64+0x3800], R25 ;  /* 0x0038001902002986 */ /* 0x0001e8000c101908 */
[----:B------:R0:W-:Y:S04]  /*43f0*/  @P2 STG.E desc[UR8][R4.64+0x3800], R17 ;  /* 0x0038001104002986 */ /* 0x0001e8000c101908 */
[----:B------:R0:W-:Y:S04]  /*4400*/  @P4 STG.E desc[UR8][R2.64+0x3c00], R9 ;  /* 0x003c000902004986 */ /* 0x0001e8000c101908 */
[----:B-1----:R0:W-:Y:S04]  /*4410*/  @P4 STG.E desc[UR8][R4.64+0x3c00], R19 ;  /* 0x003c001304004986 */ /* 0x0021e8000c101908 */
[----:B------:R0:W-:Y:S04]  /*4420*/  @P3 STG.E desc[UR8][R2.64+0x4000], R27 ;  /* 0x0040001b02003986 */ /* 0x0001e8000c101908 */
[----:B---3--:R0:W-:Y:S04]  /*4430*/  @P3 STG.E desc[UR8][R4.64+0x4000], R21 ;  /* 0x0040001504003986 */ /* 0x0081e8000c101908 */
[----:B------:R0:W-:Y:S04]  /*4440*/  @P5 STG.E desc[UR8][R2.64+0x4400], R7 ;  /* 0x0044000702005986 */ /* 0x0001e8000c101908 */
[----:B----4-:R0:W-:Y:S01]  /*4450*/  @P5 STG.E desc[UR8][R4.64+0x4400], R23 ;  /* 0x0044001704005986 */ /* 0x0101e2000c101908 */
[----:B------:R-:W-:Y:S05]  /*4460*/  @!P0 EXIT ;  /* 0x000000000000894d */ /* 0x000fea0003800000 */
[----:B------:R-:W1:Y:S01]  /*4470*/  LDS R51, [R51+0x4800] ;  /* 0x0048000033337984 */ /* 0x000e620000000800 */
[----:B0-----:R-:W-:Y:S01]  /*4480*/  IMAD.MOV.U32 R7, RZ, RZ, -0x1 ;  /* 0xffffffffff077424 */ /* 0x001fe200078e00ff */
[----:B------:R-:W-:-:S04]  /*4490*/  ISETP.GT.AND P0, PT, R6, -0x1, PT ;  /* 0xffffffff0600780c */ /* 0x000fc80003f04270 */
[----:B------:R-:W-:-:S04]  /*44a0*/  SEL R7, R7, 0x80000000, P0 ;  /* 0x8000000007077807 */ /* 0x000fc80000000000 */
[----:B------:R-:W-:-:S05]  /*44b0*/  LOP3.LUT R7, R7, R6, RZ, 0x3c, !PT ;  /* 0x0000000607077212 */ /* 0x000fca00078e3cff */
[----:B------:R-:W-:Y:S04]  /*44c0*/  STG.E desc[UR8][R2.64+0x4800], R7 ;  /* 0x0048000702007986 */ /* 0x000fe8000c101908 */
[----:B-1----:R-:W-:Y:S01]  /*44d0*/  STG.E desc[UR8][R4.64+0x4800], R51 ;  /* 0x0048003304007986 */ /* 0x002fe2000c101908 */
[----:B------:R-:W-:Y:S05]  /*44e0*/  EXIT ;  /* 0x000000000000794d */ /* 0x000fea0003800000 */
.L_x_223:
        /* <DEDUP_REMOVED lines=9> */
.L_x_607:


//--------------------- .text._ZN3cub18CUB_300001_SM_10006detail10radix_sort29DeviceRadixSortOnesweepKernelINS1_5radix10policy_hubIfiyE10Policy1000ELNS0_9SortOrderE0EfiyiiNS1_21identity_decomposer_tEEEvPT5_SB_PT3_PKSC_PT1_PKSG_PT2_PKSK_T4_iiT6_ --------------------------
	.section	.text._ZN3cub18CUB_300001_SM_10006detail10radix_sort29DeviceRadixSortOnesweepKernelINS1_5radix10policy_hubIfiyE10Policy1000ELNS0_9SortOrderE0EfiyiiNS1_21identity_decomposer_tEEEvPT5_SB_PT3_PKSC_PT1_PKSG_PT2_PKSK_T4_iiT6_,"ax",@progbits
	.align	128
        .global         _ZN3cub18CUB_300001_SM_10006detail10radix_sort29DeviceRadixSortOnesweepKernelINS1_5radix10policy_hubIfiyE10Policy1000ELNS0_9SortOrderE0EfiyiiNS1_21identity_decomposer_tEEEvPT5_SB_PT3_PKSC_PT1_PKSG_PT2_PKSK_T4_iiT6_
        .type           _ZN3cub18CUB_300001_SM_10006detail10radix_sort29DeviceRadixSortOnesweepKernelINS1_5radix10policy_hubIfiyE10Policy1000ELNS0_9SortOrderE0EfiyiiNS1_21identity_decomposer_tEEEvPT5_SB_PT3_PKSC_PT1_PKSG_PT2_PKSK_T4_iiT6_,@function
        .size           _ZN3cub18CUB_300001_SM_10006detail10radix_sort29DeviceRadixSortOnesweepKernelINS1_5radix10policy_hubIfiyE10Policy1000ELNS0_9SortOrderE0EfiyiiNS1_21identity_decomposer_tEEEvPT5_SB_PT3_PKSC_PT1_PKSG_PT2_PKSK_T4_iiT6_,(.L_x_608 - _ZN3cub18CUB_300001_SM_10006detail10radix_sort29DeviceRadixSortOnesweepKernelINS1_5radix10policy_hubIfiyE10Policy1000ELNS0_9SortOrderE0EfiyiiNS1_21identity_decomposer_tEEEvPT5_SB_PT3_PKSC_PT1_PKSG_PT2_PKSK_T4_iiT6_)
        .other          _ZN3cub18CUB_300001_SM_10006detail10radix_sort29DeviceRadixSortOnesweepKernelINS1_5radix10policy_hubIfiyE10Policy1000ELNS0_9SortOrderE0EfiyiiNS1_21identity_decomposer_tEEEvPT5_SB_PT3_PKSC_PT1_PKSG_PT2_PKSK_T4_iiT6_,@"STO_CUDA_ENTRY STV_DEFAULT"
_ZN3cub18CUB_300001_SM_10006detail10radix_sort29DeviceRadixSortOnesweepKernelINS1_5radix10policy_hubIfiyE10Policy1000ELNS0_9SortOrderE0EfiyiiNS1_21identity_decomposer_tEEEvPT5_SB_PT3_PKSC_PT1_PKSG_PT2_PKSK_T4_iiT6_:
.text._ZN3cub18CUB_300001_SM_10006detail10radix_sort29DeviceRadixSortOnesweepKernelINS1_5radix10policy_hubIfiyE10Policy1000ELNS0_9SortOrderE0EfiyiiNS1_21identity_decomposer_tEEEvPT5_SB_PT3_PKSC_PT1_PKSG_PT2_PKSK_T4_iiT6_:
        /* <DEDUP_REMOVED lines=16> */
.L_x_225:
[----:B------:R-:W-:Y:S05]  /*0100*/  BSYNC.RECONVERGENT B0 ;  /* 0x0000000000007941 */ /* 0x000fea0003800200 */
.L_x_224:
        /* <DEDUP_REMOVED lines=36> */
.L_x_226:
        /* <DEDUP_REMOVED lines=76> */
.L_x_227:
        /* <DEDUP_REMOVED lines=68> */
.L_x_230:
        /* <DEDUP_REMOVED lines=21> */
.L_x_229:
[----:B------:R-:W-:Y:S05]  /*0da0*/  BSYNC.RECONVERGENT B0 ;  /* 0x0000000000007941 */ /* 0x000fea0003800200 */
.L_x_228:
        /* <DEDUP_REMOVED lines=19> */
.L_x_234:
[----:B------:R-:W-:Y:S05]  /*0ee0*/  BSYNC.RECONVERGENT B1 ;  /* 0x0000000000017941 */ /* 0x000fea0003800200 */
.L_x_233:
        /* <DEDUP_REMOVED lines=14> */
.L_x_235:
[----:B------:R-:W-:Y:S01]  /*0fd0*/  VIADD R10, R10, 0x1 ;  /* 0x000000010a0a7836 */ /* 0x000fe20000000000 */
[----:B------:R0:W-:Y:S04]  /*0fe0*/  STS [R4], RZ ;  /* 0x000000ff04007388 */ /* 0x0001e80000000800 */
[----:B------:R-:W-:Y:S01]  /*0ff0*/  ISETP.NE.AND P0, PT, R10, RZ, PT ;  /* 0x000000ff0a00720c */ /* 0x000fe20003f05270 */
[----:B0-----:R-:W-:-:S12]  /*1000*/  VIADD R4, R4, 0x80 ;  /* 0x0000008004047836 */ /* 0x001fd80000000000 */
[----:B------:R-:W-:Y:S05]  /*1010*/  @P0 BRA `(.L_x_235) ;  /* 0xfffffffc00ec0947 */ /* 0x000fea000383ffff */
.L_x_232:
[----:B------:R-:W-:Y:S05]  /*1020*/  BSYNC.RECONVERGENT B0 ;  /* 0x0000000000007941 */ /* 0x000fea0003800200 */
.L_x_231:
        /* <DEDUP_REMOVED lines=147> */
.L_x_237:
[----:B------:R-:W-:Y:S05]  /*1960*/  BSYNC.RECONVERGENT B0 ;  /* 0x0000000000007941 */ /* 0x000fea0003800200 */
.L_x_236:
        /* <DEDUP_REMOVED lines=35> */
.L_x_246:
[----:B0-----:R-:W0:Y:S01]  /*1ba0*/  LDC.64 R14, c[0x0][0x380] ;  /* 0x0000e000ff0e7b82 */ /* 0x001e220000000a00 */
[----:B------:R-:W-:Y:S01]  /*1bb0*/  VIADD R47, R4, 0xffffffff ;  /* 0xffffffff042f7836 */ /* 0x000fe20000000000 */
[----:B------:R-:W-:Y:S03]  /*1bc0*/  BSSY B2, `(.L_x_243) ;  /* 0x0000008000027945 */ /* 0x000fe60003800000 */
[----:B------:R-:W-:-:S04]  /*1bd0*/  IMAD R29, R47, 0x100, R3 ;  /* 0x000001002f1d7824 */ /* 0x000fc800078e0203 */
[----:B0-----:R-:W-:-:S07]  /*1be0*/  IMAD.WIDE R14, R29, 0x4, R14 ;  /* 0x000000041d0e7825 */ /* 0x001fce00078e020e */
.L_x_244:
[----:B------:R-:W-:Y:S05]  /*1bf0*/  YIELD ;  /* 0x0000000000007946 */ /* 0x000fea0003800000 */
[----:B------:R0:W-:Y:S06]  /*1c00*/  MEMBAR.SC.CTA ;  /* 0x0000000000007992 */ /* 0x0001ec0000000000 */
[----:B0-----:R-:W2:Y:S02]  /*1c10*/  LDG.E.STRONG.SYS R10, desc[UR6][R14.64] ;  /* 0x000000060e0a7981 */ /* 0x001ea4000c1f5900 */
[----:B--2---:R-:W-:-:S13]  /*1c20*/  ISETP.NE.AND P0, PT, R10, RZ, PT ;  /* 0x000000ff0a00720c */ /* 0x004fda0003f05270 */
[----:B------:R-:W-:Y:S05]  /*1c30*/  @!P0 BRA `(.L_x_244) ;  /* 0xfffffffc00ec8947 */ /* 0x000fea000383ffff */
[----:B------:R-:W-:Y:S05]  /*1c40*/  BSYNC B2 ;  /* 0x0000000000027941 */ /* 0x000fea0003800000 */
.L_x_243:
[----:B------:R-:W-:Y:S01]  /*1c50*/  BSSY.RECONVERGENT B2, `(.L_x_245) ;  /* 0x0000006000027945 */ /* 0x000fe20003800200 */
[C---:B------:R-:W-:Y:S02]  /*1c60*/  ISETP.GT.AND P0, PT, R10.reuse, -0x1, PT ;  /* 0xffffffff0a00780c */ /* 0x040fe40003f04270 */
[----:B------:R-:W-:Y:S01]  /*1c70*/  LOP3.LUT R10, R10, 0x3fffffff, RZ, 0xc0, !PT ;  /* 0x3fffffff0a0a7812 */ /* 0x000fe200078ec0ff */
[----:B------:R-:W-:Y:S05]  /*1c80*/  WARPSYNC.EXCLUSIVE R0 ;  /* 0x0000000000007348 */ /* 0x000fea0003a00000 */
[----:B------:R-:W-:-:S05]  /*1c90*/  IMAD.IADD R21, R10, 0x1, R21 ;  /* 0x000000010a157824 */ /* 0x000fca00078e0215 */
[----:B------:R-:W-:-:S07]  /*1ca0*/  VOTE.ANY R0, PT, P0 ;  /* 0x0000000000007806 */ /* 0x000fce00000e0100 */
[----:B------:R-:W-:Y:S05]  /*1cb0*/  BSYNC.RECONVERGENT B2 ;  /* 0x0000000000027941 */ /* 0x000fea0003800200 */
.L_x_245:
[----:B------:R-:W-:Y:S01]  /*1cc0*/  ISETP.GT.U32.AND P1, PT, R4, 0x1, PT ;  /* 0x000000010400780c */ /* 0x000fe20003f24070 */
[----:B------:R-:W-:-:S12]  /*1cd0*/  IMAD.MOV.U32 R4, RZ, RZ, R47 ;  /* 0x000000ffff047224 */ /* 0x000fd800078e002f */
[----:B------:R-:W-:Y:S05]  /*1ce0*/  @P0 BRA P1, `(.L_x_246) ;  /* 0xfffffffc00ac0947 */ /* 0x000fea000083ffff */
[----:B------:R-:W-:Y:S05]  /*1cf0*/  BSYNC B0 ;  /* 0x0000000000007941 */ /* 0x000fea0003800000 */
.L_x_242:
[----:B------:R1:W2:Y:S02]  /*1d00*/  LDS.64 R14, [R19+0x6600] ;  /* 0x00660000130e7984 */ /* 0x0002a40000000a00 */
.L_x_241:
[C---:B------:R-:W-:Y:S01]  /*1d10*/  IMAD.IADD R29, R21.reuse, 0x1, -R20 ;  /* 0x00000001151d7824 */ /* 0x040fe200078e0a14 */
[----:B------:R-:W-:-:S04]  /*1d20*/  LOP3.LUT R21, R21, 0x80000000, RZ, 0xfc, !PT ;  /* 0x8000000015157812 */ /* 0x000fc800078efcff */
[C---:B0-2---:R-:W-:Y:S01]  /*1d30*/  IADD3 R14, P0, PT, R29.reuse, R14, RZ ;  /* 0x0000000e1d0e7210 */ /* 0x045fe20007f1e0ff */
[----:B------:R0:W-:Y:S03]  /*1d40*/  STG.E.STRONG.SYS desc[UR6][R6.64], R21 ;  /* 0x0000001506007986 */ /* 0x0001e6000c115906 */
[----:B------:R-:W-:-:S05]  /*1d50*/  LEA.HI.X.SX32 R15, R29, R15, 0x1, P0 ;  /* 0x0000000f1d0f7211 */ /* 0x000fca00000f0eff */
[----:B------:R0:W-:Y:S04]  /*1d60*/  STS.64 [R19+0x6600], R14 ;  /* 0x0066000e13007388 */ /* 0x0001e80000000a00 */
.L_x_240:
[----:B------:R-:W-:Y:S05]  /*1d70*/  BSYNC B1 ;  /* 0x0000000000017941 */ /* 0x000fea0003800000 */
.L_x_239:
        /* <DEDUP_REMOVED lines=33> */
.L_x_247:
        /* <DEDUP_REMOVED lines=64> */
.L_x_248:
        /* <DEDUP_REMOVED lines=56> */
.L_x_249:
        /* <DEDUP_REMOVED lines=19> */
.L_x_250:
        /* <DEDUP_REMOVED lines=51> */
.L_x_251:
        /* <DEDUP_REMOVED lines=22> */
.L_x_252:
        /* <DEDUP_REMOVED lines=56> */
.L_x_238:
        /* <DEDUP_REMOVED lines=38> */
.L_x_344:
        /* <DEDUP_REMOVED lines=25> */
.L_x_253:
        /* <DEDUP_REMOVED lines=42> */
.L_x_256:
[----:B------:R-:W-:Y:S05]  /*36e0*/  BSYNC.RECONVERGENT B0 ;  /* 0x0000000000007941 */ /* 0x000fea0003800200 */
.L_x_255:
        /* <DEDUP_REMOVED lines=39> */
.L_x_258:
[----:B------:R-:W-:Y:S05]  /*3960*/  BSYNC.RECONVERGENT B0 ;  /* 0x0000000000007941 */ /* 0x000fea0003800200 */
.L_x_257:
        /* <DEDUP_REMOVED lines=35> */
.L_x_260:
[----:B------:R-:W-:Y:S05]  /*3ba0*/  BSYNC.RECONVERGENT B0 ;  /* 0x0000000000007941 */ /* 0x000fea0003800200 */
.L_x_259:
        /* <DEDUP_REMOVED lines=35> */
.L_x_262:
[----:B------:R-:W-:Y:S05]  /*3de0*/  BSYNC.RECONVERGENT B0 ;  /* 0x0000000000007941 */ /* 0x000fea0003800200 */
.L_x_261:
        /* <DEDUP_REMOVED lines=35> */
.L_x_264:
[----:B------:R-:W-:Y:S05]  /*4020*/  BSYNC.RECONVERGENT B0 ;  /* 0x0000000000007941 */ /* 0x000fea0003800200 */
.L_x_263:
        /* <DEDUP_REMOVED lines=35> */
.L_x_266:
[----:B------:R-:W-:Y:S05]  /*4260*/  BSYNC.RECONVERGENT B0 ;  /* 0x0000000000007941 */ /* 0x000fea0003800200 */
.L_x_265:
        /* <DEDUP_REMOVED lines=35> */
.L_x_268:
[----:B------:R-:W-:Y:S05]  /*44a0*/  BSYNC.RECONVERGENT B0 ;  /* 0x0000000000007941 */ /* 0x000fea0003800200 */
.L_x_267:
        /* <DEDUP_REMOVED lines=35> */
.L_x_270:
[----:B------:R-:W-:Y:S05]  /*46e0*/  BSYNC.RECONVERGENT B0 ;  /* 0x0000000000007941 */ /* 0x000fea0003800200 */
.L_x_269:
        /* <DEDUP_REMOVED lines=35> */
.L_x_272:
[----:B------:R-:W-:Y:S05]  /*4920*/  BSYNC.RECONVERGENT B0 ;  /* 0x0000000000007941 */ /* 0x000fea0003800200 */
.L_x_271:
        /* <DEDUP_REMOVED lines=36> */
.L_x_274:
[----:B------:R-:W-:Y:S05]  /*4b70*/  BSYNC.RECONVERGENT B0 ;  /* 0x0000000000007941 */ /* 0x000fea0003800200 */
.L_x_273:
        /* <DEDUP_REMOVED lines=36> */
.L_x_276:
[----:B------:R-:W-:Y:S05]  /*4dc0*/  BSYNC.RECONVERGENT B0 ;  /* 0x0000000000007941 */ /* 0x000fea0003800200 */
.L_x_275:
        /* <DEDUP_REMOVED lines=36> */
.L_x_278:
[----:B------:R-:W-:Y:S05]  /*5010*/  BSYNC.RECONVERGENT B0 ;  /* 0x0000000000007941 */ /* 0x000fea0003800200 */
.L_x_277:
        /* <DEDUP_REMOVED lines=36> */
.L_x_280:
[----:B------:R-:W-:Y:S05]  /*5260*/  BSYNC.RECONVERGENT B0 ;  /* 0x0000000000007941 */ /* 0x000fea0003800200 */
.L_x_279:
        /* <DEDUP_REMOVED lines=36> */
.L_x_282:
[----:B------:R-:W-:Y:S05]  /*54b0*/  BSYNC.RECONVERGENT B0 ;  /* 0x0000000000007941 */ /* 0x000fea0003800200 */
.L_x_281:
        /* <DEDUP_REMOVED lines=36> */
.L_x_284:
[----:B------:R-:W-:Y:S05]  /*5700*/  BSYNC.RECONVERGENT B0 ;  /* 0x0000000000007941 */ /* 0x000fea0003800200 */
.L_x_283:
        /* <DEDUP_REMOVED lines=36> */
.L_x_286:
[----:B------:R-:W-:Y:S05]  /*5950*/  BSYNC.RECONVERGENT B0 ;  /* 0x0000000000007941 */ /* 0x000fea0003800200 */
.L_x_285:
        /* <DEDUP_REMOVED lines=36> */
.L_x_288:
[----:B------:R-:W-:Y:S05]  /*5ba0*/  BSYNC.RECONVERGENT B0 ;  /* 0x0000000000007941 */ /* 0x000fea0003800200 */
.L_x_287:
        /* <DEDUP_REMOVED lines=35> */
.L_x_290:
[----:B------:R-:W-:Y:S05]  /*5de0*/  BSYNC.RECONVERGENT B0 ;  /* 0x0000000000007941 */ /* 0x000fea0003800200 */
.L_x_289:
        /* <DEDUP_REMOVED lines=64> */
.L_x_298:
[----:B-1----:R-:W1:Y:S01]  /*61f0*/  LDC.64 R30, c[0x0][0x380] ;  /* 0x0000e000ff1e7b82 */ /* 0x002e620000000a00 */
[----:B------:R-:W-:Y:S01]  /*6200*/  VIADD R39, R32, 0xffffffff ;  /* 0xffffffff20277836 */ /* 0x000fe20000000000 */
[----:B------:R-:W-:Y:S03]  /*6210*/  BSSY B2, `(.L_x_295) ;  /* 0x0000008000027945 */ /* 0x000fe60003800000 */
[----:B------:R-:W-:-:S04]  /*6220*/  IMAD R33, R39, 0x100, R3 ;  /* 0x0000010027217824 */ /* 0x000fc800078e0203 */
[----:B-1----:R-:W-:-:S07]  /*6230*/  IMAD.WIDE R30, R33, 0x4, R30 ;  /* 0x00000004211e7825 */ /* 0x002fce00078e021e */
.L_x_296:
[----:B------:R-:W-:Y:S05]  /*6240*/  YIELD ;  /* 0x0000000000007946 */ /* 0x000fea0003800000 */
[----:B------:R1:W-:Y:S06]  /*6250*/  MEMBAR.SC.CTA ;  /* 0x0000000000007992 */ /* 0x0003ec0000000000 */
[----:B-1----:R-:W2:Y:S02]  /*6260*/  LDG.E.STRONG.SYS R33, desc[UR6][R30.64] ;  /* 0x000000061e217981 */ /* 0x002ea4000c1f5900 */
[----:B--2---:R-:W-:-:S13]  /*6270*/  ISETP.NE.AND P0, PT, R33, RZ, PT ;  /* 0x000000ff2100720c */ /* 0x004fda0003f05270 */
[----:B------:R-:W-:Y:S05]  /*6280*/  @!P0 BRA `(.L_x_296) ;  /* 0xfffffffc00ec8947 */ /* 0x000fea000383ffff */
[----:B------:R-:W-:Y:S05]  /*6290*/  BSYNC B2 ;  /* 0x0000000000027941 */ /* 0x000fea0003800000 */
.L_x_295:
[----:B------:R-:W-:Y:S01]  /*62a0*/  BSSY.RECONVERGENT B2, `(.L_x_297) ;  /* 0x0000006000027945 */ /* 0x000fe20003800200 */
[C---:B------:R-:W-:Y:S02]  /*62b0*/  ISETP.GT.AND P0, PT, R33.reuse, -0x1, PT ;  /* 0xffffffff2100780c */ /* 0x040fe40003f04270 */
[----:B------:R-:W-:Y:S01]  /*62c0*/  LOP3.LUT R30, R33, 0x3fffffff, RZ, 0xc0, !PT ;  /* 0x3fffffff211e7812 */ /* 0x000fe200078ec0ff */
[----:B------:R-:W-:Y:S05]  /*62d0*/  WARPSYNC.EXCLUSIVE R28 ;  /* 0x000000001c007348 */ /* 0x000fea0003a00000 */
[----:B------:R-:W-:-:S05]  /*62e0*/  IMAD.IADD R37, R30, 0x1, R37 ;  /* 0x000000011e257824 */ /* 0x000fca00078e0225 */
[----:B------:R-:W-:-:S07]  /*62f0*/  VOTE.ANY R28, PT, P0 ;  /* 0x00000000001c7806 */ /* 0x000fce00000e0100 */
[----:B------:R-:W-:Y:S05]  /*6300*/  BSYNC.RECONVERGENT B2 ;  /* 0x0000000000027941 */ /* 0x000fea0003800200 */
.L_x_297:
[----:B------:R-:W-:Y:S01]  /*6310*/  ISETP.GT.U32.AND P1, PT, R32, 0x1, PT ;  /* 0x000000012000780c */ /* 0x000fe20003f24070 */
[----:B------:R-:W-:-:S12]  /*6320*/  IMAD.MOV.U32 R32, RZ, RZ, R39 ;  /* 0x000000ffff207224 */ /* 0x000fd800078e0027 */
[----:B------:R-:W-:Y:S05]  /*6330*/  @P0 BRA P1, `(.L_x_298) ;  /* 0xfffffffc00ac0947 */ /* 0x000fea000083ffff */
[----:B------:R-:W-:Y:S05]  /*6340*/  BSYNC B0 ;  /* 0x0000000000007941 */ /* 0x000fea0003800000 */
.L_x_294:
[----:B------:R2:W3:Y:S02]  /*6350*/  LDS.64 R30, [R41+0x6600] ;  /* 0x00660000291e7984 */ /* 0x0004e40000000a00 */
.L_x_293:
        /* <DEDUP_REMOVED lines=8> */
.L_x_292:
[----:B------:R-:W-:Y:S05]  /*63e0*/  BSYNC B1 ;  /* 0x0000000000017941 */ /* 0x000fea0003800000 */
.L_x_291:
        /* <DEDUP_REMOVED lines=16> */
.L_x_299:
        /* <DEDUP_REMOVED lines=280> */
.L_x_300:
        /* <DEDUP_REMOVED lines=31> */
.L_x_303:
[----:B------:R-:W-:Y:S05]  /*7860*/  BSYNC.RECONVERGENT B0 ;  /* 0x0000000000007941 */ /* 0x000fea0003800200 */
.L_x_302:
        /* <DEDUP_REMOVED lines=23> */
.L_x_305:
[----:B------:R-:W-:Y:S05]  /*79e0*/  BSYNC.RECONVERGENT B0 ;  /* 0x0000000000007941 */ /* 0x000fea0003800200 */
.L_x_304:
        /* <DEDUP_REMOVED lines=23> */
.L_x_307:
[----:B------:R-:W-:Y:S05]  /*7b60*/  BSYNC.RECONVERGENT B0 ;  /* 0x0000000000007941 */ /* 0x000fea0003800200 */
.L_x_306:
        /* <DEDUP_REMOVED lines=23> */
.L_x_309:
[----:B------:R-:W-:Y:S05]  /*7ce0*/  BSYNC.RECONVERGENT B0 ;  /* 0x0000000000007941 */ /* 0x000fea0003800200 */
.L_x_308:
        /* <DEDUP_REMOVED lines=23> */
.L_x_311:
[----:B------:R-:W-:Y:S05]  /*7e60*/  BSYNC.RECONVERGENT B0 ;  /* 0x0000000000007941 */ /* 0x000fea0003800200 */
.L_x_310:
        /* <DEDUP_REMOVED lines=23> */
.L_x_313:
[----:B------:R-:W-:Y:S05]  /*7fe0*/  BSYNC.RECONVERGENT B0 ;  /* 0x0000000000007941 */ /* 0x000fea0003800200 */
.L_x_312:
        /* <DEDUP_REMOVED lines=23> */
.L_x_315:
[----:B------:R-:W-:Y:S05]  /*8160*/  BSYNC.RECONVERGENT B0 ;  /* 0x0000000000007941 */ /* 0x000fea0003800200 */
.L_x_314:
        /* <DEDUP_REMOVED lines=23> */
.L_x_317:
[----:B------:R-:W-:Y:S05]  /*82e0*/  BSYNC.RECONVERGENT B0 ;  /* 0x0000000000007941 */ /* 0x000fea0003800200 */
.L_x_316:
        /* <DEDUP_REMOVED lines=23> */
.L_x_319:
[----:B------:R-:W-:Y:S05]  /*8460*/  BSYNC.RECONVERGENT B0 ;  /* 0x0000000000007941 */ /* 0x000fea0003800200 */
.L_x_318:
        /* <DEDUP_REMOVED lines=23> */
.L_x_321:
[----:B------:R-:W-:Y:S05]  /*85e0*/  BSYNC.RECONVERGENT B0 ;  /* 0x0000000000007941 */ /* 0x000fea0003800200 */
.L_x_320:
        /* <DEDUP_REMOVED lines=23> */
.L_x_323:
[----:B------:R-:W-:Y:S05]  /*8760*/  BSYNC.RECONVERGENT B0 ;  /* 0x0000000000007941 */ /* 0x000fea0003800200 */
.L_x_322:
        /* <DEDUP_REMOVED lines=23> */
.L_x_325:
[----:B------:R-:W-:Y:S05]  /*88e0*/  BSYNC.RECONVERGENT B0 ;  /* 0x0000000000007941 */ /* 0x000fea0003800200 */
.L_x_324:
        /* <DEDUP_REMOVED lines=22> */
.L_x_327:
[----:B------:R-:W-:Y:S05]  /*8a50*/  BSYNC.RECONVERGENT B0 ;  /* 0x0000000000007941 */ /* 0x000fea0003800200 */
.L_x_326:
        /* <DEDUP_REMOVED lines=21> */
.L_x_329:
[----:B------:R-:W-:Y:S05]  /*8bb0*/  BSYNC.RECONVERGENT B0 ;  /* 0x0000000000007941 */ /* 0x000fea0003800200 */
.L_x_328:
        /* <DEDUP_REMOVED lines=21> */
.L_x_331:
[----:B------:R-:W-:Y:S05]  /*8d10*/  BSYNC.RECONVERGENT B0 ;  /* 0x0000000000007941 */ /* 0x000fea0003800200 */
.L_x_330:
        /* <DEDUP_REMOVED lines=21> */
.L_x_333:
[----:B------:R-:W-:Y:S05]  /*8e70*/  BSYNC.RECONVERGENT B0 ;  /* 0x0000000000007941 */ /* 0x000fea0003800200 */
.L_x_332:
        /* <DEDUP_REMOVED lines=21> */
.L_x_335:
[----:B------:R-:W-:Y:S05]  /*8fd0*/  BSYNC.RECONVERGENT B0 ;  /* 0x0000000000007941 */ /* 0x000fea0003800200 */
.L_x_334:
[----:B------:R-:W-:Y:S01]  /*8fe0*/  NOP ;  /* 0x0000000000007918 */ /* 0x000fe20000000000 */
.L_x_301:
        /* <DEDUP_REMOVED lines=112> */
.L_x_336:
        /* <DEDUP_REMOVED lines=83> */
.L_x_337:
        /* <DEDUP_REMOVED lines=180> */
.L_x_338:
        /* <DEDUP_REMOVED lines=205> */
.L_x_254:
[----:B------:R-:W-:Y:S02]  /*b430*/  IMAD.MOV.U32 R72, RZ, RZ, R57 ;  /* 0x000000ffff487224 */ /* 0x000fe400078e0039 */
[----:B------:R-:W-:Y:S02]  /*b440*/  IMAD.MOV.U32 R65, RZ, RZ, 0x1 ;  /* 0x00000001ff417424 */ /* 0x000fe400078e00ff */
[----:B------:R-:W-:Y:S02]  /*b450*/  IMAD.MOV.U32 R74, RZ, RZ, RZ ;  /* 0x000000ffff4a7224 */ /* 0x000fe400078e00ff */
[----:B------:R-:W-:-:S07]  /*b460*/  IMAD.MOV.U32 R63, RZ, RZ, -0x1 ;  /* 0xffffffffff3f7424 */ /* 0x000fce00078e00ff */
[----:B------:R-:W-:Y:S05]  /*b470*/  WARPSYNC.COLLECTIVE R63, `(.L_x_339) ;  /* 0x000000003f087348 */ /* 0x000fea0003c00000 */
[----:B------:R0:W1:Y:S02]  /*b480*/  SHFL.UP P0, R70, R72, R65, R74 ;  /* 0x0400004148467389 */ /* 0x000064000000004a */
[----:B01----:R-:W-:Y:S05]  /*b490*/  ENDCOLLECTIVE ;  /* 0x000000000000791b */ /* 0x003fea0003800000 */
.L_x_339:
[----:B------:R-:W-:Y:S02]  /*b4a0*/  IMAD.MOV.U32 R65, RZ, RZ, 0x2 ;  /* 0x00000002ff417424 */ /* 0x000fe400078e00ff */
[----:B------:R-:W-:-:S04]  /*b4b0*/  IMAD.MOV.U32 R66, RZ, RZ, R70 ;  /* 0x000000ffff427224 */ /* 0x000fc800078e0046 */
[----:B------:R-:W-:-:S04]  /*b4c0*/  @P0 IMAD.IADD R66, R57, 0x1, R66 ;  /* 0x0000000139420824 */ /* 0x000fc800078e0242 */
[----:B------:R-:W-:-:S07]  /*b4d0*/  IMAD.MOV.U32 R72, RZ, RZ, R66 ;  /* 0x000000ffff487224 */ /* 0x000fce00078e0042 */
[----:B------:R-:W-:Y:S05]  /*b4e0*/  WARPSYNC.COLLECTIVE R63, `(.L_x_340) ;  /* 0x000000003f087348 */ /* 0x000fea0003c00000 */
[----:B------:R0:W1:Y:S02]  /*b4f0*/  SHFL.UP P0, R70, R72, R65, R74 ;  /* 0x0400004148467389 */ /* 0x000064000000004a */
[----:B01----:R-:W-:Y:S05]  /*b500*/  ENDCOLLECTIVE ;  /* 0x000000000000791b */ /* 0x003fea0003800000 */
.L_x_340:
[----:B------:R-:W-:Y:S02]  /*b510*/  IMAD.MOV.U32 R65, RZ, RZ, 0x4 ;  /* 0x00000004ff417424 */ /* 0x000fe400078e00ff */
[----:B------:R-:W-:-:S04]  /*b520*/  IMAD.MOV.U32 R59, RZ, RZ, R70 ;  /* 0x000000ffff3b7224 */ /* 0x000fc800078e0046 */
[----:B------:R-:W-:-:S04]  /*b530*/  @P0 IMAD.IADD R59, R66, 0x1, R59 ;  /* 0x00000001423b0824 */ /* 0x000fc800078e023b */
[----:B------:R-:W-:-:S07]  /*b540*/  IMAD.MOV.U32 R72, RZ, RZ, R59 ;  /* 0x000000ffff487224 */ /* 0x000fce00078e003b */
[----:B------:R-:W-:Y:S05]  /*b550*/  WARPSYNC.COLLECTIVE R63, `(.L_x_341) ;  /* 0x000000003f087348 */ /* 0x000fea0003c00000 */
[----:B------:R0:W1:Y:S02]  /*b560*/  SHFL.UP P0, R70, R72, R65, R74 ;  /* 0x0400004148467389 */ /* 0x000064000000004a */
[----:B01----:R-:W-:Y:S05]  /*b570*/  ENDCOLLECTIVE ;  /* 0x000000000000791b */ /* 0x003fea0003800000 */
.L_x_341:
[----:B------:R-:W-:Y:S02]  /*b580*/  IMAD.MOV.U32 R65, RZ, RZ, 0x8 ;  /* 0x00000008ff417424 */ /* 0x000fe400078e00ff */
[----:B------:R-:W-:-:S04]  /*b590*/  IMAD.MOV.U32 R68, RZ, RZ, R70 ;  /* 0x000000ffff447224 */ /* 0x000fc800078e0046 */
[----:B------:R-:W-:-:S04]  /*b5a0*/  @P0 IMAD.IADD R68, R59, 0x1, R68 ;  /* 0x000000013b440824 */ /* 0x000fc800078e0244 */
[----:B------:R-:W-:-:S07]  /*b5b0*/  IMAD.MOV.U32 R72, RZ, RZ, R68 ;  /* 0x000000ffff487224 */ /* 0x000fce00078e0044 */
[----:B------:R-:W-:Y:S05]  /*b5c0*/  WARPSYNC.COLLECTIVE R63, `(.L_x_342) ;  /* 0x000000003f087348 */ /* 0x000fea0003c00000 */
[----:B------:R0:W1:Y:S02]  /*b5d0*/  SHFL.UP P0, R70, R72, R65, R74 ;  /* 0x0400004148467389 */ /* 0x000064000000004a */
[----:B01----:R-:W-:Y:S05]  /*b5e0*/  ENDCOLLECTIVE ;  /* 0x000000000000791b */ /* 0x003fea0003800000 */
.L_x_342:
[----:B------:R-:W-:Y:S02]  /*b5f0*/  IMAD.MOV.U32 R65, RZ, RZ, 0x10 ;  /* 0x00000010ff417424 */ /* 0x000fe400078e00ff */
[----:B------:R-:W-:-:S04]  /*b600*/  IMAD.MOV.U32 R61, RZ, RZ, R70 ;  /* 0x000000ffff3d7224 */ /* 0x000fc800078e0046 */
[----:B------:R-:W-:-:S04]  /*b610*/  @P0 IMAD.IADD R61, R68, 0x1, R61 ;  /* 0x00000001443d0824 */ /* 0x000fc800078e023d */
[----:B------:R-:W-:-:S07]  /*b620*/  IMAD.MOV.U32 R72, RZ, RZ, R61 ;  /* 0x000000ffff487224 */ /* 0x000fce00078e003d */
[----:B------:R-:W-:Y:S05]  /*b630*/  WARPSYNC.COLLECTIVE R63, `(.L_x_343) ;  /* 0x000000003f087348 */ /* 0x000fea0003c00000 */
[----:B------:R0:W1:Y:S02]  /*b640*/  SHFL.UP P0, R70, R72, R65, R74 ;  /* 0x0400004148467389 */ /* 0x000064000000004a */
[----:B01----:R-:W-:Y:S05]  /*b650*/  ENDCOLLECTIVE ;  /* 0x000000000000791b */ /* 0x003fea0003800000 */
.L_x_343:
[----:B------:R-:W-:Y:S05]  /*b660*/  BRA `(.L_x_344) ;  /* 0xffffff7c00107947 */ /* 0x000fea000383ffff */
.L_x_345:
        /* <DEDUP_REMOVED lines=9> */
.L_x_608:


//--------------------- .text._ZN3cub18CUB_300001_SM_10006detail10radix_sort33DeviceRadixSortExclusiveSumKernelINS1_5radix10policy_hubIfiyE10Policy1000EyEEvPT0_ --------------------------
	.section	.text._ZN3cub18CUB_300001_SM_10006detail10radix_sort33DeviceRadixSortExclusiveSumKernelINS1_5radix10policy_hubIfiyE10Policy1000EyEEvPT0_,"ax",@progbits
	.align	128
        .global         _ZN3cub18CUB_300001_SM_10006detail10radix_sort33DeviceRadixSortExclusiveSumKernelINS1_5radix10policy_hubIfiyE10Policy1000EyEEvPT0_
        .type           _ZN3cub18CUB_300001_SM_10006detail10radix_sort33DeviceRadixSortExclusiveSumKernelINS1_5radix10policy_hubIfiyE10Policy1000EyEEvPT0_,@function
        .size           _ZN3cub18CUB_300001_SM_10006detail10radix_sort33DeviceRadixSortExclusiveSumKernelINS1_5radix10policy_hubIfiyE10Policy1000EyEEvPT0_,(.L_x_609 - _ZN3cub18CUB_300001_SM_10006detail10radix_sort33DeviceRadixSortExclusiveSumKernelINS1_5radix10policy_hubIfiyE10Policy1000EyEEvPT0_)
        .other          _ZN3cub18CUB_300001_SM_10006detail10radix_sort33DeviceRadixSortExclusiveSumKernelINS1_5radix10policy_hubIfiyE10Policy1000EyEEvPT0_,@"STO_CUDA_ENTRY STV_DEFAULT"
_ZN3cub18CUB_300001_SM_10006detail10radix_sort33DeviceRadixSortExclusiveSumKernelINS1_5radix10policy_hubIfiyE10Policy1000EyEEvPT0_:
.text._ZN3cub18CUB_300001_SM_10006detail10radix_sort33DeviceRadixSortExclusiveSumKernelINS1_5radix10policy_hubIfiyE10Policy1000EyEEvPT0_:
        /* <DEDUP_REMOVED lines=63> */
.L_x_358:
        /* <DEDUP_REMOVED lines=28> */
.L_x_346:
[----:B------:R-:W-:Y:S05]  /*05b0*/  WARPSYNC.ALL ;  /* 0x0000000000007948 */ /* 0x000fea0003800000 */
[----:B------:R-:W-:Y:S06]  /*05c0*/  BAR.SYNC.DEFER_BLOCKING 0x0 ;  /* 0x0000000000007b1d */ /* 0x000fec0000010000 */
[----:B------:R-:W-:Y:S05]  /*05d0*/  @P1 EXIT ;  /* 0x000000000000194d */ /* 0x000fea0003800000 */
[----:B01----:R-:W0:Y:S04]  /*05e0*/  LDS.64 R2, [R0+0x10] ;  /* 0x0000100000027984 */ /* 0x003e280000000a00 */
[----:B0-----:R-:W-:Y:S01]  /*05f0*/  STG.E.64 desc[UR4][R16.64], R2 ;  /* 0x0000000210007986 */ /* 0x001fe2000c101b04 */
[----:B------:R-:W-:Y:S05]  /*0600*/  EXIT ;  /* 0x000000000000794d */ /* 0x000fea0003800000 */
.L_x_347:
[----:B------:R-:W-:Y:S02]  /*0610*/  IMAD.MOV.U32 R24, RZ, RZ, R20 ;  /* 0x000000ffff187224 */ /* 0x000fe400078e0014 */
[----:B------:R-:W-:Y:S02]  /*0620*/  IMAD.MOV.U32 R23, RZ, RZ, 0x1 ;  /* 0x00000001ff177424 */ /* 0x000fe400078e00ff */
[----:B------:R-:W-:Y:S02]  /*0630*/  IMAD.MOV.U32 R22, RZ, RZ, RZ ;  /* 0x000000ffff167224 */ /* 0x000fe400078e00ff */
[----:B------:R-:W-:-:S07]  /*0640*/  IMAD.MOV.U32 R21, RZ, RZ, -0x1 ;  /* 0xffffffffff157424 */ /* 0x000fce00078e00ff */
[----:B------:R-:W-:Y:S05]  /*0650*/  WARPSYNC.COLLECTIVE R21, `(.L_x_348) ;  /* 0x0000000015087348 */ /* 0x000fea0003c00000 */
[----:B------:R0:W1:Y:S02]  /*0660*/  SHFL.UP P0, R25, R24, R23, R22 ;  /* 0x0400001718197389 */ /* 0x0000640000000016 */
[----:B01----:R-:W-:Y:S05]  /*0670*/  ENDCOLLECTIVE ;  /* 0x000000000000791b */ /* 0x003fea0003800000 */
.L_x_348:
[----:B------:R-:W-:Y:S02]  /*0680*/  IMAD.MOV.U32 R24, RZ, RZ, R19 ;  /* 0x000000ffff187224 */ /* 0x000fe400078e0013 */
[----:B------:R-:W-:-:S07]  /*0690*/  IMAD.MOV.U32 R27, RZ, RZ, R25 ;  /* 0x000000ffff1b7224 */ /* 0x000fce00078e0019 */
[----:B------:R-:W-:Y:S05]  /*06a0*/  WARPSYNC.COLLECTIVE R21, `(.L_x_349) ;  /* 0x0000000015087348 */ /* 0x000fea0003c00000 */
[----:B------:R0:W1:Y:S02]  /*06b0*/  SHFL.UP P0, R25, R24, R23, R22 ;  /* 0x0400001718197389 */ /* 0x0000640000000016 */
[----:B01----:R-:W-:Y:S05]  /*06c0*/  ENDCOLLECTIVE ;  /* 0x000000000000791b */ /* 0x003fea0003800000 */
.L_x_349:
        /* <DEDUP_REMOVED lines=9> */
.L_x_350:
[----:B------:R-:W-:Y:S02]  /*0760*/  IMAD.MOV.U32 R24, RZ, RZ, R26 ;  /* 0x000000ffff187224 */ /* 0x000fe400078e001a */
[----:B------:R-:W-:-:S07]  /*0770*/  IMAD.MOV.U32 R28, RZ, RZ, R25 ;  /* 0x000000ffff1c7224 */ /* 0x000fce00078e0019 */
[----:B------:R-:W-:Y:S05]  /*0780*/  WARPSYNC.COLLECTIVE R21, `(.L_x_351) ;  /* 0x0000000015087348 */ /* 0x000fea0003c00000 */
[----:B------:R0:W1:Y:S02]  /*0790*/  SHFL.UP P0, R25, R24, R23, R22 ;  /* 0x0400001718197389 */ /* 0x0000640000000016 */
[----:B01----:R-:W-:Y:S05]  /*07a0*/  ENDCOLLECTIVE ;  /* 0x000000000000791b */ /* 0x003fea0003800000 */
.L_x_351:
        /* <DEDUP_REMOVED lines=9> */
.L_x_352:
[----:B------:R-:W-:Y:S02]  /*0840*/  IMAD.MOV.U32 R24, RZ, RZ, R29 ;  /* 0x000000ffff187224 */ /* 0x000fe400078e001d */
[----:B------:R-:W-:-:S07]  /*0850*/  IMAD.MOV.U32 R27, RZ, RZ, R25 ;  /* 0x000000ffff1b7224 */ /* 0x000fce00078e0019 */
[----:B------:R-:W-:Y:S05]  /*0860*/  WARPSYNC.COLLECTIVE R21, `(.L_x_353) ;  /* 0x0000000015087348 */ /* 0x000fea0003c00000 */
[----:B------:R0:W1:Y:S02]  /*0870*/  SHFL.UP P0, R25, R24, R23, R22 ;  /* 0x0400001718197389 */ /* 0x0000640000000016 */
[----:B01----:R-:W-:Y:S05]  /*0880*/  ENDCOLLECTIVE ;  /* 0x000000000000791b */ /* 0x003fea0003800000 */
.L_x_353:
        /* <DEDUP_REMOVED lines=9> */
.L_x_354:
[----:B------:R-:W-:Y:S02]  /*0920*/  IMAD.MOV.U32 R24, RZ, RZ, R29 ;  /* 0x000000ffff187224 */ /* 0x000fe400078e001d */
[----:B------:R-:W-:-:S07]  /*0930*/  IMAD.MOV.U32 R27, RZ, RZ, R25 ;  /* 0x000000ffff1b7224 */ /* 0x000fce00078e0019 */
[----:B------:R-:W-:Y:S05]  /*0940*/  WARPSYNC.COLLECTIVE R21, `(.L_x_355) ;  /* 0x0000000015087348 */ /* 0x000fea0003c00000 */
[----:B------:R0:W1:Y:S02]  /*0950*/  SHFL.UP P0, R25, R24, R23, R22 ;  /* 0x0400001718197389 */ /* 0x0000640000000016 */
[----:B01----:R-:W-:Y:S05]  /*0960*/  ENDCOLLECTIVE ;  /* 0x000000000000791b */ /* 0x003fea0003800000 */
.L_x_355:
        /* <DEDUP_REMOVED lines=9> */
.L_x_356:
[----:B------:R-:W-:Y:S02]  /*0a00*/  IMAD.MOV.U32 R24, RZ, RZ, R26 ;  /* 0x000000ffff187224 */ /* 0x000fe400078e001a */
[----:B------:R-:W-:-:S07]  /*0a10*/  IMAD.MOV.U32 R28, RZ, RZ, R25 ;  /* 0x000000ffff1c7224 */ /* 0x000fce00078e0019 */
[----:B------:R-:W-:Y:S05]  /*0a20*/  WARPSYNC.COLLECTIVE R21, `(.L_x_357) ;  /* 0x0000000015087348 */ /* 0x000fea0003c00000 */
[----:B------:R0:W1:Y:S02]  /*0a30*/  SHFL.UP P0, R25, R24, R23, R22 ;  /* 0x0400001718197389 */ /* 0x0000640000000016 */
[----:B01----:R-:W-:Y:S05]  /*0a40*/  ENDCOLLECTIVE ;  /* 0x000000000000791b */ /* 0x003fea0003800000 */
.L_x_357:
[----:B------:R-:W-:Y:S05]  /*0a50*/  BRA `(.L_x_358) ;  /* 0xfffffff800647947 */ /* 0x000fea000383ffff */
.L_x_359:
        /* <DEDUP_REMOVED lines=10> */
.L_x_609:


//--------------------- .text._ZN3cub18CUB_300001_SM_10006detail10radix_sort30DeviceRadixSortHistogramKernelINS1_5radix10policy_hubIfiyE10Policy1000ELNS0_9SortOrderE0EfyNS1_21identity_decomposer_tEEEvPT2_PKT1_SA_iiT3_ --------------------------
	.section	.text._ZN3cub18CUB_300001_SM_10006detail10radix_sort30DeviceRadixSortHistogramKernelINS1_5radix10policy_hubIfiyE10Policy1000ELNS0_9SortOrderE0EfyNS1_21identity_decomposer_tEEEvPT2_PKT1_SA_iiT3_,"ax",@progbits
	.align	128
        .global         _ZN3cub18CUB_300001_SM_10006detail10radix_sort30DeviceRadixSortHistogramKernelINS1_5radix10policy_hubIfiyE10Policy1000ELNS0_9SortOrderE0EfyNS1_21identity_decomposer_tEEEvPT2_PKT1_SA_iiT3_
        .type           _ZN3cub18CUB_300001_SM_10006detail10radix_sort30DeviceRadixSortHistogramKernelINS1_5radix10policy_hubIfiyE10Policy1000ELNS0_9SortOrderE0EfyNS1_21identity_decomposer_tEEEvPT2_PKT1_SA_iiT3_,@function
        .size           _ZN3cub18CUB_300001_SM_10006detail10radix_sort30DeviceRadixSortHistogramKernelINS1_5radix10policy_hubIfiyE10Policy1000ELNS0_9SortOrderE0EfyNS1_21identity_decomposer_tEEEvPT2_PKT1_SA_iiT3_,(.L_x_610 - _ZN3cub18CUB_300001_SM_10006detail10radix_sort30DeviceRadixSortHistogramKernelINS1_5radix10policy_hubIfiyE10Policy1000ELNS0_9SortOrderE0EfyNS1_21identity_decomposer_tEEEvPT2_PKT1_SA_iiT3_)
        .other          _ZN3cub18CUB_300001_SM_10006detail10radix_sort30DeviceRadixSortHistogramKernelINS1_5radix10policy_hubIfiyE10Policy1000ELNS0_9SortOrderE0EfyNS1_21identity_decomposer_tEEEvPT2_PKT1_SA_iiT3_,@"STO_CUDA_ENTRY STV_DEFAULT"
_ZN3cub18CUB_300001_SM_10006detail10radix_sort30DeviceRadixSortHistogramKernelINS1_5radix10policy_hubIfiyE10Policy1000ELNS0_9SortOrderE0EfyNS1_21identity_decomposer_tEEEvPT2_PKT1_SA_iiT3_:
.text._ZN3cub18CUB_300001_SM_10006detail10radix_sort30DeviceRadixSortHistogramKernelINS1_5radix10policy_hubIfiyE10Policy1000ELNS0_9SortOrderE0EfyNS1_21identity_decomposer_tEEEvPT2_PKT1_SA_iiT3_:
        /* <DEDUP_REMOVED lines=38> */
.L_x_443:
        /* <DEDUP_REMOVED lines=13> */
.L_x_363:
        /* <DEDUP_REMOVED lines=21> */
.L_x_362:
        /* <DEDUP_REMOVED lines=19> */
.L_x_365:
        /* <DEDUP_REMOVED lines=18> */
.L_x_364:
[----:B------:R-:W-:-:S13]  /*06d0*/  ISETP.GT.U32.AND P2, PT, R0, 0x7f, PT ;  /* 0x0000007f0000780c */ /* 0x000fda0003f44070 */
[----:B------:R-:W-:Y:S05]  /*06e0*/  @P2 BRA `(.L_x_361) ;  /* 0x0000000000e02947 */ /* 0x000fea0003800000 */
[----:B--23--:R-:W-:Y:S01]  /*06f0*/  IMAD.MOV.U32 R2, RZ, RZ, RZ ;  /* 0x000000ffff027224 */ /* 0x00cfe200078e00ff */
[----:B------:R-:W-:Y:S06]  /*0700*/  @!P1 BRA `(.L_x_366) ;  /* 0x0000000000589947 */ /* 0x000fec0003800000 */
[----:B------:R-:W-:-:S07]  /*0710*/  IMAD.MOV.U32 R2, RZ, RZ, RZ ;  /* 0x000000ffff027224 */ /* 0x000fce00078e00ff */
.L_x_367:
        /* <DEDUP_REMOVED lines=21> */
.L_x_366:
        /* <DEDUP_REMOVED lines=14> */
.L_x_368:
        /* <DEDUP_REMOVED lines=18> */
.L_x_361:
[----:B------:R-:W-:Y:S05]  /*0a70*/  BSYNC.RECONVERGENT B0 ;  /* 0x0000000000007941 */ /* 0x000fea0003800200 */
.L_x_360:
        /* <DEDUP_REMOVED lines=16> */
.L_x_374:
        /* <DEDUP_REMOVED lines=36> */
.L_x_370:
        /* <DEDUP_REMOVED lines=67> */
.L_x_371:
        /* <DEDUP_REMOVED lines=89> */
.L_x_373:
        /* <DEDUP_REMOVED lines=72> */
.L_x_372:
[----:B------:R-:W-:Y:S05]  /*1c00*/  BRA.U !UP0, `(.L_x_374) ;  /* 0xffffffed08dc7547 */ /* 0x000fea000b83ffff */
.L_x_369:
        /* <DEDUP_REMOVED lines=13> */
.L_x_394:
        /* <DEDUP_REMOVED lines=16> */
.L_x_379:
[----:B------:R-:W-:Y:S05]  /*1de0*/  BSYNC.RECONVERGENT B1 ;  /* 0x0000000000017941 */ /* 0x000fea0003800200 */
.L_x_378:
        /* <DEDUP_REMOVED lines=15> */
.L_x_381:
[----:B------:R-:W-:Y:S05]  /*1ee0*/  BSYNC.RECONVERGENT B1 ;  /* 0x0000000000017941 */ /* 0x000fea0003800200 */
.L_x_380:
[----:B------:R-:W-:Y:S04]  /*1ef0*/  BSSY.RECONVERGENT B1, `(.L_x_382) ;  /* 0x0000007000017945 */ /* 0x000fe80003800200 */
[----:B------:R-:W-:Y:S05]  /*1f00*/  @!P0 BRA `(.L_x_383) ;  /* 0x0000000000148947 */ /* 0x000fea0003800000 */
[----:B01----:R-:W-:Y:S02]  /*1f10*/  IMAD R17, R3, 0x100, R0 ;  /* 0x0000010003117824 */ /* 0x003fe400078e0200 */
[----:B------:R-:W-:Y:S02]  /*1f20*/  IMAD.MOV.U32 R23, RZ, RZ, RZ ;  /* 0x000000ffff177224 */ /* 0x000fe400078e00ff */
[----:B------:R-:W-:-:S04]  /*1f30*/  VIADD R17, R17, 0x200 ;  /* 0x0000020011117836 */ /* 0x000fc80000000000 */
[----:B------:R-:W-:-:S05]  /*1f40*/  IMAD.WIDE.U32 R16, R17, 0x8, R4 ;  /* 0x0000000811107825 */ /* 0x000fca00078e0004 */
[----:B------:R2:W-:Y:S02]  /*1f50*/  REDG.E.ADD.64.STRONG.GPU desc[UR20][R16.64], R22 ;  /* 0x000000161000798e */ /* 0x0005e4000c12e514 */
.L_x_383:
[----:B------:R-:W-:Y:S05]  /*1f60*/  BSYNC.RECONVERGENT B1 ;  /* 0x0000000000017941 */ /* 0x000fea0003800200 */
.L_x_382:
[----:B------:R-:W-:Y:S04]  /*1f70*/  BSSY.RECONVERGENT B1, `(.L_x_384) ;  /* 0x0000007000017945 */ /* 0x000fe80003800200 */
[----:B------:R-:W-:Y:S05]  /*1f80*/  @!P1 BRA `(.L_x_385) ;  /* 0x0000000000149947 */ /* 0x000fea0003800000 */
[----:B012---:R-:W-:Y:S02]  /*1f90*/  IMAD R17, R3, 0x100, R0 ;  /* 0x0000010003117824 */ /* 0x007fe400078e0200 */
[----:B------:R-:W-:Y:S02]  /*1fa0*/  IMAD.MOV.U32 R15, RZ, RZ, RZ ;  /* 0x000000ffff0f7224 */ /* 0x000fe400078e00ff */
[----:B------:R-:W-:-:S04]  /*1fb0*/  VIADD R17, R17, 0x300 ;  /* 0x0000030011117836 */ /* 0x000fc80000000000 */
[----:B------:R-:W-:-:S05]  /*1fc0*/  IMAD.WIDE.U32 R16, R17, 0x8, R4 ;  /* 0x0000000811107825 */ /* 0x000fca00078e0004 */
[----:B------:R3:W-:Y:S02]  /*1fd0*/  REDG.E.ADD.64.STRONG.GPU desc[UR20][R16.64], R14 ;  /* 0x0000000e1000798e */ /* 0x0007e4000c12e514 */
.L_x_385:
[----:B------:R-:W-:Y:S05]  /*1fe0*/  BSYNC.RECONVERGENT B1 ;  /* 0x0000000000017941 */ /* 0x000fea0003800200 */
.L_x_384:
[----:B------:R-:W-:Y:S04]  /*1ff0*/  BSSY.RECONVERGENT B1, `(.L_x_386) ;  /* 0x0000007000017945 */ /* 0x000fe80003800200 */
[----:B------:R-:W-:Y:S05]  /*2000*/  @!P2 BRA `(.L_x_387) ;  /* 0x000000000014a947 */ /* 0x000fea0003800000 */
[----:B---3--:R-:W-:Y:S02]  /*2010*/  IMAD R15, R3, 0x100, R0 ;  /* 0x00000100030f7824 */ /* 0x008fe400078e0200 */
[----:B------:R-:W-:Y:S02]  /*2020*/  IMAD.MOV.U32 R13, RZ, RZ, RZ ;  /* 0x000000ffff0d7224 */ /* 0x000fe400078e00ff */
[----:B------:R-:W-:-:S04]  /*2030*/  VIADD R15, R15, 0x400 ;  /* 0x000004000f0f7836 */ /* 0x000fc80000000000 */
[----:B------:R-:W-:-:S05]  /*2040*/  IMAD.WIDE.U32 R14, R15, 0x8, R4 ;  /* 0x000000080f0e7825 */ /* 0x000fca00078e0004 */
[----:B------:R4:W-:Y:S02]  /*2050*/  REDG.E.ADD.64.STRONG.GPU desc[UR20][R14.64], R12 ;  /* 0x0000000c0e00798e */ /* 0x0009e4000c12e514 */
.L_x_387:
[----:B------:R-:W-:Y:S05]  /*2060*/  BSYNC.RECONVERGENT B1 ;  /* 0x0000000000017941 */ /* 0x000fea0003800200 */
.L_x_386:
[----:B------:R-:W-:Y:S04]  /*2070*/  BSSY.RECONVERGENT B1, `(.L_x_388) ;  /* 0x0000007000017945 */ /* 0x000fe80003800200 */
[----:B------:R-:W-:Y:S05]  /*2080*/  @!P3 BRA `(.L_x_389) ;  /* 0x000000000014b947 */ /* 0x000fea0003800000 */
[----:B----4-:R-:W-:Y:S02]  /*2090*/  IMAD R13, R3, 0x100, R0 ;  /* 0x00000100030d7824 */ /* 0x010fe400078e0200 */
[----:B------:R-:W-:Y:S02]  /*20a0*/  IMAD.MOV.U32 R7, RZ, RZ, RZ ;  /* 0x000000ffff077224 */ /* 0x000fe400078e00ff */
[----:B------:R-:W-:-:S04]  /*20b0*/  VIADD R13, R13, 0x500 ;  /* 0x000005000d0d7836 */ /* 0x000fc80000000000 */
[----:B------:R-:W-:-:S05]  /*20c0*/  IMAD.WIDE.U32 R12, R13, 0x8, R4 ;  /* 0x000000080d0c7825 */ /* 0x000fca00078e0004 */
[----:B------:R4:W-:Y:S02]  /*20d0*/  REDG.E.ADD.64.STRONG.GPU desc[UR20][R12.64], R6 ;  /* 0x000000060c00798e */ /* 0x0009e4000c12e514 */
.L_x_389:
[----:B------:R-:W-:Y:S05]  /*20e0*/  BSYNC.RECONVERGENT B1 ;  /* 0x0000000000017941 */ /* 0x000fea0003800200 */
.L_x_388:
[----:B------:R-:W-:Y:S04]  /*20f0*/  BSSY.RECONVERGENT B1, `(.L_x_390) ;  /* 0x0000007000017945 */ /* 0x000fe80003800200 */
[----:B------:R-:W-:Y:S05]  /*2100*/  @!P4 BRA `(.L_x_391) ;  /* 0x000000000014c947 */ /* 0x000fea0003800000 */
[----:B----4-:R-:W-:Y:S02]  /*2110*/  IMAD R7, R3, 0x100, R0 ;  /* 0x0000010003077824 */ /* 0x010fe400078e0200 */
[----:B------:R-:W-:Y:S02]  /*2120*/  IMAD.MOV.U32 R9, RZ, RZ, RZ ;  /* 0x000000ffff097224 */ /* 0x000fe400078e00ff */
[----:B------:R-:W-:-:S04]  /*2130*/  VIADD R7, R7, 0x600 ;  /* 0x0000060007077836 */ /* 0x000fc80000000000 */
[----:B------:R-:W-:-:S05]  /*2140*/  IMAD.WIDE.U32 R6, R7, 0x8, R4 ;  /* 0x0000000807067825 */ /* 0x000fca00078e0004 */
[----:B------:R4:W-:Y:S02]  /*2150*/  REDG.E.ADD.64.STRONG.GPU desc[UR20][R6.64], R8 ;  /* 0x000000080600798e */ /* 0x0009e4000c12e514 */
.L_x_391:
[----:B------:R-:W-:Y:S05]  /*2160*/  BSYNC.RECONVERGENT B1 ;  /* 0x0000000000017941 */ /* 0x000fea0003800200 */
.L_x_390:
[----:B------:R-:W-:Y:S04]  /*2170*/  BSSY.RECONVERGENT B1, `(.L_x_392) ;  /* 0x0000007000017945 */ /* 0x000fe80003800200 */
[----:B------:R-:W-:Y:S05]  /*2180*/  @!P5 BRA `(.L_x_393) ;  /* 0x000000000014d947 */ /* 0x000fea0003800000 */
[----:B----4-:R-:W-:Y:S02]  /*2190*/  IMAD R7, R3, 0x100, R0 ;  /* 0x0000010003077824 */ /* 0x010fe400078e0200 */
[----:B------:R-:W-:Y:S02]  /*21a0*/  IMAD.MOV.U32 R11, RZ, RZ, RZ ;  /* 0x000000ffff0b7224 */ /* 0x000fe400078e00ff */
[----:B------:R-:W-:-:S04]  /*21b0*/  VIADD R7, R7, 0x700 ;  /* 0x0000070007077836 */ /* 0x000fc80000000000 */
[----:B------:R-:W-:-:S05]  /*21c0*/  IMAD.WIDE.U32 R6, R7, 0x8, R4 ;  /* 0x0000000807067825 */ /* 0x000fca00078e0004 */
[----:B------:R4:W-:Y:S02]  /*21d0*/  REDG.E.ADD.64.STRONG.GPU desc[UR20][R6.64], R10 ;  /* 0x0000000a0600798e */ /* 0x0009e4000c12e514 */
.L_x_393:
[----:B------:R-:W-:Y:S05]  /*21e0*/  BSYNC.RECONVERGENT B1 ;  /* 0x0000000000017941 */ /* 0x000fea0003800200 */
.L_x_392:
[----:B------:R-:W-:-:S05]  /*21f0*/  VIADD R3, R3, 0x8 ;  /* 0x0000000803037836 */ /* 0x000fca0000000000 */
[----:B------:R-:W-:-:S13]  /*2200*/  ISETP.NE.AND P0, PT, R3, UR27, PT ;  /* 0x0000001b03007c0c */ /* 0x000fda000bf05270 */
[----:B------:R-:W-:Y:S05]  /*2210*/  @P0 BRA `(.L_x_394) ;  /* 0xfffffff800b00947 */ /* 0x000fea000383ffff */
[----:B------:R-:W-:-:S07]  /*2220*/  IMAD.U32 R5, RZ, RZ, UR27 ;  /* 0x0000001bff057e24 */ /* 0x000fce000f8e00ff */
.L_x_377:
        /* <DEDUP_REMOVED lines=24> */
.L_x_398:
[----:B------:R-:W-:Y:S05]  /*23b0*/  BSYNC.RECONVERGENT B1 ;  /* 0x0000000000017941 */ /* 0x000fea0003800200 */
.L_x_397:
        /* <DEDUP_REMOVED lines=9> */
.L_x_400:
[----:B------:R-:W-:Y:S05]  /*2450*/  BSYNC.RECONVERGENT B1 ;  /* 0x0000000000017941 */ /* 0x000fea0003800200 */
.L_x_399:
        /* <DEDUP_REMOVED lines=8> */
.L_x_402:
[----:B------:R-:W-:Y:S05]  /*24e0*/  BSYNC.RECONVERGENT B1 ;  /* 0x0000000000017941 */ /* 0x000fea0003800200 */
.L_x_401:
        /* <DEDUP_REMOVED lines=9> */
.L_x_404:
[----:B------:R-:W-:Y:S05]  /*2580*/  BSYNC.RECONVERGENT B1 ;  /* 0x0000000000017941 */ /* 0x000fea0003800200 */
.L_x_403:
[----:B------:R-:W-:-:S07]  /*2590*/  VIADD R5, R5, 0x4 ;  /* 0x0000000405057836 */ /* 0x000fce0000000000 */
.L_x_396:
        /* <DEDUP_REMOVED lines=18> */
.L_x_408:
[----:B------:R-:W-:Y:S05]  /*26c0*/  BSYNC.RECONVERGENT B2 ;  /* 0x0000000000027941 */ /* 0x000fea0003800200 */
.L_x_407:
        /* <DEDUP_REMOVED lines=9> */
.L_x_410:
[----:B------:R-:W-:Y:S05]  /*2760*/  BSYNC.RECONVERGENT B2 ;  /* 0x0000000000027941 */ /* 0x000fea0003800200 */
.L_x_409:
[----:B------:R-:W-:-:S07]  /*2770*/  VIADD R5, R5, 0x2 ;  /* 0x0000000205057836 */ /* 0x000fce0000000000 */
.L_x_406:
        /* <DEDUP_REMOVED lines=12> */
.L_x_405:
[----:B------:R-:W-:Y:S05]  /*2840*/  BSYNC.RECONVERGENT B1 ;  /* 0x0000000000017941 */ /* 0x000fea0003800200 */
.L_x_395:
[----:B------:R-:W-:-:S13]  /*2850*/  ISETP.GT.U32.AND P0, PT, R0, 0x7f, PT ;  /* 0x0000007f0000780c */ /* 0x000fda0003f04070 */
[----:B------:R-:W-:Y:S05]  /*2860*/  @P0 BRA `(.L_x_376) ;  /* 0x00000008008c0947 */ /* 0x000fea0003800000 */
[----:B------:R-:W-:Y:S01]  /*2870*/  UISETP.GE.U32.AND UP0, UPT, UR22, 0x7, UPT ;  /* 0x000000071600788c */ /* 0x000fe2000bf06070 */
[----:B0-----:R-:W-:-:S08]  /*2880*/  IMAD.MOV.U32 R5, RZ, RZ, RZ ;  /* 0x000000ffff057224 */ /* 0x001fd000078e00ff */
[----:B------:R-:W-:Y:S05]  /*2890*/  BRA.U !UP0, `(.L_x_411) ;  /* 0x0000000508147547 */ /* 0x000fea000b800000 */
[----:B-1----:R-:W0:Y:S01]  /*28a0*/  LDC.64 R4, c[0x0][0x380] ;  /* 0x0000e000ff047b82 */ /* 0x002e220000000a00 */
[----:B------:R-:W-:-:S07]  /*28b0*/  IMAD.MOV.U32 R9, RZ, RZ, RZ ;  /* 0x000000ffff097224 */ /* 0x000fce00078e00ff */
.L_x_428:
        /* <DEDUP_REMOVED lines=18> */
.L_x_413:
[----:B------:R-:W-:Y:S05]  /*29e0*/  BSYNC.RECONVERGENT B1 ;  /* 0x0000000000017941 */ /* 0x000fea0003800200 */
.L_x_412:
[----:B------:R-:W-:Y:S04]  /*29f0*/  BSSY.RECONVERGENT B1, `(.L_x_414) ;  /* 0x0000005000017945 */ /* 0x000fe80003800200 */
[----:B------:R-:W-:Y:S05]  /*2a00*/  @!P1 BRA `(.L_x_415) ;  /* 0x00000000000c9947 */ /* 0x000fea0003800000 */
[----:B0-----:R-:W-:Y:S02]  /*2a10*/  IMAD.MOV.U32 R14, RZ, RZ, R13 ;  /* 0x000000ffff0e7224 */ /* 0x001fe400078e000d */
[----:B------:R-:W-:-:S05]  /*2a20*/  IMAD.MOV.U32 R15, RZ, RZ, RZ ;  /* 0x000000ffff0f7224 */ /* 0x000fca00078e00ff */
[----:B------:R1:W-:Y:S02]  /*2a30*/  REDG.E.ADD.64.STRONG.GPU desc[UR20][R6.64+0xc00], R14 ;  /* 0x000c000e0600798e */ /* 0x0003e4000c12e514 */
.L_x_415:
[----:B------:R-:W-:Y:S05]  /*2a40*/  BSYNC.RECONVERGENT B1 ;  /* 0x0000000000017941 */ /* 0x000fea0003800200 */
.L_x_414:
        /* <DEDUP_REMOVED lines=12> */
.L_x_417:
[----:B------:R-:W-:Y:S05]  /*2b10*/  BSYNC.RECONVERGENT B1 ;  /* 0x0000000000017941 */ /* 0x000fea0003800200 */
.L_x_416:
[----:B------:R-:W-:Y:S04]  /*2b20*/  BSSY.RECONVERGENT B1, `(.L_x_418) ;  /* 0x0000005000017945 */ /* 0x000fe80003800200 */
[----:B------:R-:W-:Y:S05]  /*2b30*/  @!P1 BRA `(.L_x_419) ;  /* 0x00000000000c9947 */ /* 0x000fea0003800000 */
[----:B012---:R-:W-:Y:S02]  /*2b40*/  IMAD.MOV.U32 R14, RZ, RZ, R18 ;  /* 0x000000ffff0e7224 */ /* 0x007fe400078e0012 */
[----:B------:R-:W-:-:S05]  /*2b50*/  IMAD.MOV.U32 R15, RZ, RZ, RZ ;  /* 0x000000ffff0f7224 */ /* 0x000fca00078e00ff */
[----:B------:R3:W-:Y:S02]  /*2b60*/  REDG.E.ADD.64.STRONG.GPU desc[UR20][R6.64+0x1c00], R14 ;  /* 0x001c000e0600798e */ /* 0x0007e4000c12e514 */
.L_x_419:
[----:B------:R-:W-:Y:S05]  /*2b70*/  BSYNC.RECONVERGENT B1 ;  /* 0x0000000000017941 */ /* 0x000fea0003800200 */
.L_x_418:
[----:B------:R-:W-:Y:S04]  /*2b80*/  BSSY.RECONVERGENT B1, `(.L_x_420) ;  /* 0x0000005000017945 */ /* 0x000fe80003800200 */
[----:B------:R-:W-:Y:S05]  /*2b90*/  @!P2 BRA `(.L_x_421) ;  /* 0x00000000000ca947 */ /* 0x000fea0003800000 */
[----:B0123--:R-:W-:Y:S02]  /*2ba0*/  IMAD.MOV.U32 R14, RZ, RZ, R19 ;  /* 0x000000ffff0e7224 */ /* 0x00ffe400078e0013 */
[----:B------:R-:W-:-:S05]  /*2bb0*/  IMAD.MOV.U32 R15, RZ, RZ, RZ ;  /* 0x000000ffff0f7224 */ /* 0x000fca00078e00ff */
[----:B------:R4:W-:Y:S02]  /*2bc0*/  REDG.E.ADD.64.STRONG.GPU desc[UR20][R6.64+0x2400], R14 ;  /* 0x0024000e0600798e */ /* 0x0009e4000c12e514 */
.L_x_421:
[----:B------:R-:W-:Y:S05]  /*2bd0*/  BSYNC.RECONVERGENT B1 ;  /* 0x0000000000017941 */ /* 0x000fea0003800200 */
.L_x_420:
[----:B------:R-:W-:Y:S04]  /*2be0*/  BSSY.RECONVERGENT B1, `(.L_x_422) ;  /* 0x0000004000017945 */ /* 0x000fe80003800200 */
[----:B------:R-:W-:Y:S05]  /*2bf0*/  @!P3 BRA `(.L_x_423) ;  /* 0x000000000008b947 */ /* 0x000fea0003800000 */
[----:B------:R-:W-:-:S05]  /*2c00*/  IMAD.MOV.U32 R17, RZ, RZ, RZ ;  /* 0x000000ffff117224 */ /* 0x000fca00078e00ff */
[----:B------:R0:W-:Y:S02]  /*2c10*/  REDG.E.ADD.64.STRONG.GPU desc[UR20][R6.64+0x2c00], R16 ;  /* 0x002c00100600798e */ /* 0x0001e4000c12e514 */
.L_x_423:
[----:B------:R-:W-:Y:S05]  /*2c20*/  BSYNC.RECONVERGENT B1 ;  /* 0x0000000000017941 */ /* 0x000fea0003800200 */
.L_x_422:
[----:B------:R-:W-:Y:S04]  /*2c30*/  BSSY.RECONVERGENT B1, `(.L_x_424) ;  /* 0x0000004000017945 */ /* 0x000fe80003800200 */
[----:B------:R-:W-:Y:S05]  /*2c40*/  @!P4 BRA `(.L_x_425) ;  /* 0x000000000008c947 */ /* 0x000fea0003800000 */
[----:B------:R-:W-:-:S05]  /*2c50*/  IMAD.MOV.U32 R13, RZ, RZ, RZ ;  /* 0x000000ffff0d7224 */ /* 0x000fca00078e00ff */
[----:B------:R0:W-:Y:S02]  /*2c60*/  REDG.E.ADD.64.STRONG.GPU desc[UR20][R6.64+0x3400], R12 ;  /* 0x0034000c0600798e */ /* 0x0001e4000c12e514 */
.L_x_425:
[----:B------:R-:W-:Y:S05]  /*2c70*/  BSYNC.RECONVERGENT B1 ;  /* 0x0000000000017941 */ /* 0x000fea0003800200 */
.L_x_424:
[----:B------:R-:W-:Y:S04]  /*2c80*/  BSSY.RECONVERGENT B1, `(.L_x_426) ;  /* 0x0000004000017945 */ /* 0x000fe80003800200 */
[----:B------:R-:W-:Y:S05]  /*2c90*/  @!P5 BRA `(.L_x_427) ;  /* 0x000000000008d947 */ /* 0x000fea0003800000 */
[----:B------:R-:W-:-:S05]  /*2ca0*/  IMAD.MOV.U32 R11, RZ, RZ, RZ ;  /* 0x000000ffff0b7224 */ /* 0x000fca00078e00ff */
[----:B------:R0:W-:Y:S02]  /*2cb0*/  REDG.E.ADD.64.STRONG.GPU desc[UR20][R6.64+0x3c00], R10 ;  /* 0x003c000a0600798e */ /* 0x0001e4000c12e514 */
.L_x_427:
[----:B------:R-:W-:Y:S05]  /*2cc0*/  BSYNC.RECONVERGENT B1 ;  /* 0x0000000000017941 */ /* 0x000fea0003800200 */
.L_x_426:
[----:B------:R-:W-:Y:S05]  /*2cd0*/  @P0 BRA `(.L_x_428) ;  /* 0xfffffff800f80947 */ /* 0x000fea000383ffff */
[----:B------:R-:W-:-:S07]  /*2ce0*/  IMAD.U32 R5, RZ, RZ, UR27 ;  /* 0x0000001bff057e24 */ /* 0x000fce000f8e00ff */
.L_x_411:
        /* <DEDUP_REMOVED lines=20> */
.L_x_431:
[----:B------:R-:W-:Y:S05]  /*2e30*/  BSYNC.RECONVERGENT B1 ;  /* 0x0000000000017941 */ /* 0x000fea0003800200 */
.L_x_430:
        /* <DEDUP_REMOVED lines=9> */
.L_x_433:
[----:B------:R-:W-:Y:S05]  /*2ed0*/  BSYNC.RECONVERGENT B1 ;  /* 0x0000000000017941 */ /* 0x000fea0003800200 */
.L_x_432:
        /* <DEDUP_REMOVED lines=8> */
.L_x_435:
[----:B------:R-:W-:Y:S05]  /*2f60*/  BSYNC.RECONVERGENT B1 ;  /* 0x0000000000017941 */ /* 0x000fea0003800200 */
.L_x_434:
        /* <DEDUP_REMOVED lines=9> */
.L_x_437:
[----:B------:R-:W-:Y:S05]  /*3000*/  BSYNC.RECONVERGENT B1 ;  /* 0x0000000000017941 */ /* 0x000fea0003800200 */
.L_x_436:
[----:B------:R-:W-:-:S07]  /*3010*/  VIADD R5, R5, 0x4 ;  /* 0x0000000405057836 */ /* 0x000fce0000000000 */
.L_x_429:
        /* <DEDUP_REMOVED lines=17> */
.L_x_440:
[----:B------:R-:W-:Y:S05]  /*3130*/  BSYNC.RECONVERGENT B1 ;  /* 0x0000000000017941 */ /* 0x000fea0003800200 */
.L_x_439:
        /* <DEDUP_REMOVED lines=9> */
.L_x_442:
[----:B------:R-:W-:Y:S05]  /*31d0*/  BSYNC.RECONVERGENT B1 ;  /* 0x0000000000017941 */ /* 0x000fea0003800200 */
.L_x_441:
[----:B------:R-:W-:-:S07]  /*31e0*/  VIADD R5, R5, 0x2 ;  /* 0x0000000205057836 */ /* 0x000fce0000000000 */
.L_x_438:
        /* <DEDUP_REMOVED lines=11> */
.L_x_376:
[----:B------:R-:W-:Y:S05]  /*32a0*/  BSYNC.RECONVERGENT B0 ;  /* 0x0000000000007941 */ /* 0x000fea0003800200 */
.L_x_375:
[----:B------:R-:W-:Y:S01]  /*32b0*/  BAR.SYNC.DEFER_BLOCKING 0x0 ;  /* 0x0000000000007b1d */ /* 0x000fe20000010000 */
[----:B------:R-:W-:-:S04]  /*32c0*/  UIADD3 UR6, UP0, UPT, UR6, 0x1, URZ ;  /* 0x0000000106067890 */ /* 0x000fc8000ff1e0ff */
[----:B------:R-:W-:Y:S02]  /*32d0*/  UIADD3.X UR7, UPT, UPT, URZ, UR7, URZ, UP0, !UPT ;  /* 0x00000007ff077290 */ /* 0x000fe400087fe4ff */
[----:B------:R-:W-:-:S04]  /*32e0*/  UISETP.NE.U32.AND UP0, UPT, UR6, UR11, UPT ;  /* 0x0000000b0600728c */ /* 0x000fc8000bf05070 */
[----:B------:R-:W-:-:S09]  /*32f0*/  UISETP.NE.AND.EX UP0, UPT, UR7, UR12, UPT, UP0 ;  /* 0x0000000c0700728c */ /* 0x000fd2000bf05300 */
[----:B------:R-:W-:Y:S05]  /*3300*/  BRA.U UP0, `(.L_x_443) ;  /* 0xffffffcd00d47547 */ /* 0x000fea000b83ffff */
[----:B------:R-:W-:Y:S05]  /*3310*/  EXIT ;  /* 0x000000000000794d */ /* 0x000fea0003800000 */
.L_x_444:
        /* <DEDUP_REMOVED lines=14> */
.L_x_610:


//--------------------- .text._ZN3cub18CUB_300001_SM_10006detail10radix_sort31DeviceRadixSortSingleTileKernelINS1_5radix10policy_hubIfiyE10Policy1000ELNS0_9SortOrderE0EfiyNS1_21identity_decomposer_tEEEvPKT1_PSA_PKT2_PSE_T3_iiT4_ --------------------------
	.section	.text._ZN3cub18CUB_300001_SM_10006detail10radix_sort31DeviceRadixSortSingleTileKernelINS1_5radix10policy_hubIfiyE10Policy1000ELNS0_9SortOrderE0EfiyNS1_21identity_decomposer_tEEEvPKT1_PSA_PKT2_PSE_T3_iiT4_,"ax",@progbits
	.align	128
        .global         _ZN3cub18CUB_300001_SM_10006detail10radix_sort31DeviceRadixSortSingleTileKernelINS1_5radix10policy_hubIfiyE10Policy1000ELNS0_9SortOrderE0EfiyNS1_21identity_decomposer_tEEEvPKT1_PSA_PKT2_PSE_T3_iiT4_
        .type           _ZN3cub18CUB_300001_SM_10006detail10radix_sort31DeviceRadixSortSingleTileKernelINS1_5radix10policy_hubIfiyE10Policy1000ELNS0_9SortOrderE0EfiyNS1_21identity_decomposer_tEEEvPKT1_PSA_PKT2_PSE_T3_iiT4_,@function
        .size           _ZN3cub18CUB_300001_SM_10006detail10radix_sort31DeviceRadixSortSingleTileKernelINS1_5radix10policy_hubIfiyE10Policy1000ELNS0_9SortOrderE0EfiyNS1_21identity_decomposer_tEEEvPKT1_PSA_PKT2_PSE_T3_iiT4_,(.L_x_611 - _ZN3cub18CUB_300001_SM_10006detail10radix_sort31DeviceRadixSortSingleTileKernelINS1_5radix10policy_hubIfiyE10Policy1000ELNS0_9SortOrderE0EfiyNS1_21identity_decomposer_tEEEvPKT1_PSA_PKT2_PSE_T3_iiT4_)
        .other          _ZN3cub18CUB_300001_SM_10006detail10radix_sort31DeviceRadixSortSingleTileKernelINS1_5radix10policy_hubIfiyE10Policy1000ELNS0_9SortOrderE0EfiyNS1_21identity_decomposer_tEEEvPKT1_PSA_PKT2_PSE_T3_iiT4_,@"STO_CUDA_ENTRY STV_DEFAULT"
_ZN3cub18CUB_300001_SM_10006detail10radix_sort31DeviceRadixSortSingleTileKernelINS1_5radix10policy_hubIfiyE10Policy1000ELNS0_9SortOrderE0EfiyNS1_21identity_decomposer_tEEEvPKT1_PSA_PKT2_PSE_T3_iiT4_:
.text._ZN3cub18CUB_300001_SM_10006detail10radix_sort31DeviceRadixSortSingleTileKernelINS1_5radix10policy_hubIfiyE10Policy1000ELNS0_9SortOrderE0EfiyNS1_21identity_decomposer_tEEEvPKT1_PSA_PKT2_PSE_T3_iiT4_:
        /* <DEDUP_REMOVED lines=222> */
.L_x_446:
        /* <DEDUP_REMOVED lines=593> */
.L_x_445:
        /* <DEDUP_REMOVED lines=288> */
.L_x_447:
        /* <DEDUP_REMOVED lines=9> */
.L_x_611:


//--------------------- .text._ZN3cub18CUB_300001_SM_10006detail10merge_sort26DeviceMergeSortMergeKernelINS2_10policy_hubIN6thrust24THRUST_300001_SM_1000_NS10device_ptrI13RadiosityDataEEE9Policy600ES9_PNS0_8NullTypeES9_SD_mN4cuda3std3__44lessIS8_EES8_SC_EEvbT2_T3_T4_PT6_PT7_T5_PSL_SL_NS1_7vsmem_tE --------------------------
	.section	.text._ZN3cub18CUB_300001_SM_10006detail10merge_sort26DeviceMergeSortMergeKernelINS2_10policy_hubIN6thrust24THRUST_300001_SM_1000_NS10device_ptrI13RadiosityDataEEE9Policy600ES9_PNS0_8NullTypeES9_SD_mN4cuda3std3__44lessIS8_EES8_SC_EEvbT2_T3_T4_PT6_PT7_T5_PSL_SL_NS1_7vsmem_tE,"ax",@progbits
	.align	128
        .global         _ZN3cub18CUB_300001_SM_10006detail10merge_sort26DeviceMergeSortMergeKernelINS2_10policy_hubIN6thrust24THRUST_300001_SM_1000_NS10device_ptrI13RadiosityDataEEE9Policy600ES9_PNS0_8NullTypeES9_SD_mN4cuda3std3__44lessIS8_EES8_SC_EEvbT2_T3_T4_PT6_PT7_T5_PSL_SL_NS1_7vsmem_tE
        .type           _ZN3cub18CUB_300001_SM_10006detail10merge_sort26DeviceMergeSortMergeKernelINS2_10policy_hubIN6thrust24THRUST_300001_SM_1000_NS10device_ptrI13RadiosityDataEEE9Policy600ES9_PNS0_8NullTypeES9_SD_mN4cuda3std3__44lessIS8_EES8_SC_EEvbT2_T3_T4_PT6_PT7_T5_PSL_SL_NS1_7vsmem_tE,@function
        .size           _ZN3cub18CUB_300001_SM_10006detail10merge_sort26DeviceMergeSortMergeKernelINS2_10policy_hubIN6thrust24THRUST_300001_SM_1000_NS10device_ptrI13RadiosityDataEEE9Policy600ES9_PNS0_8NullTypeES9_SD_mN4cuda3std3__44lessIS8_EES8_SC_EEvbT2_T3_T4_PT6_PT7_T5_PSL_SL_NS1_7vsmem_tE,(.L_x_612 - _ZN3cub18CUB_300001_SM_10006detail10merge_sort26DeviceMergeSortMergeKernelINS2_10policy_hubIN6thrust24THRUST_300001_SM_1000_NS10device_ptrI13RadiosityDataEEE9Policy600ES9_PNS0_8NullTypeES9_SD_mN4cuda3std3__44lessIS8_EES8_SC_EEvbT2_T3_T4_PT6_PT7_T5_PSL_SL_NS1_7vsmem_tE)
        .other          _ZN3cub18CUB_300001_SM_10006detail10merge_sort26DeviceMergeSortMergeKernelINS2_10policy_hubIN6thrust24THRUST_300001_SM_1000_NS10device_ptrI13RadiosityDataEEE9Policy600ES9_PNS0_8NullTypeES9_SD_mN4cuda3std3__44lessIS8_EES8_SC_EEvbT2_T3_T4_PT6_PT7_T5_PSL_SL_NS1_7vsmem_tE,@"STO_CUDA_ENTRY STV_DEFAULT"
_ZN3cub18CUB_300001_SM_10006detail10merge_sort26DeviceMergeSortMergeKernelINS2_10policy_hubIN6thrust24THRUST_300001_SM_1000_NS10device_ptrI13RadiosityDataEEE9Policy600ES9_PNS0_8NullTypeES9_SD_mN4cuda3std3__44lessIS8_EES8_SC_EEvbT2_T3_T4_PT6_PT7_T5_PSL_SL_NS1_7vsmem_tE:
.text._ZN3cub18CUB_300001_SM_10006detail10merge_sort26DeviceMergeSortMergeKernelINS2_10policy_hubIN6thrust24THRUST_300001_SM_1000_NS10device_ptrI13RadiosityDataEEE9Policy600ES9_PNS0_8NullTypeES9_SD_mN4cuda3std3__44lessIS8_EES8_SC_EEvbT2_T3_T4_PT6_PT7_T5_PSL_SL_NS1_7vsmem_tE:
[----:B------:R-:W-:Y:S01]  /*0000*/  LDC R1, c[0x0][0x37c] ;  /* 0x0000df00ff017b82 */ /* 0x000fe20000000800 */
[----:B------:R-:W0:Y:S01]  /*0010*/  S2R R0, SR_CTAID.X ;  /* 0x0000000000007919 */ /* 0x000e220000002500 */
[----:B------:R-:W1:Y:S06]  /*0020*/  LDCU UR4, c[0x0][0x370] ;  /* 0x00006e00ff0477ac */ /* 0x000e6c0008000800 */
[----:B------:R-:W2:Y:S01]  /*0030*/  LDC.64 R2, c[0x0][0x3c0] ;  /* 0x0000f000ff027b82 */ /* 0x000ea20000000a00 */
[----:B------:R-:W3:Y:S01]  /*0040*/  S2R R28, SR_TID.X ;  /* 0x00000000001c7919 */ /* 0x000ee20000002100 */
[----:B------:R-:W4:Y:S01]  /*0050*/  LDCU.64 UR6, c[0x0][0x358] ;  /* 0x00006b00ff0677ac */ /* 0x000f220008000a00 */
[----:B-1----:R-:W-:-:S06]  /*0060*/  UIADD3 UR4, UPT, UPT, UR4, -0x1, URZ ;  /* 0xffffffff04047890 */ /* 0x002fcc000fffe0ff */
[----:B0-----:R-:W-:-:S13]  /*0070*/  ISETP.GE.U32.AND P0, PT, R0, UR4, PT ;  /* 0x0000000400007c0c */ /* 0x001fda000bf06070 */
[----:B---34-:R-:W-:Y:S05]  /*0080*/  @P0 BRA `(.L_x_448) ;  /* 0x0000001000400947 */ /* 0x018fea0003800000 */
[----:B------:R-:W0:Y:S01]  /*0090*/  LDC.64 R10, c[0x0][0x3b8] ;  /* 0x0000ee00ff0a7b82 */ /* 0x000e220000000a00 */
[----:B--2---:R-:W-:-:S07]  /*00a0*/  IADD3 R17, P3, PT, RZ, -R2, RZ ;  /* 0x80000002ff117210 */ /* 0x004fce0007f7e0ff */
[----:B------:R-:W1:Y:S01]  /*00b0*/  LDC.64 R6, c[0x0][0x398] ;  /* 0x0000e600ff067b82 */ /* 0x000e620000000a00 */
[----:B------:R-:W-:Y:S01]  /*00c0*/  IMAD.WIDE.U32 R18, R2, 0x80, RZ ;  /* 0x0000008002127825 */ /* 0x000fe200078e00ff */
[----:B------:R-:W2:Y:S01]  /*00d0*/  LDCU.U8 UR4, c[0x0][0x380] ;  /* 0x00007000ff0477ac */ /* 0x000ea20008000000 */
[----:B0-----:R-:W-:-:S04]  /*00e0*/  LEA R10, P0, R0, R10, 0x3 ;  /* 0x0000000a000a7211 */ /* 0x001fc800078018ff */
[----:B------:R-:W-:-:S05]  /*00f0*/  LEA.HI.X R11, R0, R11, RZ, 0x3, P0 ;  /* 0x0000000b000b7211 */ /* 0x000fca00000f1cff */
[----:B------:R-:W3:Y:S04]  /*0100*/  LDG.E.64 R8, desc[UR6][R10.64+0x8] ;  /* 0x000008060a087981 */ /* 0x000ee8000c1e1b00 */
[----:B------:R-:W4:Y:S01]  /*0110*/  LDG.E.64 R4, desc[UR6][R10.64] ;  /* 0x000000060a047981 */ /* 0x000f22000c1e1b00 */
[-C--:B------:R-:W-:Y:S01]  /*0120*/  LOP3.LUT R13, R17, R0.reuse, RZ, 0xc0, !PT ;  /* 0x00000000110d7212 */ /* 0x080fe200078ec0ff */
[----:B------:R-:W-:Y:S01]  /*0130*/  IMAD.SHL.U32 R15, R3, 0x80, RZ ;  /* 0x00000080030f7824 */ /* 0x000fe200078e00ff */
[----:B------:R-:W-:Y:S01]  /*0140*/  LOP3.LUT R2, R17, R0, RZ, 0xfc, !PT ;  /* 0x0000000011027212 */ /* 0x000fe200078efcff */
[----:B------:R-:W-:Y:S01]  /*0150*/  IMAD.X R12, RZ, RZ, ~R3, P3 ;  /* 0x000000ffff0c7224 */ /* 0x000fe200018e0e03 */
[C---:B------:R-:W-:Y:S01]  /*0160*/  SHF.L.U64.HI R20, R13.reuse, 0x8, RZ ;  /* 0x000000080d147819 */ /* 0x040fe200000102ff */
[----:B------:R-:W-:Y:S01]  /*0170*/  IMAD.SHL.U32 R23, R13, 0x100, RZ ;  /* 0x000001000d177824 */ /* 0x000fe200078e00ff */
[----:B------:R-:W-:Y:S01]  /*0180*/  LOP3.LUT R18, R18, 0xffffff00, RZ, 0xc0, !PT ;  /* 0xffffff0012127812 */ /* 0x000fe200078ec0ff */
[----:B------:R-:W-:Y:S01]  /*0190*/  IMAD.IADD R19, R19, 0x1, R15 ;  /* 0x0000000113137824 */ /* 0x000fe200078e020f */
[----:B------:R-:W-:Y:S01]  /*01a0*/  ISETP.NE.U32.AND P1, PT, R2, -0x1, PT ;  /* 0xffffffff0200780c */ /* 0x000fe20003f25070 */
[----:B--2---:R-:W-:Y:S01]  /*01b0*/  UPRMT UR4, UR4, 0x8880, URZ ;  /* 0x0000888004047896 */ /* 0x004fe200080000ff */
[----:B------:R-:W-:Y:S01]  /*01c0*/  BSSY.RECONVERGENT B0, `(.L_x_449) ;  /* 0x000007d000007945 */ /* 0x000fe20003800200 */
[----:B------:R-:W-:Y:S01]  /*01d0*/  ACQBULK ;  /* 0x000000000000782e */ /* 0x000fe20000000000 */
[----:B------:R-:W-:Y:S01]  /*01e0*/  ISETP.NE.AND.EX P1, PT, R12, -0x1, PT, P1 ;  /* 0xffffffff0c00780c */ /* 0x000fe20003f25310 */
[----:B------:R-:W-:Y:S01]  /*01f0*/  UISETP.NE.AND UP0, UPT, UR4, URZ, UPT ;  /* 0x000000ff0400728c */ /* 0x000fe2000bf05270 */
[----:B---3--:R-:W-:-:S02]  /*0200*/  IADD3 R21, P0, PT, R8, -R23, RZ ;  /* 0x8000001708157210 */ /* 0x008fc40007f1e0ff */
[----:B------:R-:W-:Y:S02]  /*0210*/  IADD3 R8, P2, PT, R0, -R13, RZ ;  /* 0x8000000d00087210 */ /* 0x000fe40007f5e0ff */
[----:B----4-:R-:W-:Y:S01]  /*0220*/  IADD3 R2, P3, PT, R4, -R23, RZ ;  /* 0x8000001704027210 */ /* 0x010fe20007f7e0ff */
[--C-:B------:R-:W-:Y:S01]  /*0230*/  IMAD.X R10, R9, 0x1, ~R20.reuse, P0 ;  /* 0x00000001090a7824 */ /* 0x100fe200000e0e14 */
[----:B-1----:R-:W-:Y:S01]  /*0240*/  IADD3 R9, P4, PT, -R23, R6, RZ ;  /* 0x0000000617097210 */ /* 0x002fe20007f9e1ff */
[----:B------:R-:W-:Y:S01]  /*0250*/  IMAD.X R11, RZ, RZ, -0x1, P2 ;  /* 0xffffffffff0b7424 */ /* 0x000fe200010e06ff */
[C---:B------:R-:W-:Y:S01]  /*0260*/  ISETP.NE.U32.AND P0, PT, R8.reuse, -0x1, PT ;  /* 0xffffffff0800780c */ /* 0x040fe20003f05070 */
[C---:B------:R-:W-:Y:S01]  /*0270*/  IMAD.SHL.U32 R3, R8.reuse, 0x100, RZ ;  /* 0x0000010008037824 */ /* 0x040fe200078e00ff */
[----:B------:R-:W-:Y:S01]  /*0280*/  ISETP.GT.U32.AND P2, PT, R9, R18, PT ;  /* 0x000000120900720c */ /* 0x000fe20003f44070 */
[--C-:B------:R-:W-:Y:S01]  /*0290*/  IMAD.X R6, R7, 0x1, ~R20.reuse, P4 ;  /* 0x0000000107067824 */ /* 0x100fe200020e0e14 */
[----:B------:R-:W-:Y:S01]  /*02a0*/  ISETP.NE.AND.EX P0, PT, R11, -0x1, PT, P0 ;  /* 0xffffffff0b00780c */ /* 0x000fe20003f05300 */
[----:B------:R-:W-:Y:S01]  /*02b0*/  IMAD.MOV.U32 R7, RZ, RZ, 0xff ;  /* 0x000000ffff077424 */ /* 0x000fe200078e00ff */
[----:B------:R-:W-:Y:S01]  /*02c0*/  SHF.L.U64.HI R11, R8, 0x8, R11 ;  /* 0x00000008080b7819 */ /* 0x000fe2000001020b */
[----:B------:R-:W-:-:S03]  /*02d0*/  IMAD.X R25, R5, 0x1, ~R20, P3 ;  /* 0x0000000105197824 */ /* 0x000fc600018e0e14 */
[----:B------:R-:W-:Y:S02]  /*02e0*/  SEL R8, R7, 0x100, !P0 ;  /* 0x0000010007087807 */ /* 0x000fe40004000000 */
[----:B------:R-:W-:Y:S02]  /*02f0*/  ISETP.GT.U32.AND.EX P0, PT, R6, R19, PT, P2 ;  /* 0x000000130600720c */ /* 0x000fe40003f04120 */
[----:B------:R-:W-:Y:S02]  /*0300*/  IADD3 R24, P2, PT, -R2, R3, RZ ;  /* 0x0000000302187210 */ /* 0x000fe40007f5e1ff */
[----:B------:R-:W-:Y:S02]  /*0310*/  IADD3 R3, P3, P4, -R21, R8, R3 ;  /* 0x0000000815037210 */ /* 0x000fe40007c7e103 */
[----:B------:R-:W-:Y:S01]  /*0320*/  SEL R7, R9, R18, P0 ;  /* 0x0000001209077207 */ /* 0x000fe20000000000 */
[----:B------:R-:W-:Y:S01]  /*0330*/  IMAD.X R25, R11, 0x1, ~R25, P2 ;  /* 0x000000010b197824 */ /* 0x000fe200010e0e19 */
[----:B------:R-:W-:-:S02]  /*0340*/  IADD3.X R8, PT, PT, ~R10, RZ, R11, P3, P4 ;  /* 0x000000ff0a087210 */ /* 0x000fc40001fe850b */
[----:B------:R-:W-:Y:S02]  /*0350*/  SEL R12, R6, R19, P0 ;  /* 0x00000013060c7207 */ /* 0x000fe40000000000 */
[----:B------:R-:W-:Y:S02]  /*0360*/  IADD3 R10, P0, PT, R7, -R18, RZ ;  /* 0x80000012070a7210 */ /* 0x000fe40007f1e0ff */
[----:B------:R-:W-:Y:S02]  /*0370*/  SEL R3, R18, R3, !P1 ;  /* 0x0000000312037207 */ /* 0x000fe40004800000 */
[----:B------:R-:W-:Y:S01]  /*0380*/  SEL R7, R19, R8, !P1 ;  /* 0x0000000813077207 */ /* 0x000fe20004800000 */
[----:B------:R-:W-:Y:S01]  /*0390*/  IMAD.X R8, R12, 0x1, ~R19, P0 ;  /* 0x000000010c087824 */ /* 0x000fe200000e0e13 */
[----:B------:R-:W-:Y:S02]  /*03a0*/  ISETP.LT.U32.AND P2, PT, R18, R9, PT ;  /* 0x000000091200720c */ /* 0x000fe40003f41070 */
[----:B------:R-:W-:-:S02]  /*03b0*/  ISETP.LT.U32.AND P3, PT, R24, R10, PT ;  /* 0x0000000a1800720c */ /* 0x000fc40003f61070 */
[----:B------:R-:W-:Y:S02]  /*03c0*/  ISETP.LT.U32.AND P0, PT, R3, R10, PT ;  /* 0x0000000a0300720c */ /* 0x000fe40003f01070 */
[----:B------:R-:W-:Y:S02]  /*03d0*/  ISETP.LT.U32.AND.EX P2, PT, R19, R6, PT, P2 ;  /* 0x000000061300720c */ /* 0x000fe40003f41120 */
[-C--:B------:R-:W-:Y:S02]  /*03e0*/  ISETP.LT.U32.AND.EX P3, PT, R25, R8.reuse, PT, P3 ;  /* 0x000000081900720c */ /* 0x080fe40003f61130 */
[----:B------:R-:W-:Y:S02]  /*03f0*/  ISETP.LT.U32.AND.EX P0, PT, R7, R8, PT, P0 ;  /* 0x000000080700720c */ /* 0x000fe40003f01100 */
[----:B------:R-:W-:Y:S02]  /*0400*/  @!P1 SEL R21, R18, R9, P2 ;  /* 0x0000000912159207 */ /* 0x000fe40001000000 */
[----:B------:R-:W-:-:S02]  /*0410*/  SEL R24, R24, R10, P3 ;  /* 0x0000000a18187207 */ /* 0x000fc40001800000 */
[----:B------:R-:W-:Y:S01]  /*0420*/  SEL R3, R3, R10, P0 ;  /* 0x0000000a03037207 */ /* 0x000fe20000000000 */
[----:B------:R-:W-:Y:S01]  /*0430*/  IMAD.IADD R21, R21, 0x1, -R2 ;  /* 0x0000000115157824 */ /* 0x000fe200078e0a02 */
[----:B------:R-:W-:-:S03]  /*0440*/  SEL R25, R25, R8, P3 ;  /* 0x0000000819197207 */ /* 0x000fc60001800000 */
[----:B------:R-:W-:Y:S01]  /*0450*/  IMAD.IADD R22, R3, 0x1, -R24 ;  /* 0x0000000103167824 */ /* 0x000fe200078e0a18 */
[----:B------:R-:W-:Y:S06]  /*0460*/  BRA.U !UP0, `(.L_x_450) ;  /* 0x0000000108ac7547 */ /* 0x000fec000b800000 */
[----:B------:R-:W-:Y:S02]  /*0470*/  ISETP.GE.AND P0, PT, R28, R21, PT ;  /* 0x000000151c00720c */ /* 0x000fe40003f06270 */
[----:B------:R-:W-:-:S04]  /*0480*/  IADD3 R23, P1, P2, R24, R23, R18 ;  /* 0x0000001718177210 */ /* 0x000fc80007a3e012 */
[----:B------:R-:W-:-:S07]  /*0490*/  IADD3.X R19, PT, PT, R25, R20, R19, P1, P2 ;  /* 0x0000001419137210 */ /* 0x000fce0000fe4413 */
[----:B------:R-:W-:Y:S05]  /*04a0*/  @P0 BRA `(.L_x_451) ;  /* 0x00000000004c0947 */ /* 0x000fea0003800000 */
[----:B------:R-:W0:Y:S01]  /*04b0*/  LDC.64 R2, c[0x0][0x388] ;  /* 0x0000e200ff027b82 */ /* 0x000e220000000a00 */
[----:B------:R-:W-:-:S05]  /*04c0*/  IADD3 R7, P0, PT, R4, R28, RZ ;  /* 0x0000001c04077210 */ /* 0x000fca0007f1e0ff */
[----:B------:R-:W-:-:S04]  /*04d0*/  IMAD.X R4, RZ, RZ, R5, P0 ;  /* 0x000000ffff047224 */ /* 0x000fc800000e0605 */
[----:B------:R-:W-:Y:S02]  /*04e0*/  IMAD R5, R4, 0x30, RZ ;  /* 0x0000003004057824 */ /* 0x000fe400078e02ff */
[----:B0-----:R-:W-:-:S04]  /*04f0*/  IMAD.WIDE.U32 R2, R7, 0x30, R2 ;  /* 0x0000003007027825 */ /* 0x001fc800078e0002 */
[----:B------:R-:W-:-:S05]  /*0500*/  IMAD.IADD R3, R3, 0x1, R5 ;  /* 0x0000000103037824 */ /* 0x000fca00078e0205 */
        /* <DEDUP_REMOVED lines=13> */
.L_x_451:
[----:B------:R-:W0:Y:S01]  /*05e0*/  LDC.64 R2, c[0x0][0x388] ;  /* 0x0000e200ff027b82 */ /* 0x000e220000000a00 */
[----:B------:R-:W-:-:S05]  /*05f0*/  IMAD.IADD R4, R28, 0x1, -R21 ;  /* 0x000000011c047824 */ /* 0x000fca00078e0a15 */
[----:B------:R-:W-:-:S04]  /*0600*/  IADD3 R5, P0, PT, R4, R23, RZ ;  /* 0x0000001704057210 */ /* 0x000fc80007f1e0ff */
[----:B------:R-:W-:Y:S01]  /*0610*/  LEA.HI.X.SX32 R4, R4, R19, 0x1, P0 ;  /* 0x0000001304047211 */ /* 0x000fe200000f0eff */
[----:B0-----:R-:W-:-:S04]  /*0620*/  IMAD.WIDE.U32 R2, R5, 0x30, R2 ;  /* 0x0000003005027825 */ /* 0x001fc800078e0002 */
[----:B------:R-:W-:-:S04]  /*0630*/  IMAD R5, R4, 0x30, RZ ;  /* 0x0000003004057824 */ /* 0x000fc800078e02ff */
        /* <DEDUP_REMOVED lines=14> */
.L_x_450:
[----:B------:R-:W0:Y:S01]  /*0720*/  LDC.64 R2, c[0x0][0x3a0] ;  /* 0x0000e800ff027b82 */ /* 0x000e220000000a00 */
[----:B------:R-:W-:-:S13]  /*0730*/  ISETP.GE.AND P2, PT, R28, R21, PT ;  /* 0x000000151c00720c */ /* 0x000fda0003f46270 */
[----:B------:R-:W-:-:S05]  /*0740*/  @!P2 IADD3 R17, P0, PT, R4, R28, RZ ;  /* 0x0000001c0411a210 */ /* 0x000fca0007f1e0ff */
[----:B------:R-:W-:-:S04]  /*0750*/  @!P2 IMAD.X R4, RZ, RZ, R5, P0 ;  /* 0x000000ffff04a224 */ /* 0x000fc800000e0605 */
[----:B------:R-:W-:Y:S02]  /*0760*/  @!P2 IMAD R5, R4, 0x30, RZ ;  /* 0x000000300405a824 */ /* 0x000fe400078e02ff */
[----:B0-----:R-:W-:-:S04]  /*0770*/  @!P2 IMAD.WIDE.U32 R16, R17, 0x30, R2 ;  /* 0x000000301110a825 */ /* 0x001fc800078e0002 */
[----:B------:R-:W-:-:S05]  /*0780*/  @!P2 IMAD.IADD R17, R5, 0x1, R17 ;  /* 0x000000010511a824 */ /* 0x000fca00078e0211 */
[----:B------:R2:W5:Y:S04]  /*0790*/  @!P2 LDG.E R4, desc[UR6][R16.64] ;  /* 0x000000061004a981 */ /* 0x000568000c1e1900 */
        /* <DEDUP_REMOVED lines=10> */
[----:B------:R2:W5:Y:S01]  /*0840*/  @!P2 LDG.E R15, desc[UR6][R16.64+0x2c] ;  /* 0x00002c06100fa981 */ /* 0x000562000c1e1900 */
[----:B------:R-:W-:Y:S01]  /*0850*/  IADD3 R18, P0, P1, R24, R23, R18 ;  /* 0x0000001718127210 */ /* 0x000fe2000791e012 */
[----:B------:R-:W-:-:S03]  /*0860*/  @P2 IMAD.IADD R23, R28, 0x1, -R21 ;  /* 0x000000011c172824 */ /* 0x000fc600078e0a15 */
[----:B------:R-:W-:Y:S02]  /*0870*/  IADD3.X R19, PT, PT, R25, R20, R19, P0, P1 ;  /* 0x0000001419137210 */ /* 0x000fe400007e2413 */
[----:B------:R-:W-:-:S04]  /*0880*/  @P2 IADD3 R25, P0, PT, R23, R18, RZ ;  /* 0x0000001217192210 */ /* 0x000fc80007f1e0ff */
[----:B------:R-:W-:Y:S01]  /*0890*/  @P2 LEA.HI.X.SX32 R19, R23, R19, 0x1, P0 ;  /* 0x0000001317132211 */ /* 0x000fe200000f0eff */
[----:B------:R-:W-:-:S04]  /*08a0*/  @P2 IMAD.WIDE.U32 R2, R25, 0x30, R2 ;  /* 0x0000003019022825 */ /* 0x000fc800078e0002 */
[----:B------:R-:W-:-:S04]  /*08b0*/  @P2 IMAD R19, R19, 0x30, RZ ;  /* 0x0000003013132824 */ /* 0x000fc800078e02ff */
[----:B------:R-:W-:-:S05]  /*08c0*/  @P2 IMAD.IADD R3, R19, 0x1, R3 ;  /* 0x0000000113032824 */ /* 0x000fca00078e0203 */
[----:B------:R2:W5:Y:S04]  /*08d0*/  @P2 LDG.E R4, desc[UR6][R2.64] ;  /* 0x0000000602042981 */ /* 0x000568000c1e1900 */
        /* <DEDUP_REMOVED lines=10> */
[----:B------:R2:W5:Y:S02]  /*0980*/  @P2 LDG.E R15, desc[UR6][R2.64+0x2c] ;  /* 0x00002c06020f2981 */ /* 0x000564000c1e1900 */
.L_x_452:
[----:B------:R-:W-:Y:S05]  /*0990*/  BSYNC.RECONVERGENT B0 ;  /* 0x0000000000007941 */ /* 0x000fea0003800200 */
.L_x_449:
[----:B012---:R-:W0:Y:S01]  /*09a0*/  S2R R2, SR_CgaCtaId ;  /* 0x0000000000027919 */ /* 0x007e220000008800 */
[----:B------:R-:W-:-:S04]  /*09b0*/  MOV R3, 0x400 ;  /* 0x0000040000037802 */ /* 0x000fc80000000f00 */
[----:B0-----:R-:W-:-:S05]  /*09c0*/  LEA R3, R2, R3, 0x18 ;  /* 0x0000000302037211 */ /* 0x001fca00078ec0ff */
[----:B------:R-:W-:-:S05]  /*09d0*/  IMAD R2, R28, 0x30, R3 ;  /* 0x000000301c027824 */ /* 0x000fca00078e0203 */
[----:B-----5:R-:W-:Y:S04]  /*09e0*/  STS.128 [R2], R4 ;  /* 0x0000000402007388 */ /* 0x020fe80000000c00 */
[----:B------:R-:W-:Y:S04]  /*09f0*/  STS.128 [R2+0x10], R8 ;  /* 0x0000100802007388 */ /* 0x000fe80000000c00 */
[----:B------:R0:W-:Y:S01]  /*0a00*/  STS.128 [R2+0x20], R12 ;  /* 0x0000200c02007388 */ /* 0x0001e20000000c00 */
[----:B------:R-:W-:Y:S01]  /*0a10*/  BAR.SYNC.DEFER_BLOCKING 0x0 ;  /* 0x0000000000007b1d */ /* 0x000fe20000010000 */
[----:B------:R-:W-:-:S07]  /*0a20*/  IMAD.IADD R17, R21, 0x1, R22 ;  /* 0x0000000115117824 */ /* 0x000fce00078e0216 */
[----:B------:R-:W-:Y:S01]  /*0a30*/  PREEXIT ;  /* 0x000000000000782d */ /* 0x000fe20000000000 */
[----:B------:R-:W-:Y:S01]  /*0a40*/  BSSY.RECONVERGENT B0, `(.L_x_453) ;  /* 0x0000017000007945 */ /* 0x000fe20003800200 */
[----:B------:R-:W-:-:S04]  /*0a50*/  VIMNMX R16, PT, PT, R17, R28, PT ;  /* 0x0000001c11107248 */ /* 0x000fc80003fe0100 */
[C---:B------:R-:W-:Y:S01]  /*0a60*/  ISETP.GE.AND P0, PT, R16.reuse, R22, PT ;  /* 0x000000161000720c */ /* 0x040fe20003f06270 */
[----:B0-----:R-:W-:Y:S01]  /*0a70*/  IMAD.IADD R2, R16, 0x1, -R22 ;  /* 0x0000000110027824 */ /* 0x001fe200078e0a16 */
[----:B------:R-:W-:-:S04]  /*0a80*/  VIMNMX R5, PT, PT, R21, R16, PT ;  /* 0x0000001015057248 */ /* 0x000fc80003fe0100 */
[----:B------:R-:W-:-:S04]  /*0a90*/  SEL R2, R2, RZ, P0 ;  /* 0x000000ff02027207 */ /* 0x000fc80000000000 */
[----:B------:R-:W-:-:S13]  /*0aa0*/  ISETP.GE.AND P0, PT, R2, R5, PT ;  /* 0x000000050200720c */ /* 0x000fda0003f06270 */
[----:B------:R-:W-:Y:S05]  /*0ab0*/  @P0 BRA `(.L_x_454) ;  /* 0x00000000003c0947 */ /* 0x000fea0003800000 */
[----:B------:R-:W-:-:S07]  /*0ac0*/  IMAD.IADD R4, R21, 0x1, R16 ;  /* 0x0000000115047824 */ /* 0x000fce00078e0210 */
.L_x_455:
[----:B------:R-:W-:-:S05]  /*0ad0*/  IMAD.IADD R6, R5, 0x1, -R2 ;  /* 0x0000000105067824 */ /* 0x000fca00078e0a02 */
[----:B------:R-:W-:-:S04]  /*0ae0*/  LEA.HI R7, R6, R6, RZ, 0x1 ;  /* 0x0000000606077211 */ /* 0x000fc800078f08ff */
[----:B------:R-:W-:-:S04]  /*0af0*/  LEA.HI.SX32 R6, R7, R2, 0x1f ;  /* 0x0000000207067211 */ /* 0x000fc800078ffaff */
[----:B------:R-:W-:-:S05]  /*0b00*/  LOP3.LUT R7, RZ, R6, RZ, 0x33, !PT ;  /* 0x00000006ff077212 */ /* 0x000fca00078e33ff */
[----:B------:R-:W-:Y:S02]  /*0b10*/  IMAD.IADD R8, R4, 0x1, R7 ;  /* 0x0000000104087824 */ /* 0x000fe400078e0207 */
[--C-:B------:R-:W-:Y:S02]  /*0b20*/  IMAD R7, R6, 0x30, R3.reuse ;  /* 0x0000003006077824 */ /* 0x100fe400078e0203 */
[----:B------:R-:W-:-:S04]  /*0b30*/  IMAD R8, R8, 0x30, R3 ;  /* 0x0000003008087824 */ /* 0x000fc800078e0203 */
[----:B------:R-:W-:Y:S04]  /*0b40*/  LDS R7, [R7+0x24] ;  /* 0x0000240007077984 */ /* 0x000fe80000000800 */
[----:B------:R-:W0:Y:S02]  /*0b50*/  LDS R8, [R8+0x24] ;  /* 0x0000240008087984 */ /* 0x000e240000000800 */
[----:B0-----:R-:W-:-:S04]  /*0b60*/  FSETP.GT.AND P0, PT, R8, R7, PT ;  /* 0x000000070800720b */ /* 0x001fc80003f04000 */
[----:B------:R-:W-:-:S09]  /*0b70*/  SEL R5, R5, R6, !P0 ;  /* 0x0000000605057207 */ /* 0x000fd20004000000 */
[----:B------:R-:W-:-:S05]  /*0b80*/  @!P0 VIADD R2, R6, 0x1 ;  /* 0x0000000106028836 */ /* 0x000fca0000000000 */
[----:B------:R-:W-:-:S13]  /*0b90*/  ISETP.GE.AND P0, PT, R2, R5, PT ;  /* 0x000000050200720c */ /* 0x000fda0003f06270 */
[----:B------:R-:W-:Y:S05]  /*0ba0*/  @!P0 BRA `(.L_x_455) ;  /* 0xfffffffc00c88947 */ /* 0x000fea000383ffff */
.L_x_454:
[----:B------:R-:W-:Y:S05]  /*0bb0*/  BSYNC.RECONVERGENT B0 ;  /* 0x0000000000007941 */ /* 0x000fea0003800200 */
.L_x_453:
[----:B------:R-:W-:Y:S01]  /*0bc0*/  IMAD R18, R2, 0x30, R3 ;  /* 0x0000003002127824 */ /* 0x000fe200078e0203 */
[----:B------:R-:W-:Y:S01]  /*0bd0*/  IADD3 R16, PT, PT, R21, R16, -R2 ;  /* 0x0000001015107210 */ /* 0x000fe20007ffe802 */
[----:B------:R-:W-:Y:S03]  /*0be0*/  BSSY.RECONVERGENT B0, `(.L_x_456) ;  /* 0x0000019000007945 */ /* 0x000fe60003800200 */
[----:B------:R0:W1:Y:S01]  /*0bf0*/  LDS.128 R4, [R18] ;  /* 0x0000000012047984 */ /* 0x0000620000000c00 */
[----:B------:R-:W-:-:S03]  /*0c00*/  ISETP.GE.AND P0, PT, R16, R17, PT ;  /* 0x000000111000720c */ /* 0x000fc60003f06270 */
[----:B------:R0:W2:Y:S04]  /*0c10*/  LDS.128 R8, [R18+0x10] ;  /* 0x0000100012087984 */ /* 0x0000a80000000c00 */
[----:B------:R0:W3:Y:S06]  /*0c20*/  LDS.128 R12, [R18+0x20] ;  /* 0x00002000120c7984 */ /* 0x0000ec0000000c00 */
[----:B------:R-:W-:Y:S05]  /*0c30*/  @P0 BRA `(.L_x_457) ;  /* 0x00000000001c0947 */ /* 0x000fea0003800000 */
[----:B------:R-:W-:-:S05]  /*0c40*/  IMAD R30, R16, 0x30, R3 ;  /* 0x00000030101e7824 */ /* 0x000fca00078e0203 */
[----:B0-----:R-:W3:Y:S04]  /*0c50*/  LDS.128 R16, [R30+0x20] ;  /* 0x000020001e107984 */ /* 0x001ee80000000c00 */
[----:B------:R4:W0:Y:S01]  /*0c60*/  LDS.128 R24, [R30] ;  /* 0x000000001e187984 */ /* 0x0008220000000c00 */
[----:B---3--:R-:W-:-:S04]  /*0c70*/  FSETP.GT.AND P0, PT, R17, R13, PT ;  /* 0x0000000d1100720b */ /* 0x008fc80003f04000 */
[----:B------:R-:W-:Y:S02]  /*0c80*/  ISETP.GE.OR P0, PT, R2, R21, P0 ;  /* 0x000000150200720c */ /* 0x000fe40000706670 */
[----:B------:R4:W3:Y:S11]  /*0c90*/  LDS.128 R20, [R30+0x10] ;  /* 0x000010001e147984 */ /* 0x0008f60000000c00 */
[----:B0---4-:R-:W-:Y:S05]  /*0ca0*/  @P0 BRA `(.L_x_458) ;  /* 0x0000000000300947 */ /* 0x011fea0003800000 */
.L_x_457:
[----:B-1----:R-:W-:Y:S02]  /*0cb0*/  IMAD.MOV.U32 R24, RZ, RZ, R4 ;  /* 0x000000ffff187224 */ /* 0x002fe400078e0004 */
[----:B------:R-:W-:Y:S02]  /*0cc0*/  IMAD.MOV.U32 R25, RZ, RZ, R5 ;  /* 0x000000ffff197224 */ /* 0x000fe400078e0005 */
[----:B------:R-:W-:Y:S02]  /*0cd0*/  IMAD.MOV.U32 R26, RZ, RZ, R6 ;  /* 0x000000ffff1a7224 */ /* 0x000fe400078e0006 */
[----:B------:R-:W-:Y:S02]  /*0ce0*/  IMAD.MOV.U32 R27, RZ, RZ, R7 ;  /* 0x000000ffff1b7224 */ /* 0x000fe400078e0007 */
[----:B--23--:R-:W-:Y:S02]  /*0cf0*/  IMAD.MOV.U32 R20, RZ, RZ, R8 ;  /* 0x000000ffff147224 */ /* 0x00cfe400078e0008 */
[----:B------:R-:W-:-:S02]  /*0d00*/  IMAD.MOV.U32 R21, RZ, RZ, R9 ;  /* 0x000000ffff157224 */ /* 0x000fc400078e0009 */
[----:B------:R-:W-:Y:S02]  /*0d10*/  IMAD.MOV.U32 R22, RZ, RZ, R10 ;  /* 0x000000ffff167224 */ /* 0x000fe400078e000a */
[----:B------:R-:W-:Y:S02]  /*0d20*/  IMAD.MOV.U32 R23, RZ, RZ, R11 ;  /* 0x000000ffff177224 */ /* 0x000fe400078e000b */
[----:B------:R-:W-:Y:S02]  /*0d30*/  IMAD.MOV.U32 R16, RZ, RZ, R12 ;  /* 0x000000ffff107224 */ /* 0x000fe400078e000c */
[----:B------:R-:W-:Y:S02]  /*0d40*/  IMAD.MOV.U32 R17, RZ, RZ, R13 ;  /* 0x000000ffff117224 */ /* 0x000fe400078e000d */
[----:B0-----:R-:W-:Y:S02]  /*0d50*/  IMAD.MOV.U32 R18, RZ, RZ, R14 ;  /* 0x000000ffff127224 */ /* 0x001fe400078e000e */
[----:B------:R-:W-:-:S07]  /*0d60*/  IMAD.MOV.U32 R19, RZ, RZ, R15 ;  /* 0x000000ffff137224 */ /* 0x000fce00078e000f */
.L_x_458:
[----:B------:R-:W-:Y:S05]  /*0d70*/  BSYNC.RECONVERGENT B0 ;  /* 0x0000000000007941 */ /* 0x000fea0003800200 */
.L_x_456:
[----:B------:R-:W-:Y:S06]  /*0d80*/  BAR.SYNC.DEFER_BLOCKING 0x0 ;  /* 0x0000000000007b1d */ /* 0x000fec0000010000 */
[----:B------:R-:W-:Y:S05]  /*0d90*/  BRA.U !UP0, `(.L_x_459) ;  /* 0x0000000108787547 */ /* 0x000fea000b800000 */
[----:B-1----:R-:W0:Y:S01]  /*0da0*/  S2R R5, SR_LANEID ;  /* 0x0000000000057919 */ /* 0x002e220000000000 */
[----:B------:R-:W-:Y:S01]  /*0db0*/  LOP3.LUT R2, R28, 0x3e0, RZ, 0xc0, !PT ;  /* 0x000003e01c027812 */ /* 0x000fe200078ec0ff */
[----:B------:R-:W-:Y:S02]  /*0dc0*/  IMAD.MOV.U32 R29, RZ, RZ, RZ ;  /* 0x000000ffff1d7224 */ /* 0x000fe400078e00ff */
[----:B------:R-:W-:-:S04]  /*0dd0*/  IMAD.WIDE.U32 R28, R0, 0x100, R28 ;  /* 0x00000100001c7825 */ /* 0x000fc800078e001c */
[----:B------:R-:W-:Y:S02]  /*0de0*/  IMAD R29, R29, 0x30, RZ ;  /* 0x000000301d1d7824 */ /* 0x000fe400078e02ff */
[----:B0-----:R-:W-:-:S04]  /*0df0*/  IMAD.IADD R2, R2, 0x1, R5 ;  /* 0x0000000102027824 */ /* 0x001fc800078e0205 */
[----:B------:R-:W-:Y:S02]  /*0e00*/  IMAD R30, R2, 0x30, R3 ;  /* 0x00000030021e7824 */ /* 0x000fe400078e0203 */
[----:B------:R-:W0:Y:S03]  /*0e10*/  LDC.64 R2, c[0x0][0x3a0] ;  /* 0x0000e800ff027b82 */ /* 0x000e260000000a00 */
[----:B------:R-:W-:Y:S04]  /*0e20*/  STS.128 [R30], R24 ;  /* 0x000000181e007388 */ /* 0x000fe80000000c00 */
[----:B---3--:R-:W-:Y:S04]  /*0e30*/  STS.128 [R30+0x10], R20 ;  /* 0x000010141e007388 */ /* 0x008fe80000000c00 */
[----:B------:R-:W-:Y:S01]  /*0e40*/  STS.128 [R30+0x20], R16 ;  /* 0x000020101e007388 */ /* 0x000fe20000000c00 */
[----:B------:R-:W-:-:S03]  /*0e50*/  NOP ;  /* 0x0000000000007918 */ /* 0x000fc60000000000 */
[----:B------:R-:W1:Y:S04]  /*0e60*/  LDS.128 R12, [R30] ;  /* 0x000000001e0c7984 */ /* 0x000e680000000c00 */
[----:B--2---:R-:W2:Y:S01]  /*0e70*/  LDS.128 R8, [R30+0x10] ;  /* 0x000010001e087984 */ /* 0x004ea20000000c00 */
[----:B0-----:R-:W-:-:S03]  /*0e80*/  IMAD.WIDE.U32 R2, R28, 0x30, R2 ;  /* 0x000000301c027825 */ /* 0x001fc600078e0002 */
[----:B------:R-:W0:Y:S01]  /*0e90*/  LDS.128 R4, [R30+0x20] ;  /* 0x000020001e047984 */ /* 0x000e220000000c00 */
[----:B------:R-:W-:-:S05]  /*0ea0*/  IMAD.IADD R3, R3, 0x1, R29 ;  /* 0x0000000103037824 */ /* 0x000fca00078e021d */
[----:B-1----:R-:W-:Y:S04]  /*0eb0*/  STG.E desc[UR6][R2.64], R12 ;  /* 0x0000000c02007986 */ /* 0x002fe8000c101906 */
[----:B------:R-:W-:Y:S04]  /*0ec0*/  STG.E desc[UR6][R2.64+0x4], R13 ;  /* 0x0000040d02007986 */ /* 0x000fe8000c101906 */
[----:B------:R-:W-:Y:S04]  /*0ed0*/  STG.E desc[UR6][R2.64+0x8], R14 ;  /* 0x0000080e02007986 */ /* 0x000fe8000c101906 */
[----:B------:R-:W-:Y:S04]  /*0ee0*/  STG.E desc[UR6][R2.64+0xc], R15 ;  /* 0x00000c0f02007986 */ /* 0x000fe8000c101906 */
[----:B--2---:R-:W-:Y:S04]  /*0ef0*/  STG.E desc[UR6][R2.64+0x10], R8 ;  /* 0x0000100802007986 */ /* 0x004fe8000c101906 */
[----:B------:R-:W-:Y:S04]  /*0f00*/  STG.E desc[UR6][R2.64+0x14], R9 ;  /* 0x0000140902007986 */ /* 0x000fe8000c101906 */
[----:B------:R-:W-:Y:S04]  /*0f10*/  STG.E desc[UR6][R2.64+0x18], R10 ;  /* 0x0000180a02007986 */ /* 0x000fe8000c101906 */
[----:B------:R-:W-:Y:S04]  /*0f20*/  STG.E desc[UR6][R2.64+0x1c], R11 ;  /* 0x00001c0b02007986 */ /* 0x000fe8000c101906 */
[----:B0-----:R-:W-:Y:S04]  /*0f30*/  STG.E desc[UR6][R2.64+0x20], R4 ;  /* 0x0000200402007986 */ /* 0x001fe8000c101906 */
[----:B------:R-:W-:Y:S04]  /*0f40*/  STG.E desc[UR6][R2.64+0x24], R5 ;  /* 0x0000240502007986 */ /* 0x000fe8000c101906 */
[----:B------:R-:W-:Y:S04]  /*0f50*/  STG.E desc[UR6][R2.64+0x28], R6 ;  /* 0x0000280602007986 */ /* 0x000fe8000c101906 */
[----:B------:R-:W-:Y:S01]  /*0f60*/  STG.E desc[UR6][R2.64+0x2c], R7 ;  /* 0x00002c0702007986 */ /* 0x000fe2000c101906 */
[----:B------:R-:W-:Y:S05]  /*0f70*/  EXIT ;  /* 0x000000000000794d */ /* 0x000fea0003800000 */
.L_x_459:
[----:B-1----:R-:W0:Y:S01]  /*0f80*/  S2R R5, SR_LANEID ;  /* 0x0000000000057919 */ /* 0x002e220000000000 */
[C---:B------:R-:W-:Y:S01]  /*0f90*/  LOP3.LUT R2, R28.reuse, 0x3e0, RZ, 0xc0, !PT ;  /* 0x000003e01c027812 */ /* 0x040fe200078ec0ff */
[----:B------:R-:W1:Y:S01]  /*0fa0*/  LDC.64 R30, c[0x0][0x388] ;  /* 0x0000e200ff1e7b82 */ /* 0x000e620000000a00 */
[----:B------:R-:W-:-:S03]  /*0fb0*/  LOP3.LUT R29, R28, 0x1f, RZ, 0xc0, !PT ;  /* 0x0000001f1c1d7812 */ /* 0x000fc600078ec0ff */
[----:B0-----:R-:W-:-:S04]  /*0fc0*/  IMAD.IADD R4, R2, 0x1, R5 ;  /* 0x0000000102047824 */ /* 0x001fc800078e0205 */
[----:B------:R-:W-:Y:S02]  /*0fd0*/  IMAD R32, R4, 0x30, R3 ;  /* 0x0000003004207824 */ /* 0x000fe400078e0203 */
[----:B------:R-:W-:-:S03]  /*0fe0*/  IMAD.MOV.U32 R3, RZ, RZ, RZ ;  /* 0x000000ffff037224 */ /* 0x000fc600078e00ff */
[----:B------:R-:W-:Y:S01]  /*0ff0*/  STS.128 [R32], R24 ;  /* 0x0000001820007388 */ /* 0x000fe20000000c00 */
[----:B------:R-:W-:-:S03]  /*1000*/  IMAD.WIDE.U32 R2, R0, 0x100, R2 ;  /* 0x0000010000027825 */ /* 0x000fc600078e0002 */
[----:B---3--:R-:W-:Y:S01]  /*1010*/  STS.128 [R32+0x10], R20 ;  /* 0x0000101420007388 */ /* 0x008fe20000000c00 */
[----:B------:R-:W-:-:S03]  /*1020*/  IADD3 R29, P0, PT, R29, R2, RZ ;  /* 0x000000021d1d7210 */ /* 0x000fc60007f1e0ff */
[----:B------:R0:W-:Y:S01]  /*1030*/  STS.128 [R32+0x20], R16 ;  /* 0x0000201020007388 */ /* 0x0001e20000000c00 */
[----:B------:R-:W-:-:S03]  /*1040*/  NOP ;  /* 0x0000000000007918 */ /* 0x000fc60000000000 */
[----:B------:R-:W3:Y:S01]  /*1050*/  LDS.128 R4, [R32] ;  /* 0x0000000020047984 */ /* 0x000ee20000000c00 */
[----:B------:R-:W-:Y:S02]  /*1060*/  IMAD.X R0, RZ, RZ, R3, P0 ;  /* 0x000000ffff007224 */ /* 0x000fe400000e0603 */
[----:B-1----:R-:W-:Y:S01]  /*1070*/  IMAD.WIDE.U32 R2, R29, 0x30, R30 ;  /* 0x000000301d027825 */ /* 0x002fe200078e001e */
[----:B--2---:R-:W1:Y:S04]  /*1080*/  LDS.128 R8, [R32+0x10] ;  /* 0x0000100020087984 */ /* 0x004e680000000c00 */
[----:B------:R-:W2:Y:S01]  /*1090*/  LDS.128 R12, [R32+0x20] ;  /* 0x00002000200c7984 */ /* 0x000ea20000000c00 */
[----:B0-----:R-:W-:-:S04]  /*10a0*/  IMAD R17, R0, 0x30, RZ ;  /* 0x0000003000117824 */ /* 0x001fc800078e02ff */
[----:B------:R-:W-:-:S05]  /*10b0*/  IMAD.IADD R3, R3, 0x1, R17 ;  /* 0x0000000103037824 */ /* 0x000fca00078e0211 */
[----:B---3--:R-:W-:Y:S04]  /*10c0*/  STG.E desc[UR6][R2.64], R4 ;  /* 0x0000000402007986 */ /* 0x008fe8000c101906 */
[----:B------:R-:W-:Y:S04]  /*10d0*/  STG.E desc[UR6][R2.64+0x4], R5 ;  /* 0x0000040502007986 */ /* 0x000fe8000c101906 */
[----:B------:R-:W-:Y:S04]  /*10e0*/  STG.E desc[UR6][R2.64+0x8], R6 ;  /* 0x0000080602007986 */ /* 0x000fe8000c101906 */
[----:B------:R-:W-:Y:S04]  /*10f0*/  STG.E desc[UR6][R2.64+0xc], R7 ;  /* 0x00000c0702007986 */ /* 0x000fe8000c101906 */
[----:B-1----:R-:W-:Y:S04]  /*1100*/  STG.E desc[UR6][R2.64+0x10], R8 ;  /* 0x0000100802007986 */ /* 0x002fe8000c101906 */
[----:B------:R-:W-:Y:S04]  /*1110*/  STG.E desc[UR6][R2.64+0x14], R9 ;  /* 0x0000140902007986 */ /* 0x000fe8000c101906 */
[----:B------:R-:W-:Y:S04]  /*1120*/  STG.E desc[UR6][R2.64+0x18], R10 ;  /* 0x0000180a02007986 */ /* 0x000fe8000c101906 */
[----:B------:R-:W-:Y:S04]  /*1130*/  STG.E desc[UR6][R2.64+0x1c], R11 ;  /* 0x00001c0b02007986 */ /* 0x000fe8000c101906 */
[----:B--2---:R-:W-:Y:S04]  /*1140*/  STG.E desc[UR6][R2.64+0x20], R12 ;  /* 0x0000200c02007986 */ /* 0x004fe8000c101906 */
[----:B------:R-:W-:Y:S04]  /*1150*/  STG.E desc[UR6][R2.64+0x24], R13 ;  /* 0x0000240d02007986 */ /* 0x000fe8000c101906 */
[----:B------:R-:W-:Y:S04]  /*1160*/  STG.E desc[UR6][R2.64+0x28], R14 ;  /* 0x0000280e02007986 */ /* 0x000fe8000c101906 */
[----:B------:R-:W-:Y:S01]  /*1170*/  STG.E desc[UR6][R2.64+0x2c], R15 ;  /* 0x00002c0f02007986 */ /* 0x000fe2000c101906 */
[----:B------:R-:W-:Y:S05]  /*1180*/  EXIT ;  /* 0x000000000000794d */ /* 0x000fea0003800000 */
.L_x_448:
[----:B------:R-:W0:Y:S01]  /*1190*/  LDC.64 R14, c[0x0][0x3b8] ;  /* 0x0000ee00ff0e7b82 */ /* 0x000e220000000a00 */
[----:B--2---:R-:W-:-:S07]  /*11a0*/  IADD3 R7, P2, PT, RZ, -R2, RZ ;  /* 0x80000002ff077210 */ /* 0x004fce0007f5e0ff */
[----:B------:R-:W1:Y:S01]  /*11b0*/  LDC.64 R10, c[0x0][0x398] ;  /* 0x0000e600ff0a7b82 */ /* 0x000e620000000a00 */
[----:B------:R-:W-:Y:S01]  /*11c0*/  IMAD.SHL.U32 R8, R2, 0x80, RZ ;  /* 0x0000008002087824 */ /* 0x000fe200078e00ff */
[----:B------:R-:W2:Y:S01]  /*11d0*/  LDCU.U8 UR4, c[0x0][0x380] ;  /* 0x00007000ff0477ac */ /* 0x000ea20008000000 */
[----:B0-----:R-:W-:-:S04]  /*11e0*/  LEA R14, P0, R0, R14, 0x3 ;  /* 0x0000000e000e7211 */ /* 0x001fc800078018ff */
[----:B------:R-:W-:-:S05]  /*11f0*/  LEA.HI.X R15, R0, R15, RZ, 0x3, P0 ;  /* 0x0000000f000f7211 */ /* 0x000fca00000f1cff */
[----:B------:R-:W3:Y:S04]  /*1200*/  LDG.E.64 R12, desc[UR6][R14.64+0x8] ;  /* 0x000008060e0c7981 */ /* 0x000ee8000c1e1b00 */
[----:B------:R0:W4:Y:S01]  /*1210*/  LDG.E.64 R4, desc[UR6][R14.64] ;  /* 0x000000060e047981 */ /* 0x000122000c1e1b00 */
[CC--:B------:R-:W-:Y:S01]  /*1220*/  LOP3.LUT R17, R7.reuse, R0.reuse, RZ, 0xc0, !PT ;  /* 0x0000000007117212 */ /* 0x0c0fe200078ec0ff */
[----:B--2---:R-:W-:Y:S01]  /*1230*/  UPRMT UR4, UR4, 0x8880, URZ ;  /* 0x0000888004047896 */ /* 0x004fe200080000ff */
[----:B------:R-:W-:Y:S01]  /*1240*/  LOP3.LUT R7, R7, R0, RZ, 0xfc, !PT ;  /* 0x0000000007077212 */ /* 0x000fe200078efcff */
[----:B------:R-:W-:Y:S01]  /*1250*/  BSSY.RECONVERGENT B0, `(.L_x_460) ;  /* 0x0000089000007945 */ /* 0x000fe20003800200 */
[C---:B------:R-:W-:Y:S01]  /*1260*/  SHF.L.U64.HI R6, R17.reuse, 0x8, RZ ;  /* 0x0000000811067819 */ /* 0x040fe200000102ff */
[----:B------:R-:W-:Y:S01]  /*1270*/  IMAD.SHL.U32 R9, R17, 0x100, RZ ;  /* 0x0000010011097824 */ /* 0x000fe200078e00ff */
[----:B------:R-:W-:Y:S01]  /*1280*/  IADD3 R17, P3, PT, R0, -R17, RZ ;  /* 0x8000001100117210 */ /* 0x000fe20007f7e0ff */
[----:B------:R-:W-:Y:S01]  /*1290*/  UISETP.NE.AND UP0, UPT, UR4, URZ, UPT ;  /* 0x000000ff0400728c */ /* 0x000fe2000bf05270 */
[----:B------:R-:W-:Y:S01]  /*12a0*/  ISETP.NE.U32.AND P1, PT, R7, -0x1, PT ;  /* 0xffffffff0700780c */ /* 0x000fe20003f25070 */
[--C-:B0-----:R-:W-:Y:S01]  /*12b0*/  IMAD.X R14, RZ, RZ, ~R3.reuse, P2 ;  /* 0x000000ffff0e7224 */ /* 0x101fe200010e0e03 */
[----:B------:R-:W-:Y:S01]  /*12c0*/  SHF.L.U64.HI R7, R2, 0x7, R3 ;  /* 0x0000000702077819 */ /* 0x000fe20000010203 */
[----:B------:R-:W-:Y:S01]  /*12d0*/  ACQBULK ;  /* 0x000000000000782e */ /* 0x000fe20000000000 */
[----:B-1----:R-:W-:Y:S01]  /*12e0*/  IADD3 R3, P2, PT, -R9, R10, RZ ;  /* 0x0000000a09037210 */ /* 0x002fe20007f5e1ff */
[----:B------:R-:W-:Y:S01]  /*12f0*/  IMAD.X R10, RZ, RZ, -0x1, P3 ;  /* 0xffffffffff0a7424 */ /* 0x000fe200018e06ff */
[----:B------:R-:W-:-:S02]  /*1300*/  LOP3.LUT R8, R8, 0xffffff00, RZ, 0xc0, !PT ;  /* 0xffffff0008087812 */ /* 0x000fc400078ec0ff */
[----:B------:R-:W-:Y:S01]  /*1310*/  ISETP.NE.AND.EX P1, PT, R14, -0x1, PT, P1 ;  /* 0xffffffff0e00780c */ /* 0x000fe20003f25310 */
[----:B------:R-:W-:Y:S01]  /*1320*/  IMAD.X R2, R11, 0x1, ~R6, P2 ;  /* 0x000000010b027824 */ /* 0x000fe200010e0e06 */
[C---:B------:R-:W-:Y:S01]  /*1330*/  SHF.L.U64.HI R16, R17.reuse, 0x8, R10 ;  /* 0x0000000811107819 */ /* 0x040fe2000001020a */
[----:B------:R-:W-:Y:S01]  /*1340*/  IMAD.SHL.U32 R11, R17, 0x100, RZ ;  /* 0x00000100110b7824 */ /* 0x000fe200078e00ff */
[----:B---3--:R-:W-:-:S05]  /*1350*/  IADD3 R21, P0, PT, R12, -R9, RZ ;  /* 0x800000090c157210 */ /* 0x008fca0007f1e0ff */
[----:B------:R-:W-:Y:S01]  /*1360*/  IMAD.X R12, R13, 0x1, ~R6, P0 ;  /* 0x000000010d0c7824 */ /* 0x000fe200000e0e06 */
[----:B------:R-:W-:Y:S01]  /*1370*/  ISETP.NE.U32.AND P0, PT, R17, -0x1, PT ;  /* 0xffffffff1100780c */ /* 0x000fe20003f05070 */
[----:B------:R-:W-:-:S03]  /*1380*/  IMAD.MOV.U32 R13, RZ, RZ, 0xff ;  /* 0x000000ffff0d7424 */ /* 0x000fc600078e00ff */
[----:B------:R-:W-:Y:S02]  /*1390*/  ISETP.NE.AND.EX P2, PT, R10, -0x1, PT, P0 ;  /* 0xffffffff0a00780c */ /* 0x000fe40003f45300 */
[----:B------:R-:W-:Y:S02]  /*13a0*/  ISETP.GT.U32.AND P0, PT, R3, R8, PT ;  /* 0x000000080300720c */ /* 0x000fe40003f04070 */
[----:B----4-:R-:W-:Y:S02]  /*13b0*/  IADD3 R10, P3, PT, R4, -R9, RZ ;  /* 0x80000009040a7210 */ /* 0x010fe40007f7e0ff */
[----:B------:R-:W-:Y:S02]  /*13c0*/  SEL R18, R13, 0x100, !P2 ;  /* 0x000001000d127807 */ /* 0x000fe40005000000 */
[----:B------:R-:W-:Y:S01]  /*13d0*/  ISETP.GT.U32.AND.EX P0, PT, R2, R7, PT, P0 ;  /* 0x000000070200720c */ /* 0x000fe20003f04100 */
[----:B------:R-:W-:Y:S01]  /*13e0*/  IMAD.X R19, R5, 0x1, ~R6, P3 ;  /* 0x0000000105137824 */ /* 0x000fe200018e0e06 */
[----:B------:R-:W-:-:S02]  /*13f0*/  IADD3 R13, P2, PT, -R10, R11, RZ ;  /* 0x0000000b0a0d7210 */ /* 0x000fc40007f5e1ff */
[----:B------:R-:W-:Y:S02]  /*1400*/  IADD3 R11, P3, P4, -R21, R18, R11 ;  /* 0x00000012150b7210 */ /* 0x000fe40007c7e10b */
[-C--:B------:R-:W-:Y:S01]  /*1410*/  SEL R15, R3, R8.reuse, P0 ;  /* 0x00000008030f7207 */ /* 0x080fe20000000000 */
[----:B------:R-:W-:Y:S01]  /*1420*/  IMAD.X R19, R16, 0x1, ~R19, P2 ;  /* 0x0000000110137824 */ /* 0x000fe200010e0e13 */
[----:B------:R-:W-:Y:S02]  /*1430*/  IADD3.X R12, PT, PT, ~R12, RZ, R16, P3, P4 ;  /* 0x000000ff0c0c7210 */ /* 0x000fe40001fe8510 */
[----:B------:R-:W-:Y:S02]  /*1440*/  SEL R16, R2, R7, P0 ;  /* 0x0000000702107207 */ /* 0x000fe40000000000 */
[----:B------:R-:W-:Y:S02]  /*1450*/  IADD3 R14, P0, PT, R15, -R8, RZ ;  /* 0x800000080f0e7210 */ /* 0x000fe40007f1e0ff */
[----:B------:R-:W-:-:S02]  /*1460*/  SEL R18, R8, R11, !P1 ;  /* 0x0000000b08127207 */ /* 0x000fc40004800000 */
[----:B------:R-:W-:Y:S01]  /*1470*/  SEL R11, R7, R12, !P1 ;  /* 0x0000000c070b7207 */ /* 0x000fe20004800000 */
[----:B------:R-:W-:Y:S01]  /*1480*/  IMAD.X R12, R16, 0x1, ~R7, P0 ;  /* 0x00000001100c7824 */ /* 0x000fe200000e0e07 */
[----:B------:R-:W-:Y:S02]  /*1490*/  ISETP.LT.U32.AND P2, PT, R8, R3, PT ;  /* 0x000000030800720c */ /* 0x000fe40003f41070 */
[-C--:B------:R-:W-:Y:S02]  /*14a0*/  ISETP.LT.U32.AND P3, PT, R13, R14.reuse, PT ;  /* 0x0000000e0d00720c */ /* 0x080fe40003f61070 */
[----:B------:R-:W-:Y:S02]  /*14b0*/  ISETP.LT.U32.AND P0, PT, R18, R14, PT ;  /* 0x0000000e1200720c */ /* 0x000fe40003f01070 */
[----:B------:R-:W-:Y:S02]  /*14c0*/  ISETP.LT.U32.AND.EX P2, PT, R7, R2, PT, P2 ;  /* 0x000000020700720c */ /* 0x000fe40003f41120 */
[----:B------:R-:W-:-:S02]  /*14d0*/  ISETP.LT.U32.AND.EX P3, PT, R19, R12, PT, P3 ;  /* 0x0000000c1300720c */ /* 0x000fc40003f61130 */
[----:B------:R-:W-:Y:S02]  /*14e0*/  ISETP.LT.U32.AND.EX P0, PT, R11, R12, PT, P0 ;  /* 0x0000000c0b00720c */ /* 0x000fe40003f01100 */
[----:B------:R-:W-:Y:S02]  /*14f0*/  @!P1 SEL R21, R8, R3, P2 ;  /* 0x0000000308159207 */ /* 0x000fe40001000000 */
[-C--:B------:R-:W-:Y:S02]  /*1500*/  SEL R3, R13, R14.reuse, P3 ;  /* 0x0000000e0d037207 */ /* 0x080fe40001800000 */
[----:B------:R-:W-:Y:S01]  /*1510*/  SEL R18, R18, R14, P0 ;  /* 0x0000000e12127207 */ /* 0x000fe20000000000 */
[----:B------:R-:W-:Y:S01]  /*1520*/  IMAD.IADD R21, R21, 0x1, -R10 ;  /* 0x0000000115157824 */ /* 0x000fe200078e0a0a */
[----:B------:R-:W-:-:S03]  /*1530*/  SEL R19, R19, R12, P3 ;  /* 0x0000000c13137207 */ /* 0x000fc60001800000 */
[----:B------:R-:W-:Y:S01]  /*1540*/  IMAD.IADD R18, R18, 0x1, -R3 ;  /* 0x0000000112127824 */ /* 0x000fe200078e0a03 */
[----:B------:R-:W-:Y:S06]  /*1550*/  BRA.U !UP0, `(.L_x_461) ;  /* 0x0000000108b87547 */ /* 0x000fec000b800000 */
[----:B------:R-:W-:Y:S01]  /*1560*/  IMAD.IADD R2, R21, 0x1, R18 ;  /* 0x0000000115027824 */ /* 0x000fe200078e0212 */
[----:B------:R-:W-:-:S04]  /*1570*/  IADD3 R8, P1, P2, R3, R9, R8 ;  /* 0x0000000903087210 */ /* 0x000fc80007a3e008 */
[----:B------:R-:W-:Y:S02]  /*1580*/  ISETP.GE.AND P0, PT, R28, R2, PT ;  /* 0x000000021c00720c */ /* 0x000fe40003f06270 */
[----:B------:R-:W-:-:S11]  /*1590*/  IADD3.X R6, PT, PT, R19, R6, R7, P1, P2 ;  /* 0x0000000613067210 */ /* 0x000fd60000fe4407 */
[----:B------:R-:W-:Y:S05]  /*15a0*/  @P0 BRA `(.L_x_462) ;  /* 0x00000004004c0947 */ /* 0x000fea0003800000 */
[----:B------:R-:W-:-:S13]  /*15b0*/  ISETP.GE.AND P0, PT, R28, R21, PT ;  /* 0x000000151c00720c */ /* 0x000fda0003f06270 */
[----:B------:R-:W-:Y:S05]  /*15c0*/  @P0 BRA `(.L_x_463) ;  /* 0x00000000004c0947 */ /* 0x000fea0003800000 */
[----:B------:R-:W0:Y:S01]  /*15d0*/  LDC.64 R16, c[0x0][0x388] ;  /* 0x0000e200ff107b82 */ /* 0x000e220000000a00 */
[----:B------:R-:W-:-:S05]  /*15e0*/  IADD3 R3, P0, PT, R4, R28, RZ ;  /* 0x0000001c04037210 */ /* 0x000fca0007f1e0ff */
[----:B------:R-:W-:Y:S02]  /*15f0*/  IMAD.X R4, RZ, RZ, R5, P0 ;  /* 0x000000ffff047224 */ /* 0x000fe400000e0605 */
        /* <DEDUP_REMOVED lines=16> */
.L_x_463:
[----:B------:R-:W0:Y:S01]  /*1700*/  LDC.64 R16, c[0x0][0x388] ;  /* 0x0000e200ff107b82 */ /* 0x000e220000000a00 */
[----:B------:R-:W-:-:S05]  /*1710*/  IMAD.IADD R3, R28, 0x1, -R21 ;  /* 0x000000011c037824 */ /* 0x000fca00078e0a15 */
[----:B------:R-:W-:-:S04]  /*1720*/  IADD3 R5, P0, PT, R3, R8, RZ ;  /* 0x0000000803057210 */ /* 0x000fc80007f1e0ff */
[----:B------:R-:W-:-:S05]  /*1730*/  LEA.HI.X.SX32 R3, R3, R6, 0x1, P0 ;  /* 0x0000000603037211 */ /* 0x000fca00000f0eff */
        /* <DEDUP_REMOVED lines=16> */
.L_x_461:
[----:B------:R-:W-:Y:S01]  /*1840*/  IMAD.IADD R2, R21, 0x1, R18 ;  /* 0x0000000115027824 */ /* 0x000fe200078e0212 */
[----:B------:R-:W-:-:S04]  /*1850*/  IADD3 R3, P0, P1, R3, R9, R8 ;  /* 0x0000000903037210 */ /* 0x000fc8000791e008 */
[----:B------:R-:W-:Y:S02]  /*1860*/  ISETP.GE.AND P2, PT, R28, R2, PT ;  /* 0x000000021c00720c */ /* 0x000fe40003f46270 */
[----:B------:R-:W-:-:S11]  /*1870*/  IADD3.X R19, PT, PT, R19, R6, R7, P0, P1 ;  /* 0x0000000613137210 */ /* 0x000fd600007e2407 */
[----:B------:R-:W-:Y:S05]  /*1880*/  @P2 BRA `(.L_x_462) ;  /* 0x0000000000942947 */ /* 0x000fea0003800000 */
        /* <DEDUP_REMOVED lines=19> */
[----:B------:R-:W-:-:S05]  /*19c0*/  @P0 IMAD.IADD R20, R28, 0x1, -R21 ;  /* 0x000000011c140824 */ /* 0x000fca00078e0a15 */
        /* <DEDUP_REMOVED lines=17> */
.L_x_462:
[----:B------:R-:W-:Y:S05]  /*1ae0*/  BSYNC.RECONVERGENT B0 ;  /* 0x0000000000007941 */ /* 0x000fea0003800200 */
.L_x_460:
        /* <DEDUP_REMOVED lines=8> */
[----:B0-----:R-:W-:-:S07]  /*1b70*/  VIMNMX R16, PT, PT, R2, R28, PT ;  /* 0x0000001c02107248 */ /* 0x001fce0003fe0100 */
[----:B------:R-:W-:Y:S01]  /*1b80*/  PREEXIT ;  /* 0x000000000000782d */ /* 0x000fe20000000000 */
[----:B------:R-:W-:Y:S01]  /*1b90*/  BSSY.RECONVERGENT B0, `(.L_x_464) ;  /* 0x0000016000007945 */ /* 0x000fe20003800200 */
[C---:B------:R-:W-:Y:S01]  /*1ba0*/  ISETP.GE.AND P0, PT, R16.reuse, R18, PT ;  /* 0x000000121000720c */ /* 0x040fe20003f06270 */
[----:B------:R-:W-:Y:S01]  /*1bb0*/  IMAD.IADD R18, R16, 0x1, -R18 ;  /* 0x0000000110127824 */ /* 0x000fe200078e0a12 */
[----:B------:R-:W-:-:S04]  /*1bc0*/  VIMNMX R5, PT, PT, R21, R16, PT ;  /* 0x0000001015057248 */ /* 0x000fc80003fe0100 */
[----:B------:R-:W-:-:S04]  /*1bd0*/  SEL R20, R18, RZ, P0 ;  /* 0x000000ff12147207 */ /* 0x000fc80000000000 */
[----:B------:R-:W-:-:S13]  /*1be0*/  ISETP.GE.AND P0, PT, R20, R5, PT ;  /* 0x000000051400720c */ /* 0x000fda0003f06270 */
[----:B------:R-:W-:Y:S05]  /*1bf0*/  @P0 BRA `(.L_x_465) ;  /* 0x00000000003c0947 */ /* 0x000fea0003800000 */
[----:B------:R-:W-:-:S07]  /*1c00*/  IMAD.IADD R4, R21, 0x1, R16 ;  /* 0x0000000115047824 */ /* 0x000fce00078e0210 */
.L_x_466:
        /* <DEDUP_REMOVED lines=14> */
.L_x_465:
[----:B------:R-:W-:Y:S05]  /*1cf0*/  BSYNC.RECONVERGENT B0 ;  /* 0x0000000000007941 */ /* 0x000fea0003800200 */
.L_x_464:
        /* <DEDUP_REMOVED lines=15> */
.L_x_468:
        /* <DEDUP_REMOVED lines=9> */
[----:B0-----:R-:W-:Y:S02]  /*1e80*/  IMAD.MOV.U32 R17, RZ, RZ, R13 ;  /* 0x000000ffff117224 */ /* 0x001fe400078e000d */
[----:B------:R-:W-:Y:S02]  /*1e90*/  IMAD.MOV.U32 R18, RZ, RZ, R14 ;  /* 0x000000ffff127224 */ /* 0x000fe400078e000e */
[----:B------:R-:W-:-:S07]  /*1ea0*/  IMAD.MOV.U32 R19, RZ, RZ, R15 ;  /* 0x000000ffff137224 */ /* 0x000fce00078e000f */
.L_x_469:
[----:B------:R-:W-:Y:S05]  /*1eb0*/  BSYNC.RECONVERGENT B0 ;  /* 0x0000000000007941 */ /* 0x000fea0003800200 */
.L_x_467:
[----:B------:R-:W-:Y:S06]  /*1ec0*/  BAR.SYNC.DEFER_BLOCKING 0x0 ;  /* 0x0000000000007b1d */ /* 0x000fec0000010000 */
[----:B------:R-:W-:Y:S05]  /*1ed0*/  BRA.U !UP0, `(.L_x_470) ;  /* 0x0000000108987547 */ /* 0x000fea000b800000 */
[----:B-1----:R-:W0:Y:S01]  /*1ee0*/  S2R R4, SR_LANEID ;  /* 0x0000000000047919 */ /* 0x002e220000000000 */
[C---:B------:R-:W-:Y:S01]  /*1ef0*/  LOP3.LUT R29, R28.reuse, 0x3e0, RZ, 0xc0, !PT ;  /* 0x000003e01c1d7812 */ /* 0x040fe200078ec0ff */
[----:B------:R-:W1:Y:S01]  /*1f00*/  LDC.64 R30, c[0x0][0x3a0] ;  /* 0x0000e800ff1e7b82 */ /* 0x000e620000000a00 */
[C---:B------:R-:W-:Y:S02]  /*1f10*/  ISETP.NE.AND P0, PT, R28.reuse, RZ, PT ;  /* 0x000000ff1c00720c */ /* 0x040fe40003f05270 */
[----:B------:R-:W-:Y:S01]  /*1f20*/  LOP3.LUT R28, R28, 0x1f, RZ, 0xc0, !PT ;  /* 0x0000001f1c1c7812 */ /* 0x000fe200078ec0ff */
[----:B0-----:R-:W-:-:S04]  /*1f30*/  IMAD.IADD R4, R29, 0x1, R4 ;  /* 0x000000011d047824 */ /* 0x001fc800078e0204 */
[----:B------:R-:W-:-:S05]  /*1f40*/  IMAD R32, R4, 0x30, R3 ;  /* 0x0000003004207824 */ /* 0x000fca00078e0203 */
[----:B------:R-:W-:Y:S04]  /*1f50*/  STS.128 [R32], R24 ;  /* 0x0000001820007388 */ /* 0x000fe80000000c00 */
[----:B---3--:R0:W-:Y:S04]  /*1f60*/  STS.128 [R32+0x10], R20 ;  /* 0x0000101420007388 */ /* 0x0081e80000000c00 */
[----:B------:R3:W-:Y:S01]  /*1f70*/  STS.128 [R32+0x20], R16 ;  /* 0x0000201020007388 */ /* 0x0007e20000000c00 */
[----:B------:R-:W-:-:S03]  /*1f80*/  NOP ;  /* 0x0000000000007918 */ /* 0x000fc60000000000 */
[----:B------:R-:W-:Y:S04]  /*1f90*/  LDS.128 R4, [R32] ;  /* 0x0000000020047984 */ /* 0x000fe80000000c00 */
[----:B--2---:R-:W-:Y:S01]  /*1fa0*/  LDS.128 R8, [R32+0x10] ;  /* 0x0000100020087984 */ /* 0x004fe20000000c00 */
[----:B0-----:R-:W-:Y:S02]  /*1fb0*/  IMAD.IADD R20, R29, 0x1, R28 ;  /* 0x000000011d147824 */ /* 0x001fe400078e021c */
[----:B------:R-:W-:Y:S01]  /*1fc0*/  IMAD.MOV.U32 R21, RZ, RZ, RZ ;  /* 0x000000ffff157224 */ /* 0x000fe200078e00ff */
[----:B------:R-:W-:Y:S01]  /*1fd0*/  LDS.128 R12, [R32+0x20] ;  /* 0x00002000200c7984 */ /* 0x000fe20000000c00 */
[----:B---3--:R-:W-:-:S03]  /*1fe0*/  IMAD.WIDE.U32 R16, R0, 0x100, R20 ;  /* 0x0000010000107825 */ /* 0x008fc600078e0014 */
[----:B------:R-:W-:Y:S01]  /*1ff0*/  @!P0 STS [R3+0x3000], R2 ;  /* 0x0030000203008388 */ /* 0x000fe20000000800 */
[----:B------:R-:W-:Y:S01]  /*2000*/  IMAD R19, R17, 0x30, RZ ;  /* 0x0000003011137824 */ /* 0x000fe200078e02ff */
[----:B------:R-:W-:Y:S01]  /*2010*/  BAR.SYNC.DEFER_BLOCKING 0x0 ;  /* 0x0000000000007b1d */ /* 0x000fe20000010000 */
[----:B-1----:R-:W-:-:S04]  /*2020*/  IMAD.WIDE.U32 R16, R16, 0x30, R30 ;  /* 0x0000003010107825 */ /* 0x002fc800078e001e */
[----:B------:R-:W-:Y:S01]  /*2030*/  IMAD.IADD R17, R17, 0x1, R19 ;  /* 0x0000000111117824 */ /* 0x000fe200078e0213 */
[----:B------:R-:W0:Y:S02]  /*2040*/  LDS R33, [R3+0x3000] ;  /* 0x0030000003217984 */ /* 0x000e240000000800 */
[----:B0-----:R-:W-:-:S13]  /*2050*/  ISETP.GE.AND P0, PT, R20, R33, PT ;  /* 0x000000211400720c */ /* 0x001fda0003f06270 */
[----:B------:R-:W-:Y:S05]  /*2060*/  @P0 EXIT ;  /* 0x000000000000094d */ /* 0x000fea0003800000 */
        /* <DEDUP_REMOVED lines=13> */
.L_x_470:
[----:B-1----:R-:W0:Y:S01]  /*2140*/  S2R R5, SR_LANEID ;  /* 0x0000000000057919 */ /* 0x002e220000000000 */
[C---:B------:R-:W-:Y:S01]  /*2150*/  LOP3.LUT R30, R28.reuse, 0x3e0, RZ, 0xc0, !PT ;  /* 0x000003e01c1e7812 */ /* 0x040fe200078ec0ff */
[----:B------:R-:W1:Y:S01]  /*2160*/  LDC.64 R32, c[0x0][0x388] ;  /* 0x0000e200ff207b82 */ /* 0x000e620000000a00 */
[----:B------:R-:W-:-:S03]  /*2170*/  ISETP.NE.AND P0, PT, R28, RZ, PT ;  /* 0x000000ff1c00720c */ /* 0x000fc60003f05270 */
[----:B0-----:R-:W-:-:S04]  /*2180*/  IMAD.IADD R4, R30, 0x1, R5 ;  /* 0x000000011e047824 */ /* 0x001fc800078e0205 */
[----:B------:R-:W-:-:S05]  /*2190*/  IMAD R31, R4, 0x30, R3 ;  /* 0x00000030041f7824 */ /* 0x000fca00078e0203 */
[----:B------:R-:W-:Y:S04]  /*21a0*/  STS.128 [R31], R24 ;  /* 0x000000181f007388 */ /* 0x000fe80000000c00 */
[----:B---3--:R-:W-:Y:S04]  /*21b0*/  STS.128 [R31+0x10], R20 ;  /* 0x000010141f007388 */ /* 0x008fe80000000c00 */
[----:B------:R0:W-:Y:S01]  /*21c0*/  STS.128 [R31+0x20], R16 ;  /* 0x000020101f007388 */ /* 0x0001e20000000c00 */
[----:B------:R-:W-:-:S03]  /*21d0*/  NOP ;  /* 0x0000000000007918 */ /* 0x000fc60000000000 */
[----:B------:R-:W-:Y:S04]  /*21e0*/  LDS.128 R4, [R31] ;  /* 0x000000001f047984 */ /* 0x000fe80000000c00 */
[----:B--2---:R-:W-:Y:S04]  /*21f0*/  LDS.128 R8, [R31+0x10] ;  /* 0x000010001f087984 */ /* 0x004fe80000000c00 */
[----:B------:R2:W-:Y:S01]  /*2200*/  LDS.128 R12, [R31+0x20] ;  /* 0x000020001f0c7984 */ /* 0x0005e20000000c00 */
[----:B0-----:R-:W-:-:S03]  /*2210*/  LOP3.LUT R17, R28, 0x1f, RZ, 0xc0, !PT ;  /* 0x0000001f1c117812 */ /* 0x001fc600078ec0ff */
[----:B------:R-:W-:Y:S01]  /*2220*/  @!P0 STS [R3+0x3000], R2 ;  /* 0x0030000203008388 */ /* 0x000fe20000000800 */
[----:B------:R-:W-:Y:S01]  /*2230*/  BAR.SYNC.DEFER_BLOCKING 0x0 ;  /* 0x0000000000007b1d */ /* 0x000fe20000010000 */
[----:B--2---:R-:W-:Y:S02]  /*2240*/  IMAD.MOV.U32 R31, RZ, RZ, RZ ;  /* 0x000000ffff1f7224 */ /* 0x004fe400078e00ff */
[----:B------:R-:W-:-:S04]  /*2250*/  IMAD.WIDE.U32 R20, R0, 0x100, R30 ;  /* 0x0000010000147825 */ /* 0x000fc800078e001e */
[----:B------:R-:W-:Y:S01]  /*2260*/  IMAD.IADD R30, R30, 0x1, R17 ;  /* 0x000000011e1e7824 */ /* 0x000fe200078e0211 */
[----:B------:R-:W-:-:S05]  /*2270*/  IADD3 R19, P0, PT, R17, R20, RZ ;  /* 0x0000001411137210 */ /* 0x000fca0007f1e0ff */
[----:B------:R-:W-:Y:S02]  /*2280*/  IMAD.X R20, RZ, RZ, R21, P0 ;  /* 0x000000ffff147224 */ /* 0x000fe400000e0615 */
[----:B-1----:R-:W-:-:S04]  /*2290*/  IMAD.WIDE.U32 R32, R19, 0x30, R32 ;  /* 0x0000003013207825 */ /* 0x002fc800078e0020 */
[----:B------:R-:W-:Y:S01]  /*22a0*/  IMAD R17, R20, 0x30, RZ ;  /* 0x0000003014117824 */ /* 0x000fe200078e02ff */
[----:B------:R-:W0:Y:S03]  /*22b0*/  LDS R29, [R3+0x3000] ;  /* 0x00300000031d7984 */ /* 0x000e260000000800 */
[----:B------:R-:W-:Y:S01]  /*22c0*/  IMAD.IADD R33, R33, 0x1, R17 ;  /* 0x0000000121217824 */ /* 0x000fe200078e0211 */
        /* <DEDUP_REMOVED lines=15> */
.L_x_471:
        /* <DEDUP_REMOVED lines=12> */
.L_x_612:


//--------------------- .text._ZN3cub18CUB_300001_SM_10006detail10merge_sort30DeviceMergeSortPartitionKernelIN6thrust24THRUST_300001_SM_1000_NS10device_ptrI13RadiosityDataEEmN4cuda3std3__44lessIS7_EES7_EEvbT_PT2_T0_SH_PSH_T1_SH_i --------------------------
	.section	.text._ZN3cub18CUB_300001_SM_10006detail10merge_sort30DeviceMergeSortPartitionKernelIN6thrust24THRUST_300001_SM_1000_NS10device_ptrI13RadiosityDataEEmN4cuda3std3__44lessIS7_EES7_EEvbT_PT2_T0_SH_PSH_T1_SH_i,"ax",@progbits
	.align	128
        .global         _ZN3cub18CUB_300001_SM_10006detail10merge_sort30DeviceMergeSortPartitionKernelIN6thrust24THRUST_300001_SM_1000_NS10device_ptrI13RadiosityDataEEmN4cuda3std3__44lessIS7_EES7_EEvbT_PT2_T0_SH_PSH_T1_SH_i
        .type           _ZN3cub18CUB_300001_SM_10006detail10merge_sort30DeviceMergeSortPartitionKernelIN6thrust24THRUST_300001_SM_1000_NS10device_ptrI13RadiosityDataEEmN4cuda3std3__44lessIS7_EES7_EEvbT_PT2_T0_SH_PSH_T1_SH_i,@function
        .size           _ZN3cub18CUB_300001_SM_10006detail10merge_sort30DeviceMergeSortPartitionKernelIN6thrust24THRUST_300001_SM_1000_NS10device_ptrI13RadiosityDataEEmN4cuda3std3__44lessIS7_EES7_EEvbT_PT2_T0_SH_PSH_T1_SH_i,(.L_x_613 - _ZN3cub18CUB_300001_SM_10006detail10merge_sort30DeviceMergeSortPartitionKernelIN6thrust24THRUST_300001_SM_1000_NS10device_ptrI13RadiosityDataEEmN4cuda3std3__44lessIS7_EES7_EEvbT_PT2_T0_SH_PSH_T1_SH_i)
        .other          _ZN3cub18CUB_300001_SM_10006detail10merge_sort30DeviceMergeSortPartitionKernelIN6thrust24THRUST_300001_SM_1000_NS10device_ptrI13RadiosityDataEEmN4cuda3std3__44lessIS7_EES7_EEvbT_PT2_T0_SH_PSH_T1_SH_i,@"STO_CUDA_ENTRY STV_DEFAULT"
_ZN3cub18CUB_300001_SM_10006detail10merge_sort30DeviceMergeSortPartitionKernelIN6thrust24THRUST_300001_SM_1000_NS10device_ptrI13RadiosityDataEEmN4cuda3std3__44lessIS7_EES7_EEvbT_PT2_T0_SH_PSH_T1_SH_i:
.text._ZN3cub18CUB_300001_SM_10006detail10merge_sort30DeviceMergeSortPartitionKernelIN6thrust24THRUST_300001_SM_1000_NS10device_ptrI13RadiosityDataEEmN4cuda3std3__44lessIS7_EES7_EEvbT_PT2_T0_SH_PSH_T1_SH_i:
[----:B------:R-:W-:Y:S01]  /*0000*/  LDC R1, c[0x0][0x37c] ;  /* 0x0000df00ff017b82 */ /* 0x000fe20000000800 */
[----:B------:R-:W0:Y:S01]  /*0010*/  S2R R6, SR_CTAID.X ;  /* 0x0000000000067919 */ /* 0x000e220000002500 */
[----:B------:R-:W0:Y:S01]  /*0020*/  LDCU UR4, c[0x0][0x360] ;  /* 0x00006c00ff0477ac */ /* 0x000e220008000800 */
[----:B------:R-:W0:Y:S01]  /*0030*/  S2R R3, SR_TID.X ;  /* 0x0000000000037919 */ /* 0x000e220000002100 */
[----:B------:R-:W1:Y:S01]  /*0040*/  LDCU.64 UR10, c[0x0][0x3a0] ;  /* 0x00007400ff0a77ac */ /* 0x000e620008000a00 */
[----:B0-----:R-:W-:-:S05]  /*0050*/  IMAD R6, R6, UR4, R3 ;  /* 0x0000000406067c24 */ /* 0x001fca000f8e0203 */
[----:B-1----:R-:W-:-:S04]  /*0060*/  ISETP.GE.U32.AND P0, PT, R6, UR10, PT ;  /* 0x0000000a06007c0c */ /* 0x002fc8000bf06070 */
[----:B------:R-:W-:-:S13]  /*0070*/  ISETP.GE.U32.AND.EX P0, PT, RZ, UR11, PT, P0 ;  /* 0x0000000bff007c0c */ /* 0x000fda000bf06100 */
[----:B------:R-:W-:Y:S05]  /*0080*/  @P0 EXIT ;  /* 0x000000000000094d */ /* 0x000fea0003800000 */
[----:B------:R-:W0:Y:S01]  /*0090*/  LDCU.64 UR6, c[0x0][0x3b8] ;  /* 0x00007700ff0677ac */ /* 0x000e220008000a00 */
[----:B------:R-:W1:Y:S01]  /*00a0*/  LDC R0, c[0x0][0x3c0] ;  /* 0x0000f000ff007b82 */ /* 0x000e620000000800 */
[----:B------:R-:W-:Y:S01]  /*00b0*/  IADD3 R8, P2, PT, R6, 0x1, RZ ;  /* 0x0000000106087810 */ /* 0x000fe20007f5e0ff */
[----:B------:R-:W-:Y:S01]  /*00c0*/  ACQBULK ;  /* 0x000000000000782e */ /* 0x000fe20000000000 */
[----:B------:R-:W2:Y:S02]  /*00d0*/  LDCU.64 UR8, c[0x0][0x358] ;  /* 0x00006b00ff0877ac */ /* 0x000ea40008000a00 */
[----:B------:R-:W-:Y:S01]  /*00e0*/  ISETP.NE.U32.AND P0, PT, R8, UR10, PT ;  /* 0x0000000a08007c0c */ /* 0x000fe2000bf05070 */
[----:B0-----:R-:W-:Y:S02]  /*00f0*/  UIADD3 UR4, UPT, UPT, -UR6, URZ, URZ ;  /* 0x000000ff06047290 */ /* 0x001fe4000fffe1ff */
[----:B------:R-:W-:-:S04]  /*0100*/  USHF.R.U32.HI UR5, URZ, 0x1, UR7 ;  /* 0x00000001ff057899 */ /* 0x000fc80008011607 */
[----:B------:R-:W-:Y:S01]  /*0110*/  LOP3.LUT R5, R6, UR4, RZ, 0xc0, !PT ;  /* 0x0000000406057c12 */ /* 0x000fe2000f8ec0ff */
[----:B------:R-:W-:Y:S01]  /*0120*/  USHF.R.U64 UR4, UR6, 0x1, UR7 ;  /* 0x0000000106047899 */ /* 0x000fe20008001207 */
[----:B-1----:R-:W-:Y:S01]  /*0130*/  SHF.R.S32.HI R11, RZ, 0x1f, R0 ;  /* 0x0000001fff0b7819 */ /* 0x002fe20000011400 */
[----:B------:R-:W-:Y:S02]  /*0140*/  IMAD R4, R0, UR5, RZ ;  /* 0x0000000500047c24 */ /* 0x000fe4000f8e02ff */
[----:B------:R-:W-:-:S04]  /*0150*/  IMAD.WIDE.U32 R2, R5, R0, RZ ;  /* 0x0000000005027225 */ /* 0x000fc800078e00ff */
[----:B------:R-:W-:-:S04]  /*0160*/  IMAD.WIDE.U32 R12, R0, UR4, RZ ;  /* 0x00000004000c7c25 */ /* 0x000fc8000f8e00ff */
[C---:B------:R-:W-:Y:S01]  /*0170*/  IMAD R7, R11.reuse, UR4, R4 ;  /* 0x000000040b077c24 */ /* 0x040fe2000f8e0204 */
[----:B------:R-:W0:Y:S01]  /*0180*/  LDCU.64 UR4, c[0x0][0x398] ;  /* 0x00007300ff0477ac */ /* 0x000e220008000a00 */
[----:B------:R-:W-:Y:S01]  /*0190*/  IMAD R3, R11, R5, R3 ;  /* 0x000000050b037224 */ /* 0x000fe200078e0203 */
[----:B------:R-:W-:Y:S01]  /*01a0*/  LOP3.LUT R5, RZ, R2, RZ, 0x33, !PT ;  /* 0x00000002ff057212 */ /* 0x000fe200078e33ff */
[----:B------:R-:W-:Y:S02]  /*01b0*/  IMAD.IADD R10, R13, 0x1, R7 ;  /* 0x000000010d0a7824 */ /* 0x000fe400078e0207 */
[----:B------:R-:W-:Y:S01]  /*01c0*/  IMAD.X R7, RZ, RZ, RZ, P2 ;  /* 0x000000ffff077224 */ /* 0x000fe200010e06ff */
[----:B------:R-:W-:Y:S02]  /*01d0*/  ISETP.LT.U32.AND P1, PT, R12, R5, PT ;  /* 0x000000050c00720c */ /* 0x000fe40003f21070 */
[----:B------:R-:W-:Y:S02]  /*01e0*/  LOP3.LUT R4, RZ, R3, RZ, 0x33, !PT ;  /* 0x00000003ff047212 */ /* 0x000fe400078e33ff */
[----:B------:R-:W-:-:S02]  /*01f0*/  ISETP.NE.AND.EX P0, PT, R7, UR11, PT, P0 ;  /* 0x0000000b07007c0c */ /* 0x000fc4000bf05300 */
[----:B------:R-:W-:-:S04]  /*0200*/  ISETP.LT.U32.AND.EX P1, PT, R10, R4, PT, P1 ;  /* 0x000000040a00720c */ /* 0x000fc80003f21110 */
[----:B------:R-:W-:Y:S02]  /*0210*/  SEL R5, R12, R5, P1 ;  /* 0x000000050c057207 */ /* 0x000fe40000800000 */
[----:B------:R-:W-:Y:S02]  /*0220*/  SEL R4, R10, R4, P1 ;  /* 0x000000040a047207 */ /* 0x000fe40000800000 */
[----:B------:R-:W-:-:S05]  /*0230*/  IADD3 R8, P1, PT, R5, R2, RZ ;  /* 0x0000000205087210 */ /* 0x000fca0007f3e0ff */
[----:B------:R-:W-:Y:S01]  /*0240*/  IMAD.X R7, R4, 0x1, R3, P1 ;  /* 0x0000000104077824 */ /* 0x000fe200008e0603 */
[----:B0-----:R-:W-:Y:S01]  /*0250*/  ISETP.LT.U32.AND P1, PT, R8, UR4, PT ;  /* 0x0000000408007c0c */ /* 0x001fe2000bf21070 */
[----:B------:R-:W0:Y:S03]  /*0260*/  @!P0 LDC.64 R4, c[0x0][0x3a8] ;  /* 0x0000ea00ff048b82 */ /* 0x000e260000000a00 */
[----:B------:R-:W-:-:S04]  /*0270*/  ISETP.LT.U32.AND.EX P1, PT, R7, UR5, PT, P1 ;  /* 0x0000000507007c0c */ /* 0x000fc8000bf21110 */
[----:B------:R-:W-:Y:S02]  /*0280*/  SEL R8, R8, UR4, P1 ;  /* 0x0000000408087c07 */ /* 0x000fe40008800000 */
[----:B------:R-:W-:Y:S02]  /*0290*/  SEL R9, R7, UR5, P1 ;  /* 0x0000000507097c07 */ /* 0x000fe40008800000 */
[----:B------:R-:W-:Y:S02]  /*02a0*/  LOP3.LUT R17, RZ, R8, RZ, 0x33, !PT ;  /* 0x00000008ff117212 */ /* 0x000fe400078e33ff */
[----:B------:R-:W-:Y:S02]  /*02b0*/  LOP3.LUT R19, RZ, R9, RZ, 0x33, !PT ;  /* 0x00000009ff137212 */ /* 0x000fe400078e33ff */
[----:B------:R-:W-:-:S04]  /*02c0*/  ISETP.LT.U32.AND P1, PT, R12, R17, PT ;  /* 0x000000110c00720c */ /* 0x000fc80003f21070 */
[----:B------:R-:W-:-:S04]  /*02d0*/  ISETP.LT.U32.AND.EX P1, PT, R10, R19, PT, P1 ;  /* 0x000000130a00720c */ /* 0x000fc80003f21110 */
[----:B------:R-:W-:Y:S02]  /*02e0*/  SEL R17, R12, R17, P1 ;  /* 0x000000110c117207 */ /* 0x000fe40000800000 */
[----:B------:R-:W-:Y:S02]  /*02f0*/  SEL R19, R10, R19, P1 ;  /* 0x000000130a137207 */ /* 0x000fe40000800000 */
[----:B------:R-:W-:Y:S02]  /*0300*/  IADD3 R17, P3, PT, R17, R8, RZ ;  /* 0x0000000811117210 */ /* 0x000fe40007f7e0ff */
[----:B0-----:R-:W-:Y:S02]  /*0310*/  @!P0 LEA R12, P2, R6, R4, 0x3 ;  /* 0x00000004060c8211 */ /* 0x001fe400078418ff */
[----:B------:R-:W-:Y:S01]  /*0320*/  ISETP.LT.U32.AND P1, PT, R2, UR4, PT ;  /* 0x0000000402007c0c */ /* 0x000fe2000bf21070 */
[----:B------:R-:W-:Y:S01]  /*0330*/  IMAD.X R19, R19, 0x1, R9, P3 ;  /* 0x0000000113137824 */ /* 0x000fe200018e0609 */
[----:B------:R-:W-:-:S02]  /*0340*/  @!P0 LEA.HI.X R13, R6, R5, RZ, 0x3, P2 ;  /* 0x00000005060d8211 */ /* 0x000fc400010f1cff */
[----:B------:R-:W-:Y:S02]  /*0350*/  ISETP.LT.U32.AND P2, PT, R17, UR4, PT ;  /* 0x0000000411007c0c */ /* 0x000fe4000bf41070 */
[----:B------:R-:W-:Y:S01]  /*0360*/  ISETP.LT.U32.AND.EX P1, PT, R3, UR5, PT, P1 ;  /* 0x0000000503007c0c */ /* 0x000fe2000bf21110 */
[----:B--2---:R0:W-:Y:S01]  /*0370*/  @!P0 STG.E.64 desc[UR8][R12.64], R8 ;  /* 0x000000080c008986 */ /* 0x0041e2000c101b08 */
[----:B------:R-:W-:Y:S02]  /*0380*/  ISETP.LT.U32.AND.EX P2, PT, R19, UR5, PT, P2 ;  /* 0x0000000513007c0c */ /* 0x000fe4000bf41120 */
[----:B------:R-:W-:Y:S02]  /*0390*/  SEL R7, R2, UR4, P1 ;  /* 0x0000000402077c07 */ /* 0x000fe40008800000 */
[----:B------:R-:W-:Y:S02]  /*03a0*/  SEL R5, R3, UR5, P1 ;  /* 0x0000000503057c07 */ /* 0x000fe40008800000 */
[----:B------:R-:W-:-:S02]  /*03b0*/  SEL R17, R17, UR4, P2 ;  /* 0x0000000411117c07 */ /* 0x000fc40009000000 */
[----:B------:R-:W-:Y:S01]  /*03c0*/  SEL R19, R19, UR5, P2 ;  /* 0x0000000513137c07 */ /* 0x000fe20009000000 */
[----:B------:R-:W-:Y:S06]  /*03d0*/  @!P0 EXIT ;  /* 0x000000000000894d */ /* 0x000fec0003800000 */
[----:B------:R-:W1:Y:S01]  /*03e0*/  LDCU.U8 UR5, c[0x0][0x380] ;  /* 0x00007000ff0577ac */ /* 0x000e620008000000 */
[----:B0-----:R-:W-:Y:S01]  /*03f0*/  IADD3 R13, P0, PT, R17, -R7, RZ ;  /* 0x80000007110d7210 */ /* 0x001fe20007f1e0ff */
[----:B------:R-:W-:Y:S01]  /*0400*/  BSSY.RECONVERGENT B0, `(.L_x_472) ;  /* 0x0000076000007945 */ /* 0x000fe20003800200 */
[----:B------:R-:W-:-:S06]  /*0410*/  UIADD3 UR4, UPT, UPT, UR6, -0x1, URZ ;  /* 0xffffffff06047890 */ /* 0x000fcc000fffe0ff */
[----:B------:R-:W-:-:S05]  /*0420*/  LOP3.LUT R15, R6, UR4, RZ, 0xc0, !PT ;  /* 0x00000004060f7c12 */ /* 0x000fca000f8ec0ff */
[----:B------:R-:W-:Y:S01]  /*0430*/  IMAD.WIDE.U32 R2, R15, R0, RZ ;  /* 0x000000000f027225 */ /* 0x000fe200078e00ff */
[----:B-1----:R-:W-:-:S03]  /*0440*/  UPRMT UR4, UR5, 0x8880, URZ ;  /* 0x0000888005047896 */ /* 0x002fc600080000ff */
[----:B------:R-:W-:Y:S01]  /*0450*/  IMAD.X R0, R19, 0x1, ~R5, P0 ;  /* 0x0000000113007824 */ /* 0x000fe200000e0e05 */
[----:B------:R-:W-:Y:S01]  /*0460*/  ISETP.LT.U32.AND P0, PT, R2, R13, PT ;  /* 0x0000000d0200720c */ /* 0x000fe20003f01070 */
[----:B------:R-:W-:Y:S01]  /*0470*/  IMAD R15, R11, R15, R3 ;  /* 0x0000000f0b0f7224 */ /* 0x000fe200078e0203 */
[----:B------:R-:W-:-:S04]  /*0480*/  UISETP.NE.AND UP0, UPT, UR4, URZ, UPT ;  /* 0x000000ff0400728c */ /* 0x000fc8000bf05270 */
[----:B------:R-:W-:-:S04]  /*0490*/  ISETP.LT.U32.AND.EX P0, PT, R15, R0, PT, P0 ;  /* 0x000000000f00720c */ /* 0x000fc80003f01100 */
[----:B------:R-:W-:Y:S02]  /*04a0*/  SEL R11, R2, R13, P0 ;  /* 0x0000000d020b7207 */ /* 0x000fe40000000000 */
[----:B------:R-:W-:Y:S01]  /*04b0*/  SEL R15, R15, R0, P0 ;  /* 0x000000000f0f7207 */ /* 0x000fe20000000000 */
[----:B------:R-:W-:Y:S06]  /*04c0*/  BRA.U !UP0, `(.L_x_473) ;  /* 0x0000000108d47547 */ /* 0x000fec000b800000 */
[----:B------:R-:W-:Y:S01]  /*04d0*/  IADD3 R2, P0, PT, R17, -R8, RZ ;  /* 0x8000000811027210 */ /* 0x000fe20007f1e0ff */
[----:B------:R-:W-:Y:S01]  /*04e0*/  BSSY.RECONVERGENT B1, `(.L_x_474) ;  /* 0x0000032000017945 */ /* 0x000fe20003800200 */
[----:B------:R-:W-:-:S03]  /*04f0*/  IADD3 R12, P2, PT, R8, -R7, RZ ;  /* 0x80000007080c7210 */ /* 0x000fc60007f5e0ff */
[----:B------:R-:W-:Y:S01]  /*0500*/  IMAD.X R10, R19, 0x1, ~R9, P0 ;  /* 0x00000001130a7824 */ /* 0x000fe200000e0e09 */
[----:B------:R-:W-:Y:S01]  /*0510*/  ISETP.GT.U32.AND P0, PT, R11, R2, PT ;  /* 0x000000020b00720c */ /* 0x000fe20003f04070 */
[----:B------:R-:W-:Y:S01]  /*0520*/  IMAD.X R14, R9, 0x1, ~R5, P2 ;  /* 0x00000001090e7824 */ /* 0x000fe200010e0e05 */
[----:B------:R-:W-:Y:S02]  /*0530*/  ISETP.LT.U32.AND P1, PT, R12, R11, PT ;  /* 0x0000000b0c00720c */ /* 0x000fe40003f21070 */
[----:B------:R-:W-:Y:S02]  /*0540*/  ISETP.GT.U32.AND.EX P0, PT, R15, R10, PT, P0 ;  /* 0x0000000a0f00720c */ /* 0x000fe40003f04100 */
[----:B------:R-:W-:Y:S02]  /*0550*/  ISETP.LT.U32.AND.EX P1, PT, R14, R15, PT, P1 ;  /* 0x0000000f0e00720c */ /* 0x000fe40003f21110 */
[----:B------:R-:W-:Y:S02]  /*0560*/  SEL R4, R11, R2, P0 ;  /* 0x000000020b047207 */ /* 0x000fe40000000000 */
[----:B------:R-:W-:-:S02]  /*0570*/  SEL R0, R15, R10, P0 ;  /* 0x0000000a0f007207 */ /* 0x000fc40000000000 */
[----:B------:R-:W-:Y:S02]  /*0580*/  IADD3 R4, P0, PT, R4, -R2, RZ ;  /* 0x8000000204047210 */ /* 0x000fe40007f1e0ff */
[----:B------:R-:W-:Y:S02]  /*0590*/  SEL R13, R12, R11, P1 ;  /* 0x0000000b0c0d7207 */ /* 0x000fe40000800000 */
[----:B------:R-:W-:Y:S01]  /*05a0*/  SEL R17, R14, R15, P1 ;  /* 0x0000000f0e117207 */ /* 0x000fe20000800000 */
[----:B------:R-:W-:Y:S01]  /*05b0*/  IMAD.X R0, R0, 0x1, ~R10, P0 ;  /* 0x0000000100007824 */ /* 0x000fe200000e0e0a */
[----:B------:R-:W-:-:S04]  /*05c0*/  ISETP.GE.U32.AND P0, PT, R4, R13, PT ;  /* 0x0000000d0400720c */ /* 0x000fc80003f06070 */
[----:B------:R-:W-:-:S13]  /*05d0*/  ISETP.GE.U32.AND.EX P0, PT, R0, R17, PT, P0 ;  /* 0x000000110000720c */ /* 0x000fda0003f06100 */
[----:B------:R-:W-:Y:S05]  /*05e0*/  @P0 BRA `(.L_x_475) ;  /* 0x0000000000840947 */ /* 0x000fea0003800000 */
[----:B------:R-:W0:Y:S01]  /*05f0*/  LDC.64 R2, c[0x0][0x388] ;  /* 0x0000e200ff027b82 */ /* 0x000e220000000a00 */
[----:B------:R-:W-:-:S05]  /*0600*/  IADD3 R12, P0, PT, R11, R8, RZ ;  /* 0x000000080b0c7210 */ /* 0x000fca0007f1e0ff */
[----:B------:R-:W-:-:S08]  /*0610*/  IMAD.X R15, R15, 0x1, R9, P0 ;  /* 0x000000010f0f7824 */ /* 0x000fd000000e0609 */
.L_x_476:
[----:B------:R-:W-:-:S05]  /*0620*/  IADD3 R9, P0, PT, -R4, R13, RZ ;  /* 0x0000000d04097210 */ /* 0x000fca0007f1e1ff */
[----:B------:R-:W-:-:S05]  /*0630*/  IMAD.X R8, R17, 0x1, ~R0, P0 ;  /* 0x0000000111087824 */ /* 0x000fca00000e0e00 */
[--C-:B------:R-:W-:Y:S02]  /*0640*/  SHF.R.U64 R9, R9, 0x1, R8.reuse ;  /* 0x0000000109097819 */ /* 0x100fe40000001208 */
[----:B------:R-:W-:Y:S02]  /*0650*/  SHF.R.U32.HI R11, RZ, 0x1, R8 ;  /* 0x00000001ff0b7819 */ /* 0x000fe40000011608 */
[----:B------:R-:W-:-:S04]  /*0660*/  IADD3 R14, P0, PT, R4, R9, RZ ;  /* 0x00000009040e7210 */ /* 0x000fc80007f1e0ff */
[----:B------:R-:W-:Y:S01]  /*0670*/  LOP3.LUT R9, RZ, R14, RZ, 0x33, !PT ;  /* 0x0000000eff097212 */ /* 0x000fe200078e33ff */
[----:B------:R-:W-:Y:S01]  /*0680*/  IMAD.X R16, R0, 0x1, R11, P0 ;  /* 0x0000000100107824 */ /* 0x000fe200000e060b */
[----:B------:R-:W-:Y:S02]  /*0690*/  IADD3 R11, P0, PT, R14, R7, RZ ;  /* 0x000000070e0b7210 */ /* 0x000fe40007f1e0ff */
[----:B------:R-:W-:Y:S02]  /*06a0*/  IADD3 R9, P1, PT, R9, R12, RZ ;  /* 0x0000000c09097210 */ /* 0x000fe40007f3e0ff */
[----:B------:R-:W-:Y:S01]  /*06b0*/  LOP3.LUT R18, RZ, R16, RZ, 0x33, !PT ;  /* 0x00000010ff127212 */ /* 0x000fe200078e33ff */
[----:B------:R-:W-:Y:S02]  /*06c0*/  IMAD.X R8, R16, 0x1, R5, P0 ;  /* 0x0000000110087824 */ /* 0x000fe400000e0605 */
[----:B0-----:R-:W-:-:S04]  /*06d0*/  IMAD.WIDE.U32 R10, R11, 0x30, R2 ;  /* 0x000000300b0a7825 */ /* 0x001fc800078e0002 */
[----:B------:R-:W-:Y:S02]  /*06e0*/  IMAD.X R18, R18, 0x1, R15, P1 ;  /* 0x0000000112127824 */ /* 0x000fe400008e060f */
[----:B------:R-:W-:Y:S02]  /*06f0*/  IMAD R19, R8, 0x30, RZ ;  /* 0x0000003008137824 */ /* 0x000fe400078e02ff */
[----:B------:R-:W-:-:S04]  /*0700*/  IMAD.WIDE.U32 R8, R9, 0x30, R2 ;  /* 0x0000003009087825 */ /* 0x000fc800078e0002 */
[----:B------:R-:W-:Y:S02]  /*0710*/  IMAD R21, R18, 0x30, RZ ;  /* 0x0000003012157824 */ /* 0x000fe400078e02ff */
[----:B------:R-:W-:Y:S02]  /*0720*/  IMAD.IADD R11, R11, 0x1, R19 ;  /* 0x000000010b0b7824 */ /* 0x000fe400078e0213 */
[----:B------:R-:W-:-:S03]  /*0730*/  IMAD.IADD R9, R9, 0x1, R21 ;  /* 0x0000000109097824 */ /* 0x000fc600078e0215 */
[----:B------:R-:W2:Y:S04]  /*0740*/  LDG.E R10, desc[UR8][R10.64+0x24] ;  /* 0x000024080a0a7981 */ /* 0x000ea8000c1e1900 */
[----:B------:R-:W2:Y:S01]  /*0750*/  LDG.E R9, desc[UR8][R8.64+0x24] ;  /* 0x0000240808097981 */ /* 0x000ea2000c1e1900 */
[----:B------:R-:W-:-:S05]  /*0760*/  IADD3 R19, P1, PT, R14, 0x1, RZ ;  /* 0x000000010e137810 */ /* 0x000fca0007f3e0ff */
[----:B------:R-:W-:Y:S01]  /*0770*/  IMAD.X R21, RZ, RZ, R16, P1 ;  /* 0x000000ffff157224 */ /* 0x000fe200008e0610 */
[----:B--2---:R-:W-:-:S04]  /*0780*/  FSETP.GT.AND P0, PT, R9, R10, PT ;  /* 0x0000000a0900720b */ /* 0x004fc80003f04000 */
[----:B------:R-:W-:Y:S02]  /*0790*/  SEL R4, R19, R4, !P0 ;  /* 0x0000000413047207 */ /* 0x000fe40004000000 */
[----:B------:R-:W-:Y:S02]  /*07a0*/  SEL R13, R13, R14, !P0 ;  /* 0x0000000e0d0d7207 */ /* 0x000fe40004000000 */
[----:B------:R-:W-:Y:S02]  /*07b0*/  SEL R0, R21, R0, !P0 ;  /* 0x0000000015007207 */ /* 0x000fe40004000000 */
[----:B------:R-:W-:Y:S02]  /*07c0*/  SEL R17, R17, R16, !P0 ;  /* 0x0000001011117207 */ /* 0x000fe40004000000 */
[----:B------:R-:W-:-:S04]  /*07d0*/  ISETP.GE.U32.AND P0, PT, R4, R13, PT ;  /* 0x0000000d0400720c */ /* 0x000fc80003f06070 */
[----:B------:R-:W-:-:S13]  /*07e0*/  ISETP.GE.U32.AND.EX P0, PT, R0, R17, PT, P0 ;  /* 0x000000110000720c */ /* 0x000fda0003f06100 */
[----:B------:R-:W-:Y:S05]  /*07f0*/  @!P0 BRA `(.L_x_476) ;  /* 0xfffffffc00888947 */ /* 0x000fea000383ffff */
.L_x_475:
[----:B------:R-:W-:Y:S05]  /*0800*/  BSYNC.RECONVERGENT B1 ;  /* 0x0000000000017941 */ /* 0x000fea0003800200 */
.L_x_474:
[----:B------:R-:W-:Y:S05]  /*0810*/  BRA `(.L_x_477) ;  /* 0x0000000000d07947 */ /* 0x000fea0003800000 */
.L_x_473:
[----:B------:R-:W-:Y:S02]  /*0820*/  IADD3 R4, P0, PT, R17, -R8, RZ ;  /* 0x8000000811047210 */ /* 0x000fe40007f1e0ff */
        /* <DEDUP_REMOVED lines=17> */
[----:B------:R-:W-:Y:S01]  /*0940*/  IADD3 R12, P0, PT, R11, R8, RZ ;  /* 0x000000080b0c7210 */ /* 0x000fe20007f1e0ff */
[----:B------:R-:W-:Y:S02]  /*0950*/  IMAD.MOV.U32 R13, RZ, RZ, R17 ;  /* 0x000000ffff0d7224 */ /* 0x000fe400078e0011 */
[----:B------:R-:W-:Y:S02]  /*0960*/  IMAD.MOV.U32 R17, RZ, RZ, R19 ;  /* 0x000000ffff117224 */ /* 0x000fe400078e0013 */
[----:B------:R-:W-:-:S08]  /*0970*/  IMAD.X R15, R15, 0x1, R9, P0 ;  /* 0x000000010f0f7824 */ /* 0x000fd000000e0609 */
.L_x_478:
        /* <DEDUP_REMOVED lines=30> */
.L_x_477:
[----:B------:R-:W-:Y:S05]  /*0b60*/  BSYNC.RECONVERGENT B0 ;  /* 0x0000000000007941 */ /* 0x000fea0003800200 */
.L_x_472:
[----:B------:R-:W0:Y:S01]  /*0b70*/  LDCU.64 UR4, c[0x0][0x3a8] ;  /* 0x00007500ff0477ac */ /* 0x000e220008000a00 */
[----:B------:R-:W-:-:S05]  /*0b80*/  IADD3 R4, P0, PT, R4, R7, RZ ;  /* 0x0000000704047210 */ /* 0x000fca0007f1e0ff */
[----:B------:R-:W-:Y:S01]  /*0b90*/  IMAD.X R5, R0, 0x1, R5, P0 ;  /* 0x0000000100057824 */ /* 0x000fe200000e0605 */
[----:B0-----:R-:W-:-:S04]  /*0ba0*/  LEA R2, P1, R6, UR4, 0x3 ;  /* 0x0000000406027c11 */ /* 0x001fc8000f8218ff */
[----:B------:R-:W-:-:S05]  /*0bb0*/  LEA.HI.X R3, R6, UR5, RZ, 0x3, P1 ;  /* 0x0000000506037c11 */ /* 0x000fca00088f1cff */
[----:B------:R-:W-:Y:S01]  /*0bc0*/  STG.E.64 desc[UR8][R2.64], R4 ;  /* 0x0000000402007986 */ /* 0x000fe2000c101b08 */
[----:B------:R-:W-:Y:S05]  /*0bd0*/  EXIT ;  /* 0x000000000000794d */ /* 0x000fea0003800000 */
.L_x_479:
        /* <DEDUP_REMOVED lines=10> */
.L_x_613:


//--------------------- .text._ZN3cub18CUB_300001_SM_10006detail10merge_sort30DeviceMergeSortBlockSortKernelINS2_10policy_hubIN6thrust24THRUST_300001_SM_1000_NS10device_ptrI13RadiosityDataEEE9Policy600ES9_PNS0_8NullTypeES9_SD_mN4cuda3std3__44lessIS8_EES8_SC_EEvbT0_T1_T2_T3_T4_PT6_PT7_T5_NS1_7vsmem_tE --------------------------
	.section	.text._ZN3cub18CUB_300001_SM_10006detail10merge_sort30DeviceMergeSortBlockSortKernelINS2_10policy_hubIN6thrust24THRUST_300001_SM_1000_NS10device_ptrI13RadiosityDataEEE9Policy600ES9_PNS0_8NullTypeES9_SD_mN4cuda3std3__44lessIS8_EES8_SC_EEvbT0_T1_T2_T3_T4_PT6_PT7_T5_NS1_7vsmem_tE,"ax",@progbits
	.align	128
        .global         _ZN3cub18CUB_300001_SM_10006detail10merge_sort30DeviceMergeSortBlockSortKernelINS2_10policy_hubIN6thrust24THRUST_300001_SM_1000_NS10device_ptrI13RadiosityDataEEE9Policy600ES9_PNS0_8NullTypeES9_SD_mN4cuda3std3__44lessIS8_EES8_SC_EEvbT0_T1_T2_T3_T4_PT6_PT7_T5_NS1_7vsmem_tE
        .type           _ZN3cub18CUB_300001_SM_10006detail10merge_sort30DeviceMergeSortBlockSortKernelINS2_10policy_hubIN6thrust24THRUST_300001_SM_1000_NS10device_ptrI13RadiosityDataEEE9Policy600ES9_PNS0_8NullTypeES9_SD_mN4cuda3std3__44lessIS8_EES8_SC_EEvbT0_T1_T2_T3_T4_PT6_PT7_T5_NS1_7vsmem_tE,@function
        .size           _ZN3cub18CUB_300001_SM_10006detail10merge_sort30DeviceMergeSortBlockSortKernelINS2_10policy_hubIN6thrust24THRUST_300001_SM_1000_NS10device_ptrI13RadiosityDataEEE9Policy600ES9_PNS0_8NullTypeES9_SD_mN4cuda3std3__44lessIS8_EES8_SC_EEvbT0_T1_T2_T3_T4_PT6_PT7_T5_NS1_7vsmem_tE,(.L_x_614 - _ZN3cub18CUB_300001_SM_10006detail10merge_sort30DeviceMergeSortBlockSortKernelINS2_10policy_hubIN6thrust24THRUST_300001_SM_1000_NS10device_ptrI13RadiosityDataEEE9Policy600ES9_PNS0_8NullTypeES9_SD_mN4cuda3std3__44lessIS8_EES8_SC_EEvbT0_T1_T2_T3_T4_PT6_PT7_T5_NS1_7vsmem_tE)
        .other          _ZN3cub18CUB_300001_SM_10006detail10merge_sort30DeviceMergeSortBlockSortKernelINS2_10policy_hubIN6thrust24THRUST_300001_SM_1000_NS10device_ptrI13RadiosityDataEEE9Policy600ES9_PNS0_8NullTypeES9_SD_mN4cuda3std3__44lessIS8_EES8_SC_EEvbT0_T1_T2_T3_T4_PT6_PT7_T5_NS1_7vsmem_tE,@"STO_CUDA_ENTRY STV_DEFAULT"
_ZN3cub18CUB_300001_SM_10006detail10merge_sort30DeviceMergeSortBlockSortKernelINS2_10policy_hubIN6thrust24THRUST_300001_SM_1000_NS10device_ptrI13RadiosityDataEEE9Policy600ES9_PNS0_8NullTypeES9_SD_mN4cuda3std3__44lessIS8_EES8_SC_EEvbT0_T1_T2_T3_T4_PT6_PT7_T5_NS1_7vsmem_tE:
.text._ZN3cub18CUB_300001_SM_10006detail10merge_sort30DeviceMergeSortBlockSortKernelINS2_10policy_hubIN6thrust24THRUST_300001_SM_1000_NS10device_ptrI13RadiosityDataEEE9Policy600ES9_PNS0_8NullTypeES9_SD_mN4cuda3std3__44lessIS8_EES8_SC_EEvbT0_T1_T2_T3_T4_PT6_PT7_T5_NS1_7vsmem_tE:
[----:B------:R-:W-:Y:S01]  /*0000*/  LDC R1, c[0x0][0x37c] ;  /* 0x0000df00ff017b82 */ /* 0x000fe20000000800 */
[----:B------:R-:W0:Y:S01]  /*0010*/  S2R R2, SR_CTAID.X ;  /* 0x0000000000027919 */ /* 0x000e220000002500 */
[----:B------:R-:W1:Y:S01]  /*0020*/  LDCU UR4, c[0x0][0x370] ;  /* 0x00006e00ff0477ac */ /* 0x000e620008000800 */
[----:B------:R-:W2:Y:S01]  /*0030*/  LDCU.64 UR8, c[0x0][0x358] ;  /* 0x00006b00ff0877ac */ /* 0x000ea20008000a00 */
[----:B-1----:R-:W-:-:S04]  /*0040*/  UIADD3 UR4, UP0, UPT, UR4, -0x1, URZ ;  /* 0xffffffff04047890 */ /* 0x002fc8000ff1e0ff */
[----:B------:R-:W-:-:S06]  /*0050*/  UIADD3.X UR5, UPT, UPT, URZ, -0x1, URZ, UP0, !UPT ;  /* 0xffffffffff057890 */ /* 0x000fcc00087fe4ff */
[----:B------:R-:W-:Y:S01]  /*0060*/  IMAD.U32 R0, RZ, RZ, UR5 ;  /* 0x00000005ff007e24 */ /* 0x000fe2000f8e00ff */
[C---:B0-----:R-:W-:Y:S01]  /*0070*/  ISETP.LT.U32.AND P0, PT, R2.reuse, UR4, PT ;  /* 0x0000000402007c0c */ /* 0x041fe2000bf01070 */
[----:B------:R-:W-:-:S03]  /*0080*/  IMAD.WIDE.U32 R2, R2, 0x100, RZ ;  /* 0x0000010002027825 */ /* 0x000fc600078e00ff */
[----:B------:R-:W-:-:S13]  /*0090*/  ISETP.GT.U32.AND.EX P0, PT, R0, RZ, PT, P0 ;  /* 0x000000ff0000720c */ /* 0x000fda0003f04100 */
[----:B--2---:R-:W-:Y:S05]  /*00a0*/  @!P0 BRA `(.L_x_480) ;  /* 0x0000000800c88947 */ /* 0x004fea0003800000 */
[----:B------:R-:W0:Y:S01]  /*00b0*/  S2R R0, SR_TID.X ;  /* 0x0000000000007919 */ /* 0x000e220000002100 */
[----:B------:R-:W1:Y:S01]  /*00c0*/  LDC.64 R4, c[0x0][0x388] ;  /* 0x0000e200ff047b82 */ /* 0x000e620000000a00 */
[----:B------:R-:W-:Y:S01]  /*00d0*/  ACQBULK ;  /* 0x000000000000782e */ /* 0x000fe20000000000 */
[----:B0-----:R-:W-:-:S05]  /*00e0*/  IADD3 R7, P0, PT, R2, R0, RZ ;  /* 0x0000000002077210 */ /* 0x001fca0007f1e0ff */
[----:B------:R-:W-:Y:S02]  /*00f0*/  IMAD.X R6, RZ, RZ, R3, P0 ;  /* 0x000000ffff067224 */ /* 0x000fe400000e0603 */
[----:B-1----:R-:W-:-:S04]  /*0100*/  IMAD.WIDE.U32 R2, R7, 0x30, R4 ;  /* 0x0000003007027825 */ /* 0x002fc800078e0004 */
[----:B------:R-:W-:-:S04]  /*0110*/  IMAD R5, R6, 0x30, RZ ;  /* 0x0000003006057824 */ /* 0x000fc800078e02ff */
[----:B------:R-:W-:-:S05]  /*0120*/  IMAD.IADD R3, R3, 0x1, R5 ;  /* 0x0000000103037824 */ /* 0x000fca00078e0205 */
[----:B------:R-:W2:Y:S04]  /*0130*/  LDG.E R16, desc[UR8][R2.64] ;  /* 0x0000000802107981 */ /* 0x000ea8000c1e1900 */
[----:B------:R-:W2:Y:S04]  /*0140*/  LDG.E R17, desc[UR8][R2.64+0x4] ;  /* 0x0000040802117981 */ /* 0x000ea8000c1e1900 */
[----:B------:R-:W2:Y:S04]  /*0150*/  LDG.E R18, desc[UR8][R2.64+0x8] ;  /* 0x0000080802127981 */ /* 0x000ea8000c1e1900 */
[----:B------:R-:W2:Y:S04]  /*0160*/  LDG.E R19, desc[UR8][R2.64+0xc] ;  /* 0x00000c0802137981 */ /* 0x000ea8000c1e1900 */
[----:B------:R-:W3:Y:S04]  /*0170*/  LDG.E R20, desc[UR8][R2.64+0x10] ;  /* 0x0000100802147981 */ /* 0x000ee8000c1e1900 */
[----:B------:R-:W3:Y:S04]  /*0180*/  LDG.E R21, desc[UR8][R2.64+0x14] ;  /* 0x0000140802157981 */ /* 0x000ee8000c1e1900 */
[----:B------:R-:W3:Y:S04]  /*0190*/  LDG.E R22, desc[UR8][R2.64+0x18] ;  /* 0x0000180802167981 */ /* 0x000ee8000c1e1900 */
[----:B------:R-:W3:Y:S04]  /*01a0*/  LDG.E R23, desc[UR8][R2.64+0x1c] ;  /* 0x00001c0802177981 */ /* 0x000ee8000c1e1900 */
[----:B------:R-:W4:Y:S04]  /*01b0*/  LDG.E R24, desc[UR8][R2.64+0x20] ;  /* 0x0000200802187981 */ /* 0x000f28000c1e1900 */
[----:B------:R-:W4:Y:S04]  /*01c0*/  LDG.E R25, desc[UR8][R2.64+0x24] ;  /* 0x0000240802197981 */ /* 0x000f28000c1e1900 */
[----:B------:R-:W4:Y:S04]  /*01d0*/  LDG.E R26, desc[UR8][R2.64+0x28] ;  /* 0x00002808021a7981 */ /* 0x000f28000c1e1900 */
[----:B------:R-:W4:Y:S01]  /*01e0*/  LDG.E R27, desc[UR8][R2.64+0x2c] ;  /* 0x00002c08021b7981 */ /* 0x000f22000c1e1900 */
[----:B------:R-:W-:-:S02]  /*01f0*/  MOV R31, 0x400 ;  /* 0x00000400001f7802 */ /* 0x000fc40000000f00 */
[----:B------:R-:W-:Y:S01]  /*0200*/  LOP3.LUT R4, R0, 0x3e0, RZ, 0xc0, !PT ;  /* 0x000003e000047812 */ /* 0x000fe200078ec0ff */
[----:B------:R-:W0:Y:S01]  /*0210*/  S2R R6, SR_CgaCtaId ;  /* 0x0000000000067919 */ /* 0x000e220000008800 */
[----:B------:R-:W1:Y:S01]  /*0220*/  S2R R5, SR_LANEID ;  /* 0x0000000000057919 */ /* 0x000e620000000000 */
[----:B0-----:R-:W-:Y:S02]  /*0230*/  LEA R31, R6, R31, 0x18 ;  /* 0x0000001f061f7211 */ /* 0x001fe400078ec0ff */
[----:B-1----:R-:W-:-:S04]  /*0240*/  IMAD.IADD R4, R4, 0x1, R5 ;  /* 0x0000000104047824 */ /* 0x002fc800078e0205 */
[----:B------:R-:W-:-:S05]  /*0250*/  IMAD R32, R4, 0x30, R31 ;  /* 0x0000003004207824 */ /* 0x000fca00078e021f */
[----:B--2---:R0:W-:Y:S04]  /*0260*/  STS.128 [R32], R16 ;  /* 0x0000001020007388 */ /* 0x0041e80000000c00 */
[----:B---3--:R0:W-:Y:S04]  /*0270*/  STS.128 [R32+0x10], R20 ;  /* 0x0000101420007388 */ /* 0x0081e80000000c00 */
[----:B----4-:R0:W-:Y:S01]  /*0280*/  STS.128 [R32+0x20], R24 ;  /* 0x0000201820007388 */ /* 0x0101e20000000c00 */
[----:B------:R-:W-:-:S03]  /*0290*/  NOP ;  /* 0x0000000000007918 */ /* 0x000fc60000000000 */
[----:B------:R0:W1:Y:S04]  /*02a0*/  LDS.128 R4, [R32] ;  /* 0x0000000020047984 */ /* 0x0000680000000c00 */
[----:B------:R0:W2:Y:S04]  /*02b0*/  LDS.128 R8, [R32+0x10] ;  /* 0x0000100020087984 */ /* 0x0000a80000000c00 */
[----:B------:R0:W3:Y:S01]  /*02c0*/  LDS.128 R12, [R32+0x20] ;  /* 0x00002000200c7984 */ /* 0x0000e20000000c00 */
[----:B------:R-:W-:Y:S08]  /*02d0*/  BAR.SYNC.DEFER_BLOCKING 0x0 ;  /* 0x0000000000007b1d */ /* 0x000ff00000010000 */
[----:B------:R-:W-:Y:S01]  /*02e0*/  PREEXIT ;  /* 0x000000000000782d */ /* 0x000fe20000000000 */
[----:B------:R-:W-:-:S02]  /*02f0*/  IMAD R31, R0, 0x30, R31 ;  /* 0x00000030001f7824 */ /* 0x000fc400078e021f */
[----:B0-----:R-:W-:-:S07]  /*0300*/  IMAD.MOV.U32 R30, RZ, RZ, 0x2 ;  /* 0x00000002ff1e7424 */ /* 0x001fce00078e00ff */
.L_x_487:
[C---:B-1----:R-:W-:Y:S01]  /*0310*/  IADD3 R17, PT, PT, -R30.reuse, RZ, RZ ;  /* 0x000000ff1e117210 */ /* 0x042fe20007ffe1ff */
[----:B------:R-:W-:Y:S01]  /*0320*/  VIADD R19, R30, 0xffffffff ;  /* 0xffffffff1e137836 */ /* 0x000fe20000000000 */
[----:B------:R-:W-:Y:S01]  /*0330*/  SHF.R.U32.HI R3, RZ, 0x1, R30 ;  /* 0x00000001ff037819 */ /* 0x000fe2000001161e */
[----:B0-----:R-:W0:Y:S01]  /*0340*/  S2R R33, SR_CgaCtaId ;  /* 0x0000000000217919 */ /* 0x001e220000008800 */
[----:B------:R-:W-:Y:S01]  /*0350*/  LOP3.LUT R17, R0, R17, RZ, 0xc0, !PT ;  /* 0x0000001100117212 */ /* 0x000fe200078ec0ff */
[----:B------:R-:W-:Y:S01]  /*0360*/  BSSY.RECONVERGENT B0, `(.L_x_481) ;  /* 0x0000027000007945 */ /* 0x000fe20003800200 */
[----:B------:R-:W-:Y:S01]  /*0370*/  LOP3.LUT R19, R19, R0, RZ, 0xc0, !PT ;  /* 0x0000000013137212 */ /* 0x000fe200078ec0ff */
[----:B------:R-:W-:Y:S01]  /*0380*/  BAR.SYNC.DEFER_BLOCKING 0x0 ;  /* 0x0000000000007b1d */ /* 0x000fe20000010000 */
[----:B------:R-:W-:Y:S02]  /*0390*/  VIMNMX.U32 R17, PT, PT, R17, 0x100, PT ;  /* 0x0000010011117848 */ /* 0x000fe40003fe0000 */
[----:B------:R-:W-:-:S02]  /*03a0*/  VIMNMX.U32 R29, PT, PT, R19, 0x100, PT ;  /* 0x00000100131d7848 */ /* 0x000fc40003fe0000 */
[----:B------:R-:W-:-:S04]  /*03b0*/  VIADDMNMX.U32 R2, R17, R3, 0x100, PT ;  /* 0x0000010011027446 */ /* 0x000fc80003800003 */
[C---:B------:R-:W-:Y:S02]  /*03c0*/  VIADDMNMX.U32 R3, R2.reuse, R3, 0x100, PT ;  /* 0x0000010002037446 */ /* 0x040fe40003800003 */
[----:B------:R-:W-:-:S03]  /*03d0*/  VIADDMNMX R19, R2, -R17, R29, PT ;  /* 0x8000001102137246 */ /* 0x000fc6000380011d */
[----:B------:R-:W-:-:S05]  /*03e0*/  IMAD.IADD R16, R3, 0x1, -R2 ;  /* 0x0000000103107824 */ /* 0x000fca00078e0a02 */
[C---:B------:R-:W-:Y:S01]  /*03f0*/  ISETP.GE.AND P0, PT, R29.reuse, R16, PT ;  /* 0x000000101d00720c */ /* 0x040fe20003f06270 */
[----:B------:R-:W-:Y:S01]  /*0400*/  IMAD.IADD R16, R29, 0x1, -R16 ;  /* 0x000000011d107824 */ /* 0x000fe200078e0a10 */
[----:B-1----:R1:W-:Y:S04]  /*0410*/  STS.128 [R31], R4 ;  /* 0x000000041f007388 */ /* 0x0023e80000000c00 */
[----:B------:R-:W-:Y:S02]  /*0420*/  SEL R28, R16, RZ, P0 ;  /* 0x000000ff101c7207 */ /* 0x000fe40000000000 */
[----:B------:R-:W-:Y:S01]  /*0430*/  MOV R16, 0x400 ;  /* 0x0000040000107802 */ /* 0x000fe20000000f00 */
[----:B--2---:R1:W-:Y:S01]  /*0440*/  STS.128 [R31+0x10], R8 ;  /* 0x000010081f007388 */ /* 0x0043e20000000c00 */
[----:B------:R-:W-:-:S02]  /*0450*/  ISETP.GE.AND P0, PT, R28, R19, PT ;  /* 0x000000131c00720c */ /* 0x000fc40003f06270 */
[----:B0-----:R-:W-:Y:S01]  /*0460*/  LEA R33, R33, R16, 0x18 ;  /* 0x0000001021217211 */ /* 0x001fe200078ec0ff */
[----:B---3--:R1:W-:Y:S01]  /*0470*/  STS.128 [R31+0x20], R12 ;  /* 0x0000200c1f007388 */ /* 0x0083e20000000c00 */
[----:B------:R-:W-:Y:S09]  /*0480*/  BAR.SYNC.DEFER_BLOCKING 0x0 ;  /* 0x0000000000007b1d */ /* 0x000ff20000010000 */
[----:B------:R-:W-:Y:S05]  /*0490*/  @P0 BRA `(.L_x_482) ;  /* 0x00000000004c0947 */ /* 0x000fea0003800000 */
[----:B-1----:R-:W0:Y:S01]  /*04a0*/  S2R R5, SR_CgaCtaId ;  /* 0x0000000000057919 */ /* 0x002e220000008800 */
[----:B------:R-:W-:Y:S01]  /*04b0*/  MOV R4, 0x400 ;  /* 0x0000040000047802 */ /* 0x000fe20000000f00 */
[----:B------:R-:W-:-:S03]  /*04c0*/  IMAD.IADD R7, R29, 0x1, R2 ;  /* 0x000000011d077824 */ /* 0x000fc600078e0202 */
[----:B0-----:R-:W-:-:S07]  /*04d0*/  LEA R8, R5, R4, 0x18 ;  /* 0x0000000405087211 */ /* 0x001fce00078ec0ff */
.L_x_483:
[----:B------:R-:W-:-:S05]  /*04e0*/  IMAD.IADD R4, R19, 0x1, -R28 ;  /* 0x0000000113047824 */ /* 0x000fca00078e0a1c */
[----:B------:R-:W-:-:S04]  /*04f0*/  LEA.HI R5, R4, R4, RZ, 0x1 ;  /* 0x0000000404057211 */ /* 0x000fc800078f08ff */
[----:B------:R-:W-:-:S04]  /*0500*/  LEA.HI.SX32 R4, R5, R28, 0x1f ;  /* 0x0000001c05047211 */ /* 0x000fc800078ffaff */
[-C--:B------:R-:W-:Y:S02]  /*0510*/  LOP3.LUT R6, RZ, R4.reuse, RZ, 0x33, !PT ;  /* 0x00000004ff067212 */ /* 0x080fe400078e33ff */
[----:B------:R-:W-:-:S03]  /*0520*/  IADD3 R5, PT, PT, R17, R4, RZ ;  /* 0x0000000411057210 */ /* 0x000fc60007ffe0ff */
        /* <DEDUP_REMOVED lines=10> */
.L_x_482:
[----:B------:R-:W-:Y:S05]  /*05d0*/  BSYNC.RECONVERGENT B0 ;  /* 0x0000000000007941 */ /* 0x000fea0003800200 */
.L_x_481:
[----:B-1----:R-:W-:Y:S01]  /*05e0*/  IMAD.IADD R5, R17, 0x1, R28 ;  /* 0x0000000111057824 */ /* 0x002fe200078e021c */
[----:B------:R-:W-:Y:S01]  /*05f0*/  IADD3 R28, PT, PT, -R28, R2, R29 ;  /* 0x000000021c1c7210 */ /* 0x000fe20007ffe11d */
[----:B------:R-:W-:Y:S02]  /*0600*/  BSSY.RECONVERGENT B0, `(.L_x_484) ;  /* 0x000001a000007945 */ /* 0x000fe40003800200 */
[----:B------:R-:W-:Y:S01]  /*0610*/  IMAD R4, R5, 0x30, R33 ;  /* 0x0000003005047824 */ /* 0x000fe200078e0221 */
[----:B------:R-:W-:-:S04]  /*0620*/  ISETP.GE.AND P0, PT, R28, R3, PT ;  /* 0x000000031c00720c */ /* 0x000fc80003f06270 */
[----:B------:R0:W1:Y:S04]  /*0630*/  LDS.128 R16, [R4] ;  /* 0x0000000004107984 */ /* 0x0000680000000c00 */
[----:B------:R0:W2:Y:S04]  /*0640*/  LDS.128 R20, [R4+0x10] ;  /* 0x0000100004147984 */ /* 0x0000a80000000c00 */
[----:B------:R0:W3:Y:S01]  /*0650*/  LDS.128 R24, [R4+0x20] ;  /* 0x0000200004187984 */ /* 0x0000e20000000c00 */
[----:B------:R-:W-:Y:S05]  /*0660*/  @P0 BRA `(.L_x_485) ;  /* 0x00000000001c0947 */ /* 0x000fea0003800000 */
[----:B------:R-:W-:-:S05]  /*0670*/  IMAD R33, R28, 0x30, R33 ;  /* 0x000000301c217824 */ /* 0x000fca00078e0221 */
[----:B------:R-:W3:Y:S04]  /*0680*/  LDS.128 R12, [R33+0x20] ;  /* 0x00002000210c7984 */ /* 0x000ee80000000c00 */
[----:B------:R4:W0:Y:S01]  /*0690*/  LDS.128 R8, [R33+0x10] ;  /* 0x0000100021087984 */ /* 0x0008220000000c00 */
[----:B---3--:R-:W-:-:S04]  /*06a0*/  FSETP.GT.AND P0, PT, R13, R25, PT ;  /* 0x000000190d00720b */ /* 0x008fc80003f04000 */
[----:B------:R-:W-:Y:S02]  /*06b0*/  ISETP.GE.OR P0, PT, R5, R2, P0 ;  /* 0x000000020500720c */ /* 0x000fe40000706670 */
[----:B0-----:R4:W0:Y:S11]  /*06c0*/  LDS.128 R4, [R33] ;  /* 0x0000000021047984 */ /* 0x0018360000000c00 */
[----:B----4-:R-:W-:Y:S05]  /*06d0*/  @P0 BRA `(.L_x_486) ;  /* 0x0000000000300947 */ /* 0x010fea0003800000 */
.L_x_485:
[----:B01----:R-:W-:Y:S01]  /*06e0*/  IMAD.MOV.U32 R4, RZ, RZ, R16 ;  /* 0x000000ffff047224 */ /* 0x003fe200078e0010 */
[----:B------:R-:W-:Y:S01]  /*06f0*/  MOV R6, R18 ;  /* 0x0000001200067202 */ /* 0x000fe20000000f00 */
[----:B------:R-:W-:Y:S01]  /*0700*/  IMAD.MOV.U32 R5, RZ, RZ, R17 ;  /* 0x000000ffff057224 */ /* 0x000fe200078e0011 */
[----:B--2---:R-:W-:Y:S01]  /*0710*/  MOV R11, R23 ;  /* 0x00000017000b7202 */ /* 0x004fe20000000f00 */
[----:B------:R-:W-:Y:S02]  /*0720*/  IMAD.MOV.U32 R7, RZ, RZ, R19 ;  /* 0x000000ffff077224 */ /* 0x000fe400078e0013 */
[----:B------:R-:W-:Y:S02]  /*0730*/  IMAD.MOV.U32 R8, RZ, RZ, R20 ;  /* 0x000000ffff087224 */ /* 0x000fe400078e0014 */
[----:B------:R-:W-:Y:S02]  /*0740*/  IMAD.MOV.U32 R9, RZ, RZ, R21 ;  /* 0x000000ffff097224 */ /* 0x000fe400078e0015 */
[----:B------:R-:W-:-:S02]  /*0750*/  IMAD.MOV.U32 R10, RZ, RZ, R22 ;  /* 0x000000ffff0a7224 */ /* 0x000fc400078e0016 */
[----:B---3--:R-:W-:Y:S02]  /*0760*/  IMAD.MOV.U32 R12, RZ, RZ, R24 ;  /* 0x000000ffff0c7224 */ /* 0x008fe400078e0018 */
[----:B------:R-:W-:Y:S02]  /*0770*/  IMAD.MOV.U32 R13, RZ, RZ, R25 ;  /* 0x000000ffff0d7224 */ /* 0x000fe400078e0019 */
[----:B------:R-:W-:Y:S02]  /*0780*/  IMAD.MOV.U32 R14, RZ, RZ, R26 ;  /* 0x000000ffff0e7224 */ /* 0x000fe400078e001a */
[----:B------:R-:W-:-:S07]  /*0790*/  IMAD.MOV.U32 R15, RZ, RZ, R27 ;  /* 0x000000ffff0f7224 */ /* 0x000fce00078e001b */
.L_x_486:
[----:B------:R-:W-:Y:S05]  /*07a0*/  BSYNC.RECONVERGENT B0 ;  /* 0x0000000000007941 */ /* 0x000fea0003800200 */
.L_x_484:
[C---:B------:R-:W-:Y:S02]  /*07b0*/  ISETP.GE.U32.AND P0, PT, R30.reuse, 0x81, PT ;  /* 0x000000811e00780c */ /* 0x040fe40003f06070 */
[----:B------:R-:W-:-:S11]  /*07c0*/  SHF.L.U32 R30, R30, 0x1, RZ ;  /* 0x000000011e1e7819 */ /* 0x000fd600000006ff */
[----:B------:R-:W-:Y:S05]  /*07d0*/  @!P0 BRA `(.L_x_487) ;  /* 0xfffffff800cc8947 */ /* 0x000fea000383ffff */
[----:B------:R-:W3:Y:S02]  /*07e0*/  LDCU.U8 UR4, c[0x0][0x380] ;  /* 0x00007000ff0477ac */ /* 0x000ee40008000000 */
[----:B---3--:R-:W-:-:S04]  /*07f0*/  UPRMT UR4, UR4, 0x8880, URZ ;  /* 0x0000888004047896 */ /* 0x008fc800080000ff */
[----:B------:R-:W-:Y:S01]  /*0800*/  UISETP.NE.AND UP0, UPT, UR4, URZ, UPT ;  /* 0x000000ff0400728c */ /* 0x000fe2000bf05270 */
[----:B------:R-:W-:Y:S08]  /*0810*/  BAR.SYNC.DEFER_BLOCKING 0x0 ;  /* 0x0000000000007b1d */ /* 0x000ff00000010000 */
[----:B------:R-:W-:Y:S05]  /*0820*/  BRA.U !UP0, `(.L_x_488) ;  /* 0x0000000108787547 */ /* 0x000fea000b800000 */
[----:B------:R-:W3:Y:S01]  /*0830*/  S2R R0, SR_TID.X ;  /* 0x0000000000007919 */ /* 0x000ee20000002100 */
[----:B------:R-:W4:Y:S01]  /*0840*/  LDC.64 R30, c[0x0][0x398] ;  /* 0x0000e600ff1e7b82 */ /* 0x000f220000000a00 */
[----:B------:R-:W-:Y:S01]  /*0850*/  IMAD.MOV.U32 R29, RZ, RZ, RZ ;  /* 0x000000ffff1d7224 */ /* 0x000fe200078e00ff */
[----:B------:R-:W5:Y:S01]  /*0860*/  S2R R2, SR_CTAID.X ;  /* 0x0000000000027919 */ /* 0x000f620000002500 */
[----:B0-----:R0:W-:Y:S04]  /*0870*/  STS.128 [R32], R4 ;  /* 0x0000000420007388 */ /* 0x0011e80000000c00 */
[----:B------:R-:W-:Y:S04]  /*0880*/  STS.128 [R32+0x10], R8 ;  /* 0x0000100820007388 */ /* 0x000fe80000000c00 */
[----:B------:R-:W-:Y:S01]  /*0890*/  STS.128 [R32+0x20], R12 ;  /* 0x0000200c20007388 */ /* 0x000fe20000000c00 */
[----:B------:R-:W-:-:S03]  /*08a0*/  NOP ;  /* 0x0000000000007918 */ /* 0x000fc60000000000 */
[----:B--2---:R-:W2:Y:S04]  /*08b0*/  LDS.128 R20, [R32] ;  /* 0x0000000020147984 */ /* 0x004ea80000000c00 */
[----:B-1----:R-:W1:Y:S04]  /*08c0*/  LDS.128 R16, [R32+0x10] ;  /* 0x0000100020107984 */ /* 0x002e680000000c00 */
[----:B------:R-:W1:Y:S01]  /*08d0*/  LDS.128 R24, [R32+0x20] ;  /* 0x0000200020187984 */ /* 0x000e620000000c00 */
[----:B---3--:R-:W-:-:S05]  /*08e0*/  LOP3.LUT R28, R0, 0x3e0, RZ, 0xc0, !PT ;  /* 0x000003e0001c7812 */ /* 0x008fca00078ec0ff */
[----:B-----5:R-:W-:-:S04]  /*08f0*/  IMAD.WIDE.U32 R2, R2, 0x100, R28 ;  /* 0x0000010002027825 */ /* 0x020fc800078e001c */
[----:B0-----:R-:W-:Y:S01]  /*0900*/  IMAD R7, R3, 0x30, RZ ;  /* 0x0000003003077824 */ /* 0x001fe200078e02ff */
[----:B------:R-:W-:-:S05]  /*0910*/  LOP3.LUT R5, R2, 0x1f, R0, 0xf8, !PT ;  /* 0x0000001f02057812 */ /* 0x000fca00078ef800 */
[----:B----4-:R-:W-:-:S04]  /*0920*/  IMAD.WIDE.U32 R2, R5, 0x30, R30 ;  /* 0x0000003005027825 */ /* 0x010fc800078e001e */
[----:B------:R-:W-:-:S05]  /*0930*/  IMAD.IADD R3, R3, 0x1, R7 ;  /* 0x0000000103037824 */ /* 0x000fca00078e0207 */
[----:B--2---:R-:W-:Y:S04]  /*0940*/  STG.E desc[UR8][R2.64], R20 ;  /* 0x0000001402007986 */ /* 0x004fe8000c101908 */
[----:B------:R-:W-:Y:S04]  /*0950*/  STG.E desc[UR8][R2.64+0x4], R21 ;  /* 0x0000041502007986 */ /* 0x000fe8000c101908 */
[----:B------:R-:W-:Y:S04]  /*0960*/  STG.E desc[UR8][R2.64+0x8], R22 ;  /* 0x0000081602007986 */ /* 0x000fe8000c101908 */
[----:B------:R-:W-:Y:S04]  /*0970*/  STG.E desc[UR8][R2.64+0xc], R23 ;  /* 0x00000c1702007986 */ /* 0x000fe8000c101908 */
[----:B-1----:R-:W-:Y:S04]  /*0980*/  STG.E desc[UR8][R2.64+0x10], R16 ;  /* 0x0000101002007986 */ /* 0x002fe8000c101908 */
        /* <DEDUP_REMOVED lines=8> */
.L_x_488:
[----:B------:R-:W3:Y:S01]  /*0a10*/  S2R R31, SR_CTAID.X ;  /* 0x00000000001f7919 */ /* 0x000ee20000002500 */
[----:B------:R-:W4:Y:S01]  /*0a20*/  LDC.64 R28, c[0x0][0x3b0] ;  /* 0x0000ec00ff1c7b82 */ /* 0x000f220000000a00 */
[----:B------:R-:W-:Y:S01]  /*0a30*/  IMAD.MOV.U32 R3, RZ, RZ, RZ ;  /* 0x000000ffff037224 */ /* 0x000fe200078e00ff */
[----:B------:R-:W3:Y:S01]  /*0a40*/  S2R R2, SR_TID.X ;  /* 0x0000000000027919 */ /* 0x000ee20000002100 */
[----:B0-----:R0:W-:Y:S04]  /*0a50*/  STS.128 [R32], R4 ;  /* 0x0000000420007388 */ /* 0x0011e80000000c00 */
[----:B------:R-:W-:Y:S04]  /*0a60*/  STS.128 [R32+0x10], R8 ;  /* 0x0000100820007388 */ /* 0x000fe80000000c00 */
[----:B------:R-:W-:Y:S01]  /*0a70*/  STS.128 [R32+0x20], R12 ;  /* 0x0000200c20007388 */ /* 0x000fe20000000c00 */
[----:B------:R-:W-:-:S03]  /*0a80*/  NOP ;  /* 0x0000000000007918 */ /* 0x000fc60000000000 */
[----:B--2---:R-:W2:Y:S04]  /*0a90*/  LDS.128 R20, [R32] ;  /* 0x0000000020147984 */ /* 0x004ea80000000c00 */
[----:B-1----:R-:W1:Y:S04]  /*0aa0*/  LDS.128 R16, [R32+0x10] ;  /* 0x0000100020107984 */ /* 0x002e680000000c00 */
[----:B------:R-:W5:Y:S01]  /*0ab0*/  LDS.128 R24, [R32+0x20] ;  /* 0x0000200020187984 */ /* 0x000f620000000c00 */
[----:B---3--:R-:W-:-:S04]  /*0ac0*/  IMAD.WIDE.U32 R2, R31, 0x100, R2 ;  /* 0x000001001f027825 */ /* 0x008fc800078e0002 */
[----:B0-----:R-:W-:Y:S02]  /*0ad0*/  IMAD R5, R3, 0x30, RZ ;  /* 0x0000003003057824 */ /* 0x001fe400078e02ff */
        /* <DEDUP_REMOVED lines=10> */
[----:B-----5:R-:W-:Y:S04]  /*0b80*/  STG.E desc[UR8][R2.64+0x20], R24 ;  /* 0x0000201802007986 */ /* 0x020fe8000c101908 */
[----:B------:R-:W-:Y:S04]  /*0b90*/  STG.E desc[UR8][R2.64+0x24], R25 ;  /* 0x0000241902007986 */ /* 0x000fe8000c101908 */
[----:B------:R-:W-:Y:S04]  /*0ba0*/  STG.E desc[UR8][R2.64+0x28], R26 ;  /* 0x0000281a02007986 */ /* 0x000fe8000c101908 */
[----:B------:R-:W-:Y:S01]  /*0bb0*/  STG.E desc[UR8][R2.64+0x2c], R27 ;  /* 0x00002c1b02007986 */ /* 0x000fe2000c101908 */
[----:B------:R-:W-:Y:S05]  /*0bc0*/  EXIT ;  /* 0x000000000000794d */ /* 0x000fea0003800000 */
.L_x_480:
[----:B------:R-:W0:Y:S01]  /*0bd0*/  LDC.64 R4, c[0x0][0x388] ;  /* 0x0000e200ff047b82 */ /* 0x000e220000000a00 */
[----:B------:R-:W-:Y:S01]  /*0be0*/  IMAD R3, R3, 0x30, RZ ;  /* 0x0000003003037824 */ /* 0x000fe200078e02ff */
[----:B------:R-:W-:Y:S01]  /*0bf0*/  ACQBULK ;  /* 0x000000000000782e */ /* 0x000fe20000000000 */
[----:B0-----:R-:W-:-:S05]  /*0c00*/  IMAD.WIDE.U32 R4, R2, 0x30, R4 ;  /* 0x0000003002047825 */ /* 0x001fca00078e0004 */
[----:B------:R-:W-:Y:S01]  /*0c10*/  IADD3 R5, PT, PT, R5, R3, RZ ;  /* 0x0000000305057210 */ /* 0x000fe20007ffe0ff */
[----:B------:R-:W0:Y:S01]  /*0c20*/  S2R R34, SR_TID.X ;  /* 0x0000000000227919 */ /* 0x000e220000002100 */
[----:B------:R-:W1:Y:S03]  /*0c30*/  LDC R3, c[0x0][0x3a8] ;  /* 0x0000ea00ff037b82 */ /* 0x000e660000000800 */
[----:B------:R-:W2:Y:S04]  /*0c40*/  LDG.E R16, desc[UR8][R4.64] ;  /* 0x0000000804107981 */ /* 0x000ea8000c1e1900 */
[----:B------:R-:W3:Y:S04]  /*0c50*/  LDG.E R17, desc[UR8][R4.64+0x4] ;  /* 0x0000040804117981 */ /* 0x000ee8000c1e1900 */
[----:B------:R-:W4:Y:S04]  /*0c60*/  LDG.E R18, desc[UR8][R4.64+0x8] ;  /* 0x0000080804127981 */ /* 0x000f28000c1e1900 */
[----:B------:R-:W5:Y:S04]  /*0c70*/  LDG.E R19, desc[UR8][R4.64+0xc] ;  /* 0x00000c0804137981 */ /* 0x000f68000c1e1900 */
[----:B------:R-:W5:Y:S04]  /*0c80*/  LDG.E R20, desc[UR8][R4.64+0x10] ;  /* 0x0000100804147981 */ /* 0x000f68000c1e1900 */
[----:B------:R-:W5:Y:S04]  /*0c90*/  LDG.E R21, desc[UR8][R4.64+0x14] ;  /* 0x0000140804157981 */ /* 0x000f68000c1e1900 */
[----:B------:R-:W5:Y:S04]  /*0ca0*/  LDG.E R22, desc[UR8][R4.64+0x18] ;  /* 0x0000180804167981 */ /* 0x000f68000c1e1900 */
[----:B------:R-:W5:Y:S04]  /*0cb0*/  LDG.E R23, desc[UR8][R4.64+0x1c] ;  /* 0x00001c0804177981 */ /* 0x000f68000c1e1900 */
[----:B------:R-:W5:Y:S04]  /*0cc0*/  LDG.E R24, desc[UR8][R4.64+0x20] ;  /* 0x0000200804187981 */ /* 0x000f68000c1e1900 */
[----:B------:R-:W5:Y:S04]  /*0cd0*/  LDG.E R25, desc[UR8][R4.64+0x24] ;  /* 0x0000240804197981 */ /* 0x000f68000c1e1900 */
[----:B------:R-:W5:Y:S04]  /*0ce0*/  LDG.E R26, desc[UR8][R4.64+0x28] ;  /* 0x00002808041a7981 */ /* 0x000f68000c1e1900 */
[----:B------:R5:W5:Y:S01]  /*0cf0*/  LDG.E R27, desc[UR8][R4.64+0x2c] ;  /* 0x00002c08041b7981 */ /* 0x000b62000c1e1900 */
[----:B------:R-:W-:-:S05]  /*0d00*/  IMAD.MOV R32, RZ, RZ, -R2 ;  /* 0x000000ffff207224 */ /* 0x000fca00078e0a02 */
[----:B-1----:R-:W-:-:S04]  /*0d10*/  VIADDMNMX R32, R32, R3, 0x100, PT ;  /* 0x0000010020207446 */ /* 0x002fc80003800103 */
[----:B0-----:R-:W-:-:S13]  /*0d20*/  ISETP.GE.AND P0, PT, R34, R32, PT ;  /* 0x000000202200720c */ /* 0x001fda0003f06270 */
[----:B------:R-:W-:-:S05]  /*0d30*/  @!P0 IMAD R7, R34, 0x30, RZ ;  /* 0x0000003022078824 */ /* 0x000fca00078e02ff */
[----:B------:R-:W-:-:S05]  /*0d40*/  @!P0 IADD3 R6, P1, PT, R7, R4, RZ ;  /* 0x0000000407068210 */ /* 0x000fca0007f3e0ff */
[----:B------:R-:W-:-:S05]  /*0d50*/  @!P0 IMAD.X R7, RZ, RZ, R5, P1 ;  /* 0x000000ffff078224 */ /* 0x000fca00008e0605 */
[----:B--2---:R-:W2:Y:S04]  /*0d60*/  @!P0 LDG.E R16, desc[UR8][R6.64] ;  /* 0x0000000806108981 */ /* 0x004ea8000c1e1900 */
[----:B---3--:R-:W2:Y:S04]  /*0d70*/  @!P0 LDG.E R17, desc[UR8][R6.64+0x4] ;  /* 0x0000040806118981 */ /* 0x008ea8000c1e1900 */
[----:B----4-:R-:W2:Y:S04]  /*0d80*/  @!P0 LDG.E R18, desc[UR8][R6.64+0x8] ;  /* 0x0000080806128981 */ /* 0x010ea8000c1e1900 */
[----:B-----5:R-:W2:Y:S04]  /*0d90*/  @!P0 LDG.E R19, desc[UR8][R6.64+0xc] ;  /* 0x00000c0806138981 */ /* 0x020ea8000c1e1900 */
[----:B------:R-:W3:Y:S04]  /*0da0*/  @!P0 LDG.E R20, desc[UR8][R6.64+0x10] ;  /* 0x0000100806148981 */ /* 0x000ee8000c1e1900 */
[----:B------:R-:W3:Y:S04]  /*0db0*/  @!P0 LDG.E R21, desc[UR8][R6.64+0x14] ;  /* 0x0000140806158981 */ /* 0x000ee8000c1e1900 */
[----:B------:R-:W3:Y:S04]  /*0dc0*/  @!P0 LDG.E R22, desc[UR8][R6.64+0x18] ;  /* 0x0000180806168981 */ /* 0x000ee8000c1e1900 */
[----:B------:R-:W3:Y:S04]  /*0dd0*/  @!P0 LDG.E R23, desc[UR8][R6.64+0x1c] ;  /* 0x00001c0806178981 */ /* 0x000ee8000c1e1900 */
[----:B------:R-:W4:Y:S04]  /*0de0*/  @!P0 LDG.E R24, desc[UR8][R6.64+0x20] ;  /* 0x0000200806188981 */ /* 0x000f28000c1e1900 */
[----:B------:R-:W4:Y:S04]  /*0df0*/  @!P0 LDG.E R25, desc[UR8][R6.64+0x24] ;  /* 0x0000240806198981 */ /* 0x000f28000c1e1900 */
[----:B------:R-:W4:Y:S04]  /*0e00*/  @!P0 LDG.E R26, desc[UR8][R6.64+0x28] ;  /* 0x00002808061a8981 */ /* 0x000f28000c1e1900 */
[----:B------:R-:W4:Y:S01]  /*0e10*/  @!P0 LDG.E R27, desc[UR8][R6.64+0x2c] ;  /* 0x00002c08061b8981 */ /* 0x000f22000c1e1900 */
        /* <DEDUP_REMOVED lines=16> */
[----:B------:R-:W-:Y:S01]  /*0f20*/  IMAD R28, R34, 0x30, R3 ;  /* 0x00000030221c7824 */ /* 0x000fe200078e0203 */
[----:B0-----:R-:W-:-:S06]  /*0f30*/  UMOV UR4, 0x2 ;  /* 0x0000000200047882 */ /* 0x001fcc0000000000 */
.L_x_495:
[----:B------:R-:W-:Y:S01]  /*0f40*/  UIADD3 UR5, UPT, UPT, -UR4, URZ, URZ ;  /* 0x000000ff04057290 */ /* 0x000fe2000fffe1ff */
[----:B-1----:R-:W0:Y:S01]  /*0f50*/  S2R R16, SR_CgaCtaId ;  /* 0x0000000000107919 */ /* 0x002e220000008800 */
[----:B------:R-:W-:Y:S01]  /*0f60*/  UIADD3 UR6, UPT, UPT, UR4, -0x1, URZ ;  /* 0xffffffff04067890 */ /* 0x000fe2000fffe0ff */
[----:B------:R-:W-:Y:S01]  /*0f70*/  MOV R31, 0x400 ;  /* 0x00000400001f7802 */ /* 0x000fe20000000f00 */
[----:B------:R-:W-:Y:S01]  /*0f80*/  BSSY.RECONVERGENT B0, `(.L_x_489) ;  /* 0x0000028000007945 */ /* 0x000fe20003800200 */
[----:B------:R-:W-:Y:S01]  /*0f90*/  BAR.SYNC.DEFER_BLOCKING 0x0 ;  /* 0x0000000000007b1d */ /* 0x000fe20000010000 */
[C---:B------:R-:W-:Y:S01]  /*0fa0*/  LOP3.LUT R17, R34.reuse, UR5, RZ, 0xc0, !PT ;  /* 0x0000000522117c12 */ /* 0x040fe2000f8ec0ff */
[----:B------:R-:W-:Y:S01]  /*0fb0*/  USHF.R.U32.HI UR5, URZ, 0x1, UR4 ;  /* 0x00000001ff057899 */ /* 0x000fe20008011604 */
[----:B------:R-:W-:Y:S02]  /*0fc0*/  LOP3.LUT R19, R34, UR6, RZ, 0xc0, !PT ;  /* 0x0000000622137c12 */ /* 0x000fe4000f8ec0ff */
[----:B------:R-:W-:-:S02]  /*0fd0*/  VIMNMX R17, PT, PT, R32, R17, PT ;  /* 0x0000001120117248 */ /* 0x000fc40003fe0100 */
[----:B------:R-:W-:Y:S02]  /*0fe0*/  VIMNMX R0, PT, PT, R32, R19, PT ;  /* 0x0000001320007248 */ /* 0x000fe40003fe0100 */
[----:B------:R-:W-:-:S04]  /*0ff0*/  VIADDMNMX R3, R17, UR5, R32, PT ;  /* 0x0000000511037c46 */ /* 0x000fc8000b800120 */
[C---:B------:R-:W-:Y:S02]  /*1000*/  VIADDMNMX R2, R3.reuse, UR5, R32, PT ;  /* 0x0000000503027c46 */ /* 0x040fe4000b800120 */
[----:B--2---:R-:W-:-:S03]  /*1010*/  VIADDMNMX R21, R3, -R17, R0, PT ;  /* 0x8000001103157246 */ /* 0x004fc60003800100 */
[----:B------:R-:W-:-:S05]  /*1020*/  IMAD.IADD R19, R2, 0x1, -R3 ;  /* 0x0000000102137824 */ /* 0x000fca00078e0a03 */
[CC--:B------:R-:W-:Y:S01]  /*1030*/  ISETP.GE.AND P0, PT, R0.reuse, R19.reuse, PT ;  /* 0x000000130000720c */ /* 0x0c0fe20003f06270 */
[----:B-1----:R1:W-:Y:S01]  /*1040*/  STS.128 [R28], R12 ;  /* 0x0000000c1c007388 */ /* 0x0023e20000000c00 */
[----:B------:R-:W-:-:S03]  /*1050*/  IADD3 R19, PT, PT, R0, -R19, RZ ;  /* 0x8000001300137210 */ /* 0x000fc60007ffe0ff */
[----:B--23--:R1:W-:Y:S01]  /*1060*/  STS.128 [R28+0x10], R8 ;  /* 0x000010081c007388 */ /* 0x00c3e20000000c00 */
[----:B------:R-:W-:Y:S02]  /*1070*/  SEL R30, R19, RZ, P0 ;  /* 0x000000ff131e7207 */ /* 0x000fe40000000000 */
[----:B0-----:R-:W-:Y:S01]  /*1080*/  LEA R31, R16, R31, 0x18 ;  /* 0x0000001f101f7211 */ /* 0x001fe200078ec0ff */
[----:B---3--:R1:W-:Y:S01]  /*1090*/  STS.128 [R28+0x20], R4 ;  /* 0x000020041c007388 */ /* 0x0083e20000000c00 */
[----:B------:R-:W-:Y:S01]  /*10a0*/  BAR.SYNC.DEFER_BLOCKING 0x0 ;  /* 0x0000000000007b1d */ /* 0x000fe20000010000 */
[----:B------:R-:W-:-:S13]  /*10b0*/  ISETP.GE.AND P0, PT, R30, R21, PT ;  /* 0x000000151e00720c */ /* 0x000fda0003f06270 */
[----:B------:R-:W-:Y:S05]  /*10c0*/  @P0 BRA `(.L_x_490) ;  /* 0x00000000004c0947 */ /* 0x000fea0003800000 */
[----:B-1----:R-:W0:Y:S01]  /*10d0*/  S2R R5, SR_CgaCtaId ;  /* 0x0000000000057919 */ /* 0x002e220000008800 */
[----:B------:R-:W-:Y:S01]  /*10e0*/  MOV R4, 0x400 ;  /* 0x0000040000047802 */ /* 0x000fe20000000f00 */
[----:B------:R-:W-:-:S03]  /*10f0*/  IMAD.IADD R7, R0, 0x1, R3 ;  /* 0x0000000100077824 */ /* 0x000fc600078e0203 */
[----:B0-----:R-:W-:-:S07]  /*1100*/  LEA R8, R5, R4, 0x18 ;  /* 0x0000000405087211 */ /* 0x001fce00078ec0ff */
.L_x_491:
[----:B------:R-:W-:-:S05]  /*1110*/  IMAD.IADD R4, R21, 0x1, -R30 ;  /* 0x0000000115047824 */ /* 0x000fca00078e0a1e */
[----:B------:R-:W-:-:S04]  /*1120*/  LEA.HI R5, R4, R4, RZ, 0x1 ;  /* 0x0000000404057211 */ /* 0x000fc800078f08ff */
[----:B------:R-:W-:-:S04]  /*1130*/  LEA.HI.SX32 R4, R5, R30, 0x1f ;  /* 0x0000001e05047211 */ /* 0x000fc800078ffaff */
[----:B------:R-:W-:Y:S01]  /*1140*/  LOP3.LUT R6, RZ, R4, RZ, 0x33, !PT ;  /* 0x00000004ff067212 */ /* 0x000fe200078e33ff */
[----:B------:R-:W-:-:S04]  /*1150*/  IMAD.IADD R5, R17, 0x1, R4 ;  /* 0x0000000111057824 */ /* 0x000fc800078e0204 */
[----:B------:R-:W-:Y:S02]  /*1160*/  IMAD.IADD R6, R7, 0x1, R6 ;  /* 0x0000000107067824 */ /* 0x000fe400078e0206 */
[--C-:B------:R-:W-:Y:S02]  /*1170*/  IMAD R5, R5, 0x30, R8.reuse ;  /* 0x0000003005057824 */ /* 0x100fe400078e0208 */
[----:B------:R-:W-:-:S04]  /*1180*/  IMAD R6, R6, 0x30, R8 ;  /* 0x0000003006067824 */ /* 0x000fc800078e0208 */
[----:B------:R-:W-:Y:S04]  /*1190*/  LDS R5, [R5+0x24] ;  /* 0x0000240005057984 */ /* 0x000fe80000000800 */
[----:B------:R-:W0:Y:S02]  /*11a0*/  LDS R6, [R6+0x24] ;  /* 0x0000240006067984 */ /* 0x000e240000000800 */
[----:B0-----:R-:W-:-:S04]  /*11b0*/  FSETP.GT.AND P0, PT, R6, R5, PT ;  /* 0x000000050600720b */ /* 0x001fc80003f04000 */
[----:B------:R-:W-:-:S09]  /*11c0*/  SEL R21, R21, R4, !P0 ;  /* 0x0000000415157207 */ /* 0x000fd20004000000 */
[----:B------:R-:W-:-:S04]  /*11d0*/  @!P0 IADD3 R30, PT, PT, R4, 0x1, RZ ;  /* 0x00000001041e8810 */ /* 0x000fc80007ffe0ff */
[----:B------:R-:W-:-:S13]  /*11e0*/  ISETP.GE.AND P0, PT, R30, R21, PT ;  /* 0x000000151e00720c */ /* 0x000fda0003f06270 */
[----:B------:R-:W-:Y:S05]  /*11f0*/  @!P0 BRA `(.L_x_491) ;  /* 0xfffffffc00c48947 */ /* 0x000fea000383ffff */
.L_x_490:
[----:B------:R-:W-:Y:S05]  /*1200*/  BSYNC.RECONVERGENT B0 ;  /* 0x0000000000007941 */ /* 0x000fea0003800200 */
.L_x_489:
        /* <DEDUP_REMOVED lines=16> */
.L_x_493:
[----:B-1----:R-:W-:Y:S01]  /*1310*/  IMAD.MOV.U32 R12, RZ, RZ, R16 ;  /* 0x000000ffff0c7224 */ /* 0x002fe200078e0010 */
[----:B------:R-:W-:Y:S01]  /*1320*/  MOV R15, R19 ;  /* 0x00000013000f7202 */ /* 0x000fe20000000f00 */
[----:B------:R-:W-:Y:S01]  /*1330*/  IMAD.MOV.U32 R13, RZ, RZ, R17 ;  /* 0x000000ffff0d7224 */ /* 0x000fe200078e0011 */
[----:B0--3--:R-:W-:Y:S01]  /*1340*/  MOV R4, R24 ;  /* 0x0000001800047202 */ /* 0x009fe20000000f00 */
[----:B------:R-:W-:Y:S02]  /*1350*/  IMAD.MOV.U32 R14, RZ, RZ, R18 ;  /* 0x000000ffff0e7224 */ /* 0x000fe400078e0012 */
[----:B--2---:R-:W-:Y:S02]  /*1360*/  IMAD.MOV.U32 R8, RZ, RZ, R20 ;  /* 0x000000ffff087224 */ /* 0x004fe400078e0014 */
[----:B------:R-:W-:Y:S02]  /*1370*/  IMAD.MOV.U32 R9, RZ, RZ, R21 ;  /* 0x000000ffff097224 */ /* 0x000fe400078e0015 */
[----:B------:R-:W-:-:S02]  /*1380*/  IMAD.MOV.U32 R10, RZ, RZ, R22 ;  /* 0x000000ffff0a7224 */ /* 0x000fc400078e0016 */
[----:B------:R-:W-:Y:S02]  /*1390*/  IMAD.MOV.U32 R11, RZ, RZ, R23 ;  /* 0x000000ffff0b7224 */ /* 0x000fe400078e0017 */
[----:B------:R-:W-:Y:S02]  /*13a0*/  IMAD.MOV.U32 R5, RZ, RZ, R25 ;  /* 0x000000ffff057224 */ /* 0x000fe400078e0019 */
[----:B------:R-:W-:Y:S02]  /*13b0*/  IMAD.MOV.U32 R6, RZ, RZ, R26 ;  /* 0x000000ffff067224 */ /* 0x000fe400078e001a */
[----:B------:R-:W-:-:S07]  /*13c0*/  IMAD.MOV.U32 R7, RZ, RZ, R27 ;  /* 0x000000ffff077224 */ /* 0x000fce00078e001b */
.L_x_494:
[----:B------:R-:W-:Y:S05]  /*13d0*/  BSYNC.RECONVERGENT B0 ;  /* 0x0000000000007941 */ /* 0x000fea0003800200 */
.L_x_492:
[----:B------:R-:W-:Y:S02]  /*13e0*/  UISETP.GE.U32.AND UP0, UPT, UR4, 0x81, UPT ;  /* 0x000000810400788c */ /* 0x000fe4000bf06070 */
[----:B------:R-:W-:-:S07]  /*13f0*/  USHF.L.U32 UR5, UR4, 0x1, URZ ;  /* 0x0000000104057899 */ /* 0x000fce00080006ff */
[----:B------:R-:W-:Y:S01]  /*1400*/  UMOV UR4, UR5 ;  /* 0x0000000500047c82 */ /* 0x000fe20008000000 */
[----:B------:R-:W-:Y:S05]  /*1410*/  BRA.U !UP0, `(.L_x_495) ;  /* 0xfffffff908c87547 */ /* 0x000fea000b83ffff */
[----:B------:R-:W0:Y:S01]  /*1420*/  LDCU.U8 UR4, c[0x0][0x380] ;  /* 0x00007000ff0477ac */ /* 0x000e220008000000 */
[----:B------:R-:W4:Y:S01]  /*1430*/  S2UR UR5, SR_CgaCtaId ;  /* 0x00000000000579c3 */ /* 0x000f220000008800 */
[----:B------:R-:W1:Y:S01]  /*1440*/  S2R R3, SR_CTAID.X ;  /* 0x0000000000037919 */ /* 0x000e620000002500 */
[----:B0-----:R-:W-:-:S04]  /*1450*/  UPRMT UR4, UR4, 0x8880, URZ ;  /* 0x0000888004047896 */ /* 0x001fc800080000ff */
[----:B------:R-:W-:-:S03]  /*1460*/  UISETP.NE.AND UP0, UPT, UR4, URZ, UPT ;  /* 0x000000ff0400728c */ /* 0x000fc6000bf05270 */
[----:B------:R-:W-:Y:S02]  /*1470*/  UMOV UR4, 0x400 ;  /* 0x0000040000047882 */ /* 0x000fe40000000000 */
[----:B----4-:R-:W-:Y:S01]  /*1480*/  ULEA UR4, UR5, UR4, 0x18 ;  /* 0x0000000405047291 */ /* 0x010fe2000f8ec0ff */
[----:B------:R-:W-:Y:S06]  /*1490*/  BAR.SYNC.DEFER_BLOCKING 0x0 ;  /* 0x0000000000007b1d */ /* 0x000fec0000010000 */
[----:B------:R-:W-:Y:S05]  /*14a0*/  BRA.U !UP0, `(.L_x_496) ;  /* 0x0000000108947547 */ /* 0x000fea000b800000 */
[----:B------:R-:W-:Y:S01]  /*14b0*/  ISETP.NE.AND P0, PT, R34, RZ, PT ;  /* 0x000000ff2200720c */ /* 0x000fe20003f05270 */
[----:B------:R0:W-:Y:S01]  /*14c0*/  STS.128 [R29], R12 ;  /* 0x0000000c1d007388 */ /* 0x0001e20000000c00 */
[----:B------:R-:W4:Y:S03]  /*14d0*/  LDC.64 R30, c[0x0][0x398] ;  /* 0x0000e600ff1e7b82 */ /* 0x000f260000000a00 */
[----:B---3--:R-:W-:Y:S04]  /*14e0*/  STS.128 [R29+0x10], R8 ;  /* 0x000010081d007388 */ /* 0x008fe80000000c00 */
[----:B------:R3:W-:Y:S01]  /*14f0*/  STS.128 [R29+0x20], R4 ;  /* 0x000020041d007388 */ /* 0x0007e20000000c00 */
[----:B------:R-:W-:-:S03]  /*1500*/  NOP ;  /* 0x0000000000007918 */ /* 0x000fc60000000000 */
[----:B--2---:R-:W-:Y:S01]  /*1510*/  LDS.128 R20, [R29] ;  /* 0x000000001d147984 */ /* 0x004fe20000000c00 */
[----:B0-----:R-:W-:-:S03]  /*1520*/  IMAD.MOV.U32 R13, RZ, RZ, RZ ;  /* 0x000000ffff0d7224 */ /* 0x001fc600078e00ff */
[----:B-1----:R-:W-:Y:S04]  /*1530*/  LDS.128 R16, [R29+0x10] ;  /* 0x000010001d107984 */ /* 0x002fe80000000c00 */
[----:B------:R-:W-:Y:S04]  /*1540*/  LDS.128 R24, [R29+0x20] ;  /* 0x000020001d187984 */ /* 0x000fe80000000c00 */
[----:B------:R-:W-:Y:S01]  /*1550*/  @!P0 STS [UR4+0x3000], R32 ;  /* 0x00300020ff008988 */ /* 0x000fe20008000804 */
[----:B------:R-:W-:Y:S06]  /*1560*/  BAR.SYNC.DEFER_BLOCKING 0x0 ;  /* 0x0000000000007b1d */ /* 0x000fec0000010000 */
[----:B------:R-:W0:Y:S01]  /*1570*/  S2R R0, SR_TID.X ;  /* 0x0000000000007919 */ /* 0x000e220000002100 */
[----:B------:R-:W1:Y:S01]  /*1580*/  LDS R33, [UR4+0x3000] ;  /* 0x00300004ff217984 */ /* 0x000e620008000800 */
[----:B0-----:R-:W-:-:S05]  /*1590*/  LOP3.LUT R12, R0, 0x3e0, RZ, 0xc0, !PT ;  /* 0x000003e0000c7812 */ /* 0x001fca00078ec0ff */
[----:B------:R-:W-:Y:S01]  /*15a0*/  IMAD.WIDE.U32 R12, R3, 0x100, R12 ;  /* 0x00000100030c7825 */ /* 0x000fe200078e000c */
[----:B------:R-:W-:-:S04]  /*15b0*/  LOP3.LUT R3, R0, 0x1f, RZ, 0xc0, !PT ;  /* 0x0000001f00037812 */ /* 0x000fc800078ec0ff */
[----:B------:R-:W-:-:S04]  /*15c0*/  IADD3 R3, P0, PT, R12, R3, RZ ;  /* 0x000000030c037210 */ /* 0x000fc80007f1e0ff */
[----:B------:R-:W-:Y:S01]  /*15d0*/  IADD3.X R12, PT, PT, RZ, R13, RZ, P0, !PT ;  /* 0x0000000dff0c7210 */ /* 0x000fe200007fe4ff */
[----:B----4-:R-:W-:-:S04]  /*15e0*/  IMAD.WIDE.U32 R2, R3, 0x30, R30 ;  /* 0x0000003003027825 */ /* 0x010fc800078e001e */
[----:B---3--:R-:W-:-:S04]  /*15f0*/  IMAD R5, R12, 0x30, RZ ;  /* 0x000000300c057824 */ /* 0x008fc800078e02ff */
[----:B------:R-:W-:Y:S01]  /*1600*/  IMAD.IADD R3, R3, 0x1, R5 ;  /* 0x0000000103037824 */ /* 0x000fe200078e0205 */
[----:B-1----:R-:W-:-:S13]  /*1610*/  ISETP.GE.AND P0, PT, R0, R33, PT ;  /* 0x000000210000720c */ /* 0x002fda0003f06270 */
        /* <DEDUP_REMOVED lines=14> */
.L_x_496:
[----:B------:R-:W-:Y:S01]  /*1700*/  ISETP.NE.AND P0, PT, R34, RZ, PT ;  /* 0x000000ff2200720c */ /* 0x000fe20003f05270 */
[----:B------:R-:W-:Y:S01]  /*1710*/  STS.128 [R29], R12 ;  /* 0x0000000c1d007388 */ /* 0x000fe20000000c00 */
[----:B------:R-:W0:Y:S01]  /*1720*/  LDC.64 R30, c[0x0][0x3b0] ;  /* 0x0000ec00ff1e7b82 */ /* 0x000e220000000a00 */
[----:B------:R-:W-:Y:S02]  /*1730*/  IMAD.MOV.U32 R35, RZ, RZ, RZ ;  /* 0x000000ffff237224 */ /* 0x000fe400078e00ff */
[----:B---3--:R-:W-:Y:S01]  /*1740*/  STS.128 [R29+0x10], R8 ;  /* 0x000010081d007388 */ /* 0x008fe20000000c00 */
[----:B-1----:R-:W-:-:S03]  /*1750*/  IMAD.WIDE.U32 R2, R3, 0x100, R34 ;  /* 0x0000010003027825 */ /* 0x002fc600078e0022 */
[----:B------:R-:W-:Y:S01]  /*1760*/  STS.128 [R29+0x20], R4 ;  /* 0x000020041d007388 */ /* 0x000fe20000000c00 */
[----:B------:R-:W-:-:S03]  /*1770*/  NOP ;  /* 0x0000000000007918 */ /* 0x000fc60000000000 */
[----:B--2---:R-:W-:Y:S01]  /*1780*/  LDS.128 R20, [R29] ;  /* 0x000000001d147984 */ /* 0x004fe20000000c00 */
[----:B------:R-:W-:-:S03]  /*1790*/  IMAD R3, R3, 0x30, RZ ;  /* 0x0000003003037824 */ /* 0x000fc600078e02ff */
[----:B------:R-:W-:Y:S04]  /*17a0*/  LDS.128 R16, [R29+0x10] ;  /* 0x000010001d107984 */ /* 0x000fe80000000c00 */
[----:B------:R-:W-:Y:S01]  /*17b0*/  LDS.128 R24, [R29+0x20] ;  /* 0x000020001d187984 */ /* 0x000fe20000000c00 */
[----:B0-----:R-:W-:-:S03]  /*17c0*/  IMAD.WIDE.U32 R30, R2, 0x30, R30 ;  /* 0x00000030021e7825 */ /* 0x001fc600078e001e */
[----:B------:R-:W-:Y:S01]  /*17d0*/  @!P0 STS [UR4+0x3000], R32 ;  /* 0x00300020ff008988 */ /* 0x000fe20008000804 */
[----:B------:R-:W-:Y:S01]  /*17e0*/  IMAD.IADD R31, R31, 0x1, R3 ;  /* 0x000000011f1f7824 */ /* 0x000fe200078e0203 */
[----:B------:R-:W-:Y:S06]  /*17f0*/  BAR.SYNC.DEFER_BLOCKING 0x0 ;  /* 0x0000000000007b1d */ /* 0x000fec0000010000 */
[----:B------:R-:W0:Y:S02]  /*1800*/  LDS R33, [UR4+0x3000] ;  /* 0x00300004ff217984 */ /* 0x000e240008000800 */
        /* <DEDUP_REMOVED lines=15> */
.L_x_497:
        /* <DEDUP_REMOVED lines=16> */
.L_x_614:


//--------------------- .text._ZN3cub18CUB_300001_SM_10006detail10merge_sort26DeviceMergeSortMergeKernelINS2_10policy_hubIN6thrust24THRUST_300001_SM_1000_NS10device_ptrI13RadiosityDataEEE9Policy600ES9_PNS0_8NullTypeES9_SD_jN4cuda3std3__44lessIS8_EES8_SC_EEvbT2_T3_T4_PT6_PT7_T5_PSL_SL_NS1_7vsmem_tE --------------------------
	.section	.text._ZN3cub18CUB_300001_SM_10006detail10merge_sort26DeviceMergeSortMergeKernelINS2_10policy_hubIN6thrust24THRUST_300001_SM_1000_NS10device_ptrI13RadiosityDataEEE9Policy600ES9_PNS0_8NullTypeES9_SD_jN4cuda3std3__44lessIS8_EES8_SC_EEvbT2_T3_T4_PT6_PT7_T5_PSL_SL_NS1_7vsmem_tE,"ax",@progbits
	.align	128
        .global         _ZN3cub18CUB_300001_SM_10006detail10merge_sort26DeviceMergeSortMergeKernelINS2_10policy_hubIN6thrust24THRUST_300001_SM_1000_NS10device_ptrI13RadiosityDataEEE9Policy600ES9_PNS0_8NullTypeES9_SD_jN4cuda3std3__44lessIS8_EES8_SC_EEvbT2_T3_T4_PT6_PT7_T5_PSL_SL_NS1_7vsmem_tE
        .type           _ZN3cub18CUB_300001_SM_10006detail10merge_sort26DeviceMergeSortMergeKernelINS2_10policy_hubIN6thrust24THRUST_300001_SM_1000_NS10device_ptrI13RadiosityDataEEE9Policy600ES9_PNS0_8NullTypeES9_SD_jN4cuda3std3__44lessIS8_EES8_SC_EEvbT2_T3_T4_PT6_PT7_T5_PSL_SL_NS1_7vsmem_tE,@function
        .size           _ZN3cub18CUB_300001_SM_10006detail10merge_sort26DeviceMergeSortMergeKernelINS2_10policy_hubIN6thrust24THRUST_300001_SM_1000_NS10device_ptrI13RadiosityDataEEE9Policy600ES9_PNS0_8NullTypeES9_SD_jN4cuda3std3__44lessIS8_EES8_SC_EEvbT2_T3_T4_PT6_PT7_T5_PSL_SL_NS1_7vsmem_tE,(.L_x_615 - _ZN3cub18CUB_300001_SM_10006detail10merge_sort26DeviceMergeSortMergeKernelINS2_10policy_hubIN6thrust24THRUST_300001_SM_1000_NS10device_ptrI13RadiosityDataEEE9Policy600ES9_PNS0_8NullTypeES9_SD_jN4cuda3std3__44lessIS8_EES8_SC_EEvbT2_T3_T4_PT6_PT7_T5_PSL_SL_NS1_7vsmem_tE)
        .other          _ZN3cub18CUB_300001_SM_10006detail10merge_sort26DeviceMergeSortMergeKernelINS2_10policy_hubIN6thrust24THRUST_300001_SM_1000_NS10device_ptrI13RadiosityDataEEE9Policy600ES9_PNS0_8NullTypeES9_SD_jN4cuda3std3__44lessIS8_EES8_SC_EEvbT2_T3_T4_PT6_PT7_T5_PSL_SL_NS1_7vsmem_tE,@"STO_CUDA_ENTRY STV_DEFAULT"
_ZN3cub18CUB_300001_SM_10006detail10merge_sort26DeviceMergeSortMergeKernelINS2_10policy_hubIN6thrust24THRUST_300001_SM_1000_NS10device_ptrI13RadiosityDataEEE9Policy600ES9_PNS0_8NullTypeES9_SD_jN4cuda3std3__44lessIS8_EES8_SC_EEvbT2_T3_T4_PT6_PT7_T5_PSL_SL_NS1_7vsmem_tE:
.text._ZN3cub18CUB_300001_SM_10006detail10merge_sort26DeviceMergeSortMergeKernelINS2_10policy_hubIN6thrust24THRUST_300001_SM_1000_NS10device_ptrI13RadiosityDataEEE9Policy600ES9_PNS0_8NullTypeES9_SD_jN4cuda3std3__44lessIS8_EES8_SC_EEvbT2_T3_T4_PT6_PT7_T5_PSL_SL_NS1_7vsmem_tE:
[----:B------:R-:W-:Y:S01]  /*0000*/  LDC R1, c[0x0][0x37c] ;  /* 0x0000df00ff017b82 */ /* 0x000fe20000000800 */
[----:B------:R-:W0:Y:S01]  /*0010*/  S2R R0, SR_CTAID.X ;  /* 0x0000000000007919 */ /* 0x000e220000002500 */
[----:B------:R-:W1:Y:S06]  /*0020*/  LDCU UR4, c[0x0][0x370] ;  /* 0x00006e00ff0477ac */ /* 0x000e6c0008000800 */
[----:B------:R-:W2:Y:S01]  /*0030*/  LDC R8, c[0x0][0x3c0] ;  /* 0x0000f000ff087b82 */ /* 0x000ea20000000800 */
[----:B------:R-:W3:Y:S01]  /*0040*/  S2R R3, SR_TID.X ;  /* 0x0000000000037919 */ /* 0x000ee20000002100 */
[----:B------:R-:W4:Y:S01]  /*0050*/  LDCU.64 UR6, c[0x0][0x358] ;  /* 0x00006b00ff0677ac */ /* 0x000f220008000a00 */
[----:B-1----:R-:W-:Y:S01]  /*0060*/  UIADD3 UR4, UPT, UPT, UR4, -0x1, URZ ;  /* 0xffffffff04047890 */ /* 0x002fe2000fffe0ff */
[----:B--2---:R-:W-:-:S05]  /*0070*/  IMAD.SHL.U32 R2, R8, 0x80, RZ ;  /* 0x0000008008027824 */ /* 0x004fca00078e00ff */
[----:B0-----:R-:W-:-:S13]  /*0080*/  ISETP.GE.U32.AND P0, PT, R0, UR4, PT ;  /* 0x0000000400007c0c */ /* 0x001fda000bf06070 */
[----:B---34-:R-:W-:Y:S05]  /*0090*/  @P0 BRA `(.L_x_498) ;  /* 0x0000000c00e40947 */ /* 0x018fea0003800000 */
[----:B------:R-:W0:Y:S01]  /*00a0*/  LDC.64 R4, c[0x0][0x3b8] ;  /* 0x0000ee00ff047b82 */ /* 0x000e220000000a00 */
[----:B------:R-:W-:Y:S01]  /*00b0*/  IMAD.MOV R11, RZ, RZ, -R8 ;  /* 0x000000ffff0b7224 */ /* 0x000fe200078e0a08 */
[----:B------:R-:W1:Y:S06]  /*00c0*/  LDCU.U8 UR4, c[0x0][0x380] ;  /* 0x00007000ff0477ac */ /* 0x000e6c0008000000 */
[----:B------:R-:W2:Y:S01]  /*00d0*/  LDC R13, c[0x0][0x398] ;  /* 0x0000e600ff0d7b82 */ /* 0x000ea20000000800 */
[----:B0-----:R-:W-:-:S05]  /*00e0*/  IMAD.WIDE.U32 R4, R0, 0x4, R4 ;  /* 0x0000000400047825 */ /* 0x001fca00078e0004 */
[----:B------:R-:W3:Y:S04]  /*00f0*/  LDG.E R7, desc[UR6][R4.64+0x4] ;  /* 0x0000040604077981 */ /* 0x000ee8000c1e1900 */
[----:B------:R0:W4:Y:S01]  /*0100*/  LDG.E R6, desc[UR6][R4.64] ;  /* 0x0000000604067981 */ /* 0x000122000c1e1900 */
[C---:B------:R-:W-:Y:S01]  /*0110*/  LOP3.LUT R9, R0.reuse, R11, RZ, 0xc0, !PT ;  /* 0x0000000b00097212 */ /* 0x040fe200078ec0ff */
[----:B-1----:R-:W-:Y:S01]  /*0120*/  UPRMT UR4, UR4, 0x8880, URZ ;  /* 0x0000888004047896 */ /* 0x002fe200080000ff */
[----:B------:R-:W-:Y:S01]  /*0130*/  BSSY.RECONVERGENT B0, `(.L_x_499) ;  /* 0x000006d000007945 */ /* 0x000fe20003800200 */
[----:B------:R-:W-:Y:S02]  /*0140*/  ACQBULK ;  /* 0x000000000000782e */ /* 0x000fe40000000000 */
[----:B------:R-:W-:Y:S01]  /*0150*/  IMAD.IADD R8, R0, 0x1, -R9 ;  /* 0x0000000100087824 */ /* 0x000fe200078e0a09 */
[----:B------:R-:W-:-:S03]  /*0160*/  UISETP.NE.AND UP0, UPT, UR4, URZ, UPT ;  /* 0x000000ff0400728c */ /* 0x000fc6000bf05270 */
[----:B------:R-:W-:Y:S01]  /*0170*/  IMAD.SHL.U32 R17, R8, 0x100, RZ ;  /* 0x0000010008117824 */ /* 0x000fe200078e00ff */
[----:B------:R-:W-:Y:S02]  /*0180*/  LOP3.LUT R8, R0, R11, RZ, 0xfc, !PT ;  /* 0x0000000b00087212 */ /* 0x000fe400078efcff */
[----:B0-----:R-:W-:Y:S01]  /*0190*/  LOP3.LUT R4, R2, 0xffffff00, RZ, 0xc0, !PT ;  /* 0xffffff0002047812 */ /* 0x001fe200078ec0ff */
[C---:B------:R-:W-:Y:S01]  /*01a0*/  VIADD R2, R17.reuse, 0xff ;  /* 0x000000ff11027836 */ /* 0x040fe20000000000 */
[----:B------:R-:W-:Y:S02]  /*01b0*/  ISETP.NE.AND P0, PT, R17, -0x100, PT ;  /* 0xffffff001100780c */ /* 0x000fe40003f05270 */
[----:B------:R-:W-:Y:S01]  /*01c0*/  ISETP.NE.AND P1, PT, R8, -0x1, PT ;  /* 0xffffffff0800780c */ /* 0x000fe20003f25270 */
[----:B------:R-:W-:-:S04]  /*01d0*/  IMAD.SHL.U32 R8, R9, 0x100, RZ ;  /* 0x0000010009087824 */ /* 0x000fc800078e00ff */
[----:B--2---:R-:W-:-:S05]  /*01e0*/  IMAD.IADD R5, R13, 0x1, -R8 ;  /* 0x000000010d057824 */ /* 0x004fca00078e0a08 */
[----:B------:R-:W-:Y:S01]  /*01f0*/  VIMNMX.U32 R9, PT, PT, R4, R5, !PT ;  /* 0x0000000504097248 */ /* 0x000fe20007fe0000 */
[----:B------:R-:W-:-:S04]  /*0200*/  @P0 VIADD R2, R17, 0x100 ;  /* 0x0000010011020836 */ /* 0x000fc80000000000 */
[----:B------:R-:W-:Y:S01]  /*0210*/  IMAD.IADD R9, R9, 0x1, -R4 ;  /* 0x0000000109097824 */ /* 0x000fe200078e0a04 */
[----:B---3--:R-:W-:Y:S01]  /*0220*/  IADD3 R7, PT, PT, R7, -R8, RZ ;  /* 0x8000000807077210 */ /* 0x008fe20007ffe0ff */
[----:B----4-:R-:W-:-:S04]  /*0230*/  IMAD.IADD R6, R6, 0x1, -R8 ;  /* 0x0000000106067824 */ /* 0x010fc800078e0a08 */
[----:B------:R-:W-:Y:S01]  /*0240*/  IMAD.IADD R11, R2, 0x1, -R7 ;  /* 0x00000001020b7824 */ /* 0x000fe200078e0a07 */
[C---:B------:R-:W-:Y:S02]  /*0250*/  @!P1 VIMNMX.U32 R7, PT, PT, R4.reuse, R5, PT ;  /* 0x0000000504079248 */ /* 0x040fe40003fe0000 */
[----:B------:R-:W-:Y:S02]  /*0260*/  VIADDMNMX.U32 R17, R17, -R6, R9, PT ;  /* 0x8000000611117246 */ /* 0x000fe40003800009 */
[----:B------:R-:W-:Y:S01]  /*0270*/  SEL R18, R4, R11, !P1 ;  /* 0x0000000b04127207 */ /* 0x000fe20004800000 */
[----:B------:R-:W-:-:S03]  /*0280*/  IMAD.IADD R2, R7, 0x1, -R6 ;  /* 0x0000000107027824 */ /* 0x000fc600078e0a06 */
[----:B------:R-:W-:Y:S01]  /*0290*/  VIMNMX.U32 R18, PT, PT, R9, R18, PT ;  /* 0x0000001209127248 */ /* 0x000fe20003fe0000 */
[----:B------:R-:W-:Y:S06]  /*02a0*/  BRA.U !UP0, `(.L_x_500) ;  /* 0x0000000108ac7547 */ /* 0x000fec000b800000 */
[----:B------:R-:W-:-:S13]  /*02b0*/  ISETP.GE.AND P0, PT, R3, R2, PT ;  /* 0x000000020300720c */ /* 0x000fda0003f06270 */
[----:B------:R-:W-:Y:S05]  /*02c0*/  @P0 BRA `(.L_x_501) ;  /* 0x00000000004c0947 */ /* 0x000fea0003800000 */
[----:B------:R-:W0:Y:S01]  /*02d0*/  LDC.64 R20, c[0x0][0x388] ;  /* 0x0000e200ff147b82 */ /* 0x000e220000000a00 */
[----:B------:R-:W-:-:S04]  /*02e0*/  IADD3 R5, P0, P1, R6, R8, R3 ;  /* 0x0000000806057210 */ /* 0x000fc8000791e003 */
[----:B------:R-:W-:Y:S01]  /*02f0*/  IADD3.X R4, PT, PT, RZ, RZ, RZ, P0, P1 ;  /* 0x000000ffff047210 */ /* 0x000fe200007e24ff */
[----:B0-----:R-:W-:-:S04]  /*0300*/  IMAD.WIDE.U32 R20, R5, 0x30, R20 ;  /* 0x0000003005147825 */ /* 0x001fc800078e0014 */
[----:B------:R-:W-:-:S05]  /*0310*/  IMAD R5, R4, 0x30, RZ ;  /* 0x0000003004057824 */ /* 0x000fca00078e02ff */
[----:B------:R-:W-:-:S05]  /*0320*/  IADD3 R21, PT, PT, R21, R5, RZ ;  /* 0x0000000515157210 */ /* 0x000fca0007ffe0ff */
        /* <DEDUP_REMOVED lines=13> */
.L_x_501:
[----:B------:R-:W0:Y:S01]  /*0400*/  LDC.64 R20, c[0x0][0x388] ;  /* 0x0000e200ff147b82 */ /* 0x000e220000000a00 */
[----:B------:R-:W-:Y:S01]  /*0410*/  IADD3 R5, P0, P1, R17, R8, R4 ;  /* 0x0000000811057210 */ /* 0x000fe2000791e004 */
[----:B------:R-:W-:-:S03]  /*0420*/  IMAD.IADD R4, R3, 0x1, -R2 ;  /* 0x0000000103047824 */ /* 0x000fc600078e0a02 */
[----:B------:R-:W-:Y:S02]  /*0430*/  IADD3.X R7, PT, PT, RZ, RZ, RZ, P0, P1 ;  /* 0x000000ffff077210 */ /* 0x000fe400007e24ff */
        /* <DEDUP_REMOVED lines=18> */
.L_x_500:
[----:B------:R-:W-:-:S13]  /*0560*/  ISETP.GE.AND P0, PT, R3, R2, PT ;  /* 0x000000020300720c */ /* 0x000fda0003f06270 */
[----:B------:R-:W-:Y:S05]  /*0570*/  @P0 BRA `(.L_x_503) ;  /* 0x00000000004c0947 */ /* 0x000fea0003800000 */
[----:B------:R-:W0:Y:S01]  /*0580*/  LDC.64 R20, c[0x0][0x3a0] ;  /* 0x0000e800ff147b82 */ /* 0x000e220000000a00 */
[----:B------:R-:W-:-:S04]  /*0590*/  IADD3 R5, P0, P1, R6, R8, R3 ;  /* 0x0000000806057210 */ /* 0x000fc8000791e003 */
[----:B------:R-:W-:Y:S01]  /*05a0*/  IADD3.X R4, PT, PT, RZ, RZ, RZ, P0, P1 ;  /* 0x000000ffff047210 */ /* 0x000fe200007e24ff */
        /* <DEDUP_REMOVED lines=16> */
.L_x_503:
[----:B------:R-:W0:Y:S01]  /*06b0*/  LDC.64 R20, c[0x0][0x3a0] ;  /* 0x0000e800ff147b82 */ /* 0x000e220000000a00 */
[----:B------:R-:W-:Y:S01]  /*06c0*/  IADD3 R5, P0, P1, R17, R8, R4 ;  /* 0x0000000811057210 */ /* 0x000fe2000791e004 */
[----:B------:R-:W-:-:S05]  /*06d0*/  IMAD.IADD R4, R3, 0x1, -R2 ;  /* 0x0000000103047824 */ /* 0x000fca00078e0a02 */
[----:B------:R-:W-:Y:S02]  /*06e0*/  IADD3 R7, P2, PT, R4, R5, RZ ;  /* 0x0000000504077210 */ /* 0x000fe40007f5e0ff */
[----:B------:R-:W-:-:S04]  /*06f0*/  IADD3.X R5, PT, PT, RZ, RZ, RZ, P0, P1 ;  /* 0x000000ffff057210 */ /* 0x000fc800007e24ff */
        /* <DEDUP_REMOVED lines=15> */
[----:B------:R3:W5:Y:S02]  /*07f0*/  LDG.E R7, desc[UR6][R20.64+0x2c] ;  /* 0x00002c0614077981 */ /* 0x000764000c1e1900 */
.L_x_502:
[----:B------:R-:W-:Y:S05]  /*0800*/  BSYNC.RECONVERGENT B0 ;  /* 0x0000000000007941 */ /* 0x000fea0003800200 */
.L_x_499:
[----:B------:R-:W4:Y:S01]  /*0810*/  S2R R19, SR_CgaCtaId ;  /* 0x0000000000137919 */ /* 0x000f220000008800 */
[----:B------:R-:W-:Y:S01]  /*0820*/  MOV R16, 0x400 ;  /* 0x0000040000107802 */ /* 0x000fe20000000f00 */
[----:B0123--:R-:W-:-:S03]  /*0830*/  IMAD.IADD R20, R18, 0x1, -R17 ;  /* 0x0000000112147824 */ /* 0x00ffc600078e0a11 */
[----:B----4-:R-:W-:-:S05]  /*0840*/  LEA R16, R19, R16, 0x18 ;  /* 0x0000001013107211 */ /* 0x010fca00078ec0ff */
[----:B------:R-:W-:-:S05]  /*0850*/  IMAD R19, R3, 0x30, R16 ;  /* 0x0000003003137824 */ /* 0x000fca00078e0210 */
[----:B-----5:R-:W-:Y:S04]  /*0860*/  STS.128 [R19], R12 ;  /* 0x0000000c13007388 */ /* 0x020fe80000000c00 */
[----:B------:R-:W-:Y:S04]  /*0870*/  STS.128 [R19+0x10], R8 ;  /* 0x0000100813007388 */ /* 0x000fe80000000c00 */
[----:B------:R0:W-:Y:S01]  /*0880*/  STS.128 [R19+0x20], R4 ;  /* 0x0000200413007388 */ /* 0x0001e20000000c00 */
[----:B------:R-:W-:Y:S01]  /*0890*/  BAR.SYNC.DEFER_BLOCKING 0x0 ;  /* 0x0000000000007b1d */ /* 0x000fe20000010000 */
[----:B------:R-:W-:-:S07]  /*08a0*/  IADD3 R18, PT, PT, R2, R20, RZ ;  /* 0x0000001402127210 */ /* 0x000fce0007ffe0ff */
[----:B------:R-:W-:Y:S01]  /*08b0*/  PREEXIT ;  /* 0x000000000000782d */ /* 0x000fe20000000000 */
[----:B------:R-:W-:Y:S01]  /*08c0*/  BSSY.RECONVERGENT B0, `(.L_x_504) ;  /* 0x0000017000007945 */ /* 0x000fe20003800200 */
[----:B------:R-:W-:-:S04]  /*08d0*/  VIMNMX R17, PT, PT, R18, R3, PT ;  /* 0x0000000312117248 */ /* 0x000fc80003fe0100 */
[C---:B------:R-:W-:Y:S01]  /*08e0*/  ISETP.GE.AND P0, PT, R17.reuse, R20, PT ;  /* 0x000000141100720c */ /* 0x040fe20003f06270 */
[----:B------:R-:W-:Y:S01]  /*08f0*/  IMAD.IADD R21, R17, 0x1, -R20 ;  /* 0x0000000111157824 */ /* 0x000fe200078e0a14 */
[----:B0-----:R-:W-:-:S04]  /*0900*/  VIMNMX R4, PT, PT, R2, R17, PT ;  /* 0x0000001102047248 */ /* 0x001fc80003fe0100 */
[----:B------:R-:W-:-:S04]  /*0910*/  SEL R21, R21, RZ, P0 ;  /* 0x000000ff15157207 */ /* 0x000fc80000000000 */
[----:B------:R-:W-:-:S13]  /*0920*/  ISETP.GE.AND P0, PT, R21, R4, PT ;  /* 0x000000041500720c */ /* 0x000fda0003f06270 */
[----:B------:R-:W-:Y:S05]  /*0930*/  @P0 BRA `(.L_x_505) ;  /* 0x00000000003c0947 */ /* 0x000fea0003800000 */
[----:B------:R-:W-:-:S07]  /*0940*/  IMAD.IADD R9, R2, 0x1, R17 ;  /* 0x0000000102097824 */ /* 0x000fce00078e0211 */
.L_x_506:
        /* <DEDUP_REMOVED lines=14> */
.L_x_505:
[----:B------:R-:W-:Y:S05]  /*0a30*/  BSYNC.RECONVERGENT B0 ;  /* 0x0000000000007941 */ /* 0x000fea0003800200 */
.L_x_504:
        /* <DEDUP_REMOVED lines=15> */
.L_x_508:
[----:B-1----:R-:W-:Y:S01]  /*0b30*/  IMAD.MOV.U32 R24, RZ, RZ, R4 ;  /* 0x000000ffff187224 */ /* 0x002fe200078e0004 */
[----:B------:R-:W-:Y:S01]  /*0b40*/  MOV R25, R5 ;  /* 0x0000000500197202 */ /* 0x000fe20000000f00 */
[----:B------:R-:W-:Y:S01]  /*0b50*/  IMAD.MOV.U32 R26, RZ, RZ, R6 ;  /* 0x000000ffff1a7224 */ /* 0x000fe200078e0006 */
[----:B---3--:R-:W-:Y:S01]  /*0b60*/  MOV R16, R12 ;  /* 0x0000000c00107202 */ /* 0x008fe20000000f00 */
[----:B------:R-:W-:Y:S02]  /*0b70*/  IMAD.MOV.U32 R27, RZ, RZ, R7 ;  /* 0x000000ffff1b7224 */ /* 0x000fe400078e0007 */
[----:B--2---:R-:W-:Y:S02]  /*0b80*/  IMAD.MOV.U32 R20, RZ, RZ, R8 ;  /* 0x000000ffff147224 */ /* 0x004fe400078e0008 */
[----:B------:R-:W-:Y:S02]  /*0b90*/  IMAD.MOV.U32 R21, RZ, RZ, R9 ;  /* 0x000000ffff157224 */ /* 0x000fe400078e0009 */
[----:B------:R-:W-:-:S02]  /*0ba0*/  IMAD.MOV.U32 R22, RZ, RZ, R10 ;  /* 0x000000ffff167224 */ /* 0x000fc400078e000a */
[----:B------:R-:W-:Y:S02]  /*0bb0*/  IMAD.MOV.U32 R23, RZ, RZ, R11 ;  /* 0x000000ffff177224 */ /* 0x000fe400078e000b */
[----:B------:R-:W-:Y:S02]  /*0bc0*/  IMAD.MOV.U32 R17, RZ, RZ, R13 ;  /* 0x000000ffff117224 */ /* 0x000fe400078e000d */
[----:B------:R-:W-:Y:S02]  /*0bd0*/  IMAD.MOV.U32 R18, RZ, RZ, R14 ;  /* 0x000000ffff127224 */ /* 0x000fe400078e000e */
[----:B0-----:R-:W-:-:S07]  /*0be0*/  IMAD.MOV.U32 R19, RZ, RZ, R15 ;  /* 0x000000ffff137224 */ /* 0x001fce00078e000f */
.L_x_509:
[----:B------:R-:W-:Y:S05]  /*0bf0*/  BSYNC.RECONVERGENT B0 ;  /* 0x0000000000007941 */ /* 0x000fea0003800200 */
.L_x_507:
[----:B-1----:R-:W0:Y:S01]  /*0c00*/  S2R R5, SR_CgaCtaId ;  /* 0x0000000000057919 */ /* 0x002e220000008800 */
[----:B------:R-:W-:Y:S01]  /*0c10*/  MOV R2, 0x400 ;  /* 0x0000040000027802 */ /* 0x000fe20000000f00 */
[----:B------:R-:W-:Y:S01]  /*0c20*/  IMAD.SHL.U32 R0, R0, 0x100, RZ ;  /* 0x0000010000007824 */ /* 0x000fe200078e00ff */
[----:B------:R-:W-:Y:S02]  /*0c30*/  BAR.SYNC.DEFER_BLOCKING 0x0 ;  /* 0x0000000000007b1d */ /* 0x000fe40000010000 */
[----:B0-----:R-:W-:-:S04]  /*0c40*/  LEA R7, R5, R2, 0x18 ;  /* 0x0000000205077211 */ /* 0x001fc800078ec0ff */
[----:B------:R-:W-:Y:S05]  /*0c50*/  BRA.U !UP0, `(.L_x_510) ;  /* 0x0000000108787547 */ /* 0x000fea000b800000 */
[----:B------:R-:W0:Y:S01]  /*0c60*/  S2R R5, SR_LANEID ;  /* 0x0000000000057919 */ /* 0x000e220000000000 */
[----:B------:R-:W-:Y:S01]  /*0c70*/  LOP3.LUT R2, R3, 0x3e0, RZ, 0xc0, !PT ;  /* 0x000003e003027812 */ /* 0x000fe200078ec0ff */
[----:B------:R-:W1:Y:S01]  /*0c80*/  LDC.64 R28, c[0x0][0x3a0] ;  /* 0x0000e800ff1c7b82 */ /* 0x000e620000000a00 */
[----:B------:R-:W-:-:S05]  /*0c90*/  IADD3 R3, P0, PT, R0, R3, RZ ;  /* 0x0000000300037210 */ /* 0x000fca0007f1e0ff */
[----:B------:R-:W-:Y:S02]  /*0ca0*/  IMAD.X R0, RZ, RZ, RZ, P0 ;  /* 0x000000ffff007224 */ /* 0x000fe400000e06ff */
[----:B0-----:R-:W-:-:S04]  /*0cb0*/  IMAD.IADD R2, R2, 0x1, R5 ;  /* 0x0000000102027824 */ /* 0x001fc800078e0205 */
[----:B------:R-:W-:Y:S02]  /*0cc0*/  IMAD R4, R2, 0x30, R7 ;  /* 0x0000003002047824 */ /* 0x000fe400078e0207 */
[----:B-1----:R-:W-:-:S03]  /*0cd0*/  IMAD.WIDE.U32 R2, R3, 0x30, R28 ;  /* 0x0000003003027825 */ /* 0x002fc600078e001c */
[----:B------:R0:W-:Y:S04]  /*0ce0*/  STS.128 [R4], R24 ;  /* 0x0000001804007388 */ /* 0x0001e80000000c00 */
[----:B---3--:R-:W-:Y:S04]  /*0cf0*/  STS.128 [R4+0x10], R20 ;  /* 0x0000101404007388 */ /* 0x008fe80000000c00 */
[----:B------:R-:W-:Y:S01]  /*0d00*/  STS.128 [R4+0x20], R16 ;  /* 0x0000201004007388 */ /* 0x000fe20000000c00 */
[----:B------:R-:W-:-:S03]  /*0d10*/  NOP ;  /* 0x0000000000007918 */ /* 0x000fc60000000000 */
[----:B------:R-:W1:Y:S01]  /*0d20*/  LDS.128 R12, [R4] ;  /* 0x00000000040c7984 */ /* 0x000e620000000c00 */
[----:B0-----:R-:W-:-:S03]  /*0d30*/  IMAD R25, R0, 0x30, RZ ;  /* 0x0000003000197824 */ /* 0x001fc600078e02ff */
[----:B--2---:R-:W0:Y:S02]  /*0d40*/  LDS.128 R8, [R4+0x10] ;  /* 0x0000100004087984 */ /* 0x004e240000000c00 */
[----:B------:R-:W-:Y:S02]  /*0d50*/  IADD3 R3, PT, PT, R3, R25, RZ ;  /* 0x0000001903037210 */ /* 0x000fe40007ffe0ff */
[----:B------:R-:W2:Y:S04]  /*0d60*/  LDS.128 R4, [R4+0x20] ;  /* 0x0000200004047984 */ /* 0x000ea80000000c00 */
[----:B-1----:R-:W-:Y:S04]  /*0d70*/  STG.E desc[UR6][R2.64], R12 ;  /* 0x0000000c02007986 */ /* 0x002fe8000c101906 */
[----:B------:R-:W-:Y:S04]  /*0d80*/  STG.E desc[UR6][R2.64+0x4], R13 ;  /* 0x0000040d02007986 */ /* 0x000fe8000c101906 */
[----:B------:R-:W-:Y:S04]  /*0d90*/  STG.E desc[UR6][R2.64+0x8], R14 ;  /* 0x0000080e02007986 */ /* 0x000fe8000c101906 */
[----:B------:R-:W-:Y:S04]  /*0da0*/  STG.E desc[UR6][R2.64+0xc], R15 ;  /* 0x00000c0f02007986 */ /* 0x000fe8000c101906 */
[----:B0-----:R-:W-:Y:S04]  /*0db0*/  STG.E desc[UR6][R2.64+0x10], R8 ;  /* 0x0000100802007986 */ /* 0x001fe8000c101906 */
        /* <DEDUP_REMOVED lines=8> */
.L_x_510:
[----:B------:R-:W0:Y:S01]  /*0e40*/  S2R R2, SR_LANEID ;  /* 0x0000000000027919 */ /* 0x000e220000000000 */
[C---:B------:R-:W-:Y:S02]  /*0e50*/  LOP3.LUT R29, R3.reuse, 0x3e0, RZ, 0xc0, !PT ;  /* 0x000003e0031d7812 */ /* 0x040fe400078ec0ff */
[----:B------:R-:W-:-:S04]  /*0e60*/  LOP3.LUT R3, R3, 0x1f, RZ, 0xc0, !PT ;  /* 0x0000001f03037812 */ /* 0x000fc800078ec0ff */
[----:B------:R-:W-:-:S04]  /*0e70*/  IADD3 R3, P0, P1, R3, R0, R29 ;  /* 0x0000000003037210 */ /* 0x000fc8000791e01d */
[----:B------:R-:W-:Y:S01]  /*0e80*/  IADD3.X R0, PT, PT, RZ, RZ, RZ, P0, P1 ;  /* 0x000000ffff007210 */ /* 0x000fe200007e24ff */
[----:B0-----:R-:W-:-:S04]  /*0e90*/  IMAD.IADD R2, R29, 0x1, R2 ;  /* 0x000000011d027824 */ /* 0x001fc800078e0202 */
[----:B------:R-:W-:-:S05]  /*0ea0*/  IMAD R28, R2, 0x30, R7 ;  /* 0x00000030021c7824 */ /* 0x000fca00078e0207 */
[----:B------:R-:W-:Y:S04]  /*0eb0*/  STS.128 [R28], R24 ;  /* 0x000000181c007388 */ /* 0x000fe80000000c00 */
[----:B---3--:R0:W-:Y:S04]  /*0ec0*/  STS.128 [R28+0x10], R20 ;  /* 0x000010141c007388 */ /* 0x0081e80000000c00 */
[----:B------:R1:W-:Y:S01]  /*0ed0*/  STS.128 [R28+0x20], R16 ;  /* 0x000020101c007388 */ /* 0x0003e20000000c00 */
[----:B------:R-:W-:-:S03]  /*0ee0*/  NOP ;  /* 0x0000000000007918 */ /* 0x000fc60000000000 */
[----:B------:R-:W3:Y:S04]  /*0ef0*/  LDS.128 R12, [R28] ;  /* 0x000000001c0c7984 */ /* 0x000ee80000000c00 */
[----:B--2---:R-:W2:Y:S01]  /*0f00*/  LDS.128 R8, [R28+0x10] ;  /* 0x000010001c087984 */ /* 0x004ea20000000c00 */
[----:B0-----:R-:W-:-:S03]  /*0f10*/  IMAD R21, R0, 0x30, RZ ;  /* 0x0000003000157824 */ /* 0x001fc600078e02ff */
[----:B------:R-:W0:Y:S01]  /*0f20*/  LDS.128 R4, [R28+0x20] ;  /* 0x000020001c047984 */ /* 0x000e220000000c00 */
[----:B-1----:R-:W1:Y:S02]  /*0f30*/  LDC.64 R16, c[0x0][0x388] ;  /* 0x0000e200ff107b82 */ /* 0x002e640000000a00 */
[----:B-1----:R-:W-:-:S04]  /*0f40*/  IMAD.WIDE.U32 R2, R3, 0x30, R16 ;  /* 0x0000003003027825 */ /* 0x002fc800078e0010 */
[----:B------:R-:W-:-:S05]  /*0f50*/  IMAD.IADD R3, R3, 0x1, R21 ;  /* 0x0000000103037824 */ /* 0x000fca00078e0215 */
[----:B---3--:R-:W-:Y:S04]  /*0f60*/  STG.E desc[UR6][R2.64], R12 ;  /* 0x0000000c02007986 */ /* 0x008fe8000c101906 */
        /* <DEDUP_REMOVED lines=12> */
.L_x_498:
[----:B------:R-:W0:Y:S01]  /*1030*/  LDC.64 R4, c[0x0][0x3b8] ;  /* 0x0000ee00ff047b82 */ /* 0x000e220000000a00 */
[----:B------:R-:W-:Y:S01]  /*1040*/  IMAD.MOV R11, RZ, RZ, -R8 ;  /* 0x000000ffff0b7224 */ /* 0x000fe200078e0a08 */
[----:B------:R-:W1:Y:S06]  /*1050*/  LDCU.U8 UR4, c[0x0][0x380] ;  /* 0x00007000ff0477ac */ /* 0x000e6c0008000000 */
[----:B------:R-:W2:Y:S01]  /*1060*/  LDC R15, c[0x0][0x398] ;  /* 0x0000e600ff0f7b82 */ /* 0x000ea20000000800 */
[----:B0-----:R-:W-:-:S05]  /*1070*/  IMAD.WIDE.U32 R6, R0, 0x4, R4 ;  /* 0x0000000400067825 */ /* 0x001fca00078e0004 */
[----:B------:R-:W3:Y:S04]  /*1080*/  LDG.E R9, desc[UR6][R6.64+0x4] ;  /* 0x0000040606097981 */ /* 0x000ee8000c1e1900 */
[----:B------:R0:W4:Y:S01]  /*1090*/  LDG.E R5, desc[UR6][R6.64] ;  /* 0x0000000606057981 */ /* 0x000122000c1e1900 */
[CC--:B------:R-:W-:Y:S01]  /*10a0*/  LOP3.LUT R13, R0.reuse, R11.reuse, RZ, 0xc0, !PT ;  /* 0x0000000b000d7212 */ /* 0x0c0fe200078ec0ff */
[----:B-1----:R-:W-:Y:S01]  /*10b0*/  UPRMT UR4, UR4, 0x8880, URZ ;  /* 0x0000888004047896 */ /* 0x002fe200080000ff */
[C---:B------:R-:W-:Y:S01]  /*10c0*/  LOP3.LUT R11, R0.reuse, R11, RZ, 0xfc, !PT ;  /* 0x0000000b000b7212 */ /* 0x040fe200078efcff */
[----:B------:R-:W-:Y:S01]  /*10d0*/  BSSY.RECONVERGENT B0, `(.L_x_511) ;  /* 0x0000073000007945 */ /* 0x000fe20003800200 */
[----:B------:R-:W-:Y:S01]  /*10e0*/  ACQBULK ;  /* 0x000000000000782e */ /* 0x000fe20000000000 */
[----:B------:R-:W-:Y:S01]  /*10f0*/  IMAD.IADD R4, R0, 0x1, -R13 ;  /* 0x0000000100047824 */ /* 0x000fe200078e0a0d */
[----:B------:R-:W-:Y:S01]  /*1100*/  ISETP.NE.AND P1, PT, R11, -0x1, PT ;  /* 0xffffffff0b00780c */ /* 0x000fe20003f25270 */
[----:B------:R-:W-:-:S02]  /*1110*/  UISETP.NE.AND UP0, UPT, UR4, URZ, UPT ;  /* 0x000000ff0400728c */ /* 0x000fc4000bf05270 */
[----:B------:R-:W-:Y:S01]  /*1120*/  IMAD.SHL.U32 R8, R4, 0x100, RZ ;  /* 0x0000010004087824 */ /* 0x000fe200078e00ff */
[----:B0-----:R-:W-:Y:S01]  /*1130*/  LOP3.LUT R6, R2, 0xffffff00, RZ, 0xc0, !PT ;  /* 0xffffff0002067812 */ /* 0x001fe200078ec0ff */
[----:B------:R-:W-:-:S03]  /*1140*/  IMAD.SHL.U32 R4, R13, 0x100, RZ ;  /* 0x000001000d047824 */ /* 0x000fc600078e00ff */
[C---:B------:R-:W-:Y:S01]  /*1150*/  ISETP.NE.AND P0, PT, R8.reuse, -0x100, PT ;  /* 0xffffff000800780c */ /* 0x040fe20003f05270 */
[----:B--2---:R-:W-:Y:S01]  /*1160*/  IMAD.IADD R15, R15, 0x1, -R4 ;  /* 0x000000010f0f7824 */ /* 0x004fe200078e0a04 */
[----:B------:R-:W-:-:S11]  /*1170*/  IADD3 R7, PT, PT, R8, 0xff, RZ ;  /* 0x000000ff08077810 */ /* 0x000fd60007ffe0ff */
[----:B------:R-:W-:Y:S02]  /*1180*/  @P0 VIADD R7, R8, 0x100 ;  /* 0x0000010008070836 */ /* 0x000fe40000000000 */
[----:B---3--:R-:W-:Y:S01]  /*1190*/  IMAD.IADD R20, R9, 0x1, -R4 ;  /* 0x0000000109147824 */ /* 0x008fe200078e0a04 */
[----:B------:R-:W-:-:S03]  /*11a0*/  VIMNMX.U32 R9, PT, PT, R6, R15, !PT ;  /* 0x0000000f06097248 */ /* 0x000fc60007fe0000 */
[----:B------:R-:W-:Y:S01]  /*11b0*/  IMAD.IADD R7, R7, 0x1, -R20 ;  /* 0x0000000107077824 */ /* 0x000fe200078e0a14 */
[C---:B------:R-:W-:Y:S01]  /*11c0*/  @!P1 VIMNMX.U32 R20, PT, PT, R6.reuse, R15, PT ;  /* 0x0000000f06149248 */ /* 0x040fe20003fe0000 */
[----:B----4-:R-:W-:Y:S02]  /*11d0*/  IMAD.IADD R5, R5, 0x1, -R4 ;  /* 0x0000000105057824 */ /* 0x010fe400078e0a04 */
[----:B------:R-:W-:Y:S01]  /*11e0*/  IMAD.IADD R9, R9, 0x1, -R6 ;  /* 0x0000000109097824 */ /* 0x000fe200078e0a06 */
[----:B------:R-:W-:Y:S02]  /*11f0*/  SEL R2, R6, R7, !P1 ;  /* 0x0000000706027207 */ /* 0x000fe40004800000 */
[----:B------:R-:W-:Y:S02]  /*1200*/  IADD3 R20, PT, PT, -R5, R20, RZ ;  /* 0x0000001405147210 */ /* 0x000fe40007ffe1ff */
[----:B------:R-:W-:Y:S02]  /*1210*/  VIADDMNMX.U32 R7, R8, -R5, R9, PT ;  /* 0x8000000508077246 */ /* 0x000fe40003800009 */
[----:B------:R-:W-:-:S05]  /*1220*/  VIMNMX.U32 R2, PT, PT, R9, R2, PT ;  /* 0x0000000209027248 */ /* 0x000fca0003fe0000 */
[----:B------:R-:W-:Y:S01]  /*1230*/  IMAD.IADD R17, R2, 0x1, -R7 ;  /* 0x0000000102117824 */ /* 0x000fe200078e0a07 */
[----:B------:R-:W-:Y:S06]  /*1240*/  BRA.U !UP0, `(.L_x_512) ;  /* 0x0000000108b87547 */ /* 0x000fec000b800000 */
[----:B------:R-:W-:-:S05]  /*1250*/  IMAD.IADD R2, R20, 0x1, R17 ;  /* 0x0000000114027824 */ /* 0x000fca00078e0211 */
[----:B------:R-:W-:-:S13]  /*1260*/  ISETP.GE.AND P0, PT, R3, R2, PT ;  /* 0x000000020300720c */ /* 0x000fda0003f06270 */
[----:B------:R-:W-:Y:S05]  /*1270*/  @P0 BRA `(.L_x_513) ;  /* 0x0000000400600947 */ /* 0x000fea0003800000 */
        /* <DEDUP_REMOVED lines=21> */
.L_x_514:
        /* <DEDUP_REMOVED lines=22> */
.L_x_512:
[----:B------:R-:W-:-:S04]  /*1530*/  IADD3 R2, PT, PT, R20, R17, RZ ;  /* 0x0000001114027210 */ /* 0x000fc80007ffe0ff */
        /* <DEDUP_REMOVED lines=23> */
.L_x_515:
[----:B------:R-:W0:Y:S01]  /*16b0*/  LDC.64 R18, c[0x0][0x3a0] ;  /* 0x0000e800ff127b82 */ /* 0x000e220000000a00 */
[----:B------:R-:W-:Y:S01]  /*16c0*/  IADD3 R7, P0, P1, R7, R4, R6 ;  /* 0x0000000407077210 */ /* 0x000fe2000791e006 */
[----:B------:R-:W-:-:S03]  /*16d0*/  IMAD.IADD R4, R3, 0x1, -R20 ;  /* 0x0000000103047824 */ /* 0x000fc600078e0a14 */
[----:B------:R-:W-:Y:S02]  /*16e0*/  IADD3.X R5, PT, PT, RZ, RZ, RZ, P0, P1 ;  /* 0x000000ffff057210 */ /* 0x000fe400007e24ff */
        /* <DEDUP_REMOVED lines=17> */
.L_x_513:
[----:B------:R-:W-:Y:S05]  /*1800*/  BSYNC.RECONVERGENT B0 ;  /* 0x0000000000007941 */ /* 0x000fea0003800200 */
.L_x_511:
[----:B0123--:R-:W0:Y:S01]  /*1810*/  S2R R19, SR_CgaCtaId ;  /* 0x0000000000137919 */ /* 0x00fe220000008800 */
        /* <DEDUP_REMOVED lines=17> */
.L_x_518:
[----:B------:R-:W-:-:S04]  /*1930*/  IADD3 R5, PT, PT, R4, -R3, RZ ;  /* 0x8000000304057210 */ /* 0x000fc80007ffe0ff */
        /* <DEDUP_REMOVED lines=13> */
.L_x_517:
[----:B------:R-:W-:Y:S05]  /*1a10*/  BSYNC.RECONVERGENT B0 ;  /* 0x0000000000007941 */ /* 0x000fea0003800200 */
.L_x_516:
        /* <DEDUP_REMOVED lines=15> */
.L_x_520:
        /* <DEDUP_REMOVED lines=12> */
.L_x_521:
[----:B------:R-:W-:Y:S05]  /*1bd0*/  BSYNC.RECONVERGENT B0 ;  /* 0x0000000000007941 */ /* 0x000fea0003800200 */
.L_x_519:
[----:B-1----:R-:W0:Y:S01]  /*1be0*/  S2R R4, SR_CgaCtaId ;  /* 0x0000000000047919 */ /* 0x002e220000008800 */
[----:B------:R-:W-:Y:S01]  /*1bf0*/  IMAD.SHL.U32 R28, R0, 0x100, RZ ;  /* 0x00000100001c7824 */ /* 0x000fe200078e00ff */
[----:B------:R-:W-:Y:S01]  /*1c00*/  MOV R3, 0x400 ;  /* 0x0000040000037802 */ /* 0x000fe20000000f00 */
[----:B------:R-:W-:Y:S06]  /*1c10*/  BAR.SYNC.DEFER_BLOCKING 0x0 ;  /* 0x0000000000007b1d */ /* 0x000fec0000010000 */
[----:B------:R-:W1:Y:S01]  /*1c20*/  S2R R0, SR_TID.X ;  /* 0x0000000000007919 */ /* 0x000e620000002100 */
[----:B0-----:R-:W-:Y:S01]  /*1c30*/  LEA R3, R4, R3, 0x18 ;  /* 0x0000000304037211 */ /* 0x001fe200078ec0ff */
[----:B------:R-:W-:Y:S06]  /*1c40*/  BRA.U !UP0, `(.L_x_522) ;  /* 0x0000000108987547 */ /* 0x000fec000b800000 */
[----:B------:R-:W0:Y:S01]  /*1c50*/  S2R R4, SR_LANEID ;  /* 0x0000000000047919 */ /* 0x000e220000000000 */
[C---:B-1----:R-:W-:Y:S02]  /*1c60*/  LOP3.LUT R29, R0.reuse, 0x3e0, RZ, 0xc0, !PT ;  /* 0x000003e0001d7812 */ /* 0x042fe400078ec0ff */
[C---:B------:R-:W-:Y:S02]  /*1c70*/  ISETP.NE.AND P0, PT, R0.reuse, RZ, PT ;  /* 0x000000ff0000720c */ /* 0x040fe40003f05270 */
[----:B------:R-:W-:Y:S01]  /*1c80*/  LOP3.LUT R0, R0, 0x1f, RZ, 0xc0, !PT ;  /* 0x0000001f00007812 */ /* 0x000fe200078ec0ff */
[----:B0-----:R-:W-:-:S04]  /*1c90*/  IMAD.IADD R4, R29, 0x1, R4 ;  /* 0x000000011d047824 */ /* 0x001fc800078e0204 */
[----:B------:R-:W-:Y:S02]  /*1ca0*/  IMAD.IADD R29, R29, 0x1, R0 ;  /* 0x000000011d1d7824 */ /* 0x000fe400078e0200 */
[----:B------:R-:W-:-:S05]  /*1cb0*/  IMAD R12, R4, 0x30, R3 ;  /* 0x00000030040c7824 */ /* 0x000fca00078e0203 */
[----:B------:R-:W-:Y:S04]  /*1cc0*/  STS.128 [R12], R24 ;  /* 0x000000180c007388 */ /* 0x000fe80000000c00 */
[----:B---3--:R-:W-:Y:S04]  /*1cd0*/  STS.128 [R12+0x10], R20 ;  /* 0x000010140c007388 */ /* 0x008fe80000000c00 */
[----:B------:R0:W-:Y:S01]  /*1ce0*/  STS.128 [R12+0x20], R16 ;  /* 0x000020100c007388 */ /* 0x0001e20000000c00 */
[----:B------:R-:W-:-:S03]  /*1cf0*/  NOP ;  /* 0x0000000000007918 */ /* 0x000fc60000000000 */
[----:B------:R-:W-:Y:S04]  /*1d00*/  LDS.128 R4, [R12] ;  /* 0x000000000c047984 */ /* 0x000fe80000000c00 */
[----:B--2---:R-:W-:Y:S04]  /*1d10*/  LDS.128 R8, [R12+0x10] ;  /* 0x000010000c087984 */ /* 0x004fe80000000c00 */
[----:B------:R-:W-:Y:S01]  /*1d20*/  LDS.128 R12, [R12+0x20] ;  /* 0x000020000c0c7984 */ /* 0x000fe20000000c00 */
[----:B0-----:R-:W0:Y:S03]  /*1d30*/  LDC.64 R16, c[0x0][0x3a0] ;  /* 0x0000e800ff107b82 */ /* 0x001e260000000a00 */
[----:B------:R-:W-:Y:S05]  /*1d40*/  @!P0 STS [R3+0x3000], R2 ;  /* 0x0030000203008388 */ /* 0x000fea0000000800 */
[----:B------:R-:W-:Y:S01]  /*1d50*/  BAR.SYNC.DEFER_BLOCKING 0x0 ;  /* 0x0000000000007b1d */ /* 0x000fe20000010000 */
[----:B------:R-:W-:-:S04]  /*1d60*/  IADD3 R19, P0, PT, R28, R29, RZ ;  /* 0x0000001d1c137210 */ /* 0x000fc80007f1e0ff */
[----:B------:R-:W-:Y:S01]  /*1d70*/  IADD3.X R0, PT, PT, RZ, RZ, RZ, P0, !PT ;  /* 0x000000ffff007210 */ /* 0x000fe200007fe4ff */
[----:B0-----:R-:W-:-:S04]  /*1d80*/  IMAD.WIDE.U32 R16, R19, 0x30, R16 ;  /* 0x0000003013107825 */ /* 0x001fc800078e0010 */
        /* <DEDUP_REMOVED lines=18> */
.L_x_522:
[----:B------:R-:W0:Y:S01]  /*1eb0*/  S2R R4, SR_LANEID ;  /* 0x0000000000047919 */ /* 0x000e220000000000 */
[C---:B-1----:R-:W-:Y:S02]  /*1ec0*/  LOP3.LUT R29, R0.reuse, 0x3e0, RZ, 0xc0, !PT ;  /* 0x000003e0001d7812 */ /* 0x042fe400078ec0ff */
[C---:B------:R-:W-:Y:S02]  /*1ed0*/  ISETP.NE.AND P0, PT, R0.reuse, RZ, PT ;  /* 0x000000ff0000720c */ /* 0x040fe40003f05270 */
[----:B------:R-:W-:Y:S01]  /*1ee0*/  LOP3.LUT R0, R0, 0x1f, RZ, 0xc0, !PT ;  /* 0x0000001f00007812 */ /* 0x000fe200078ec0ff */
        /* <DEDUP_REMOVED lines=12> */
[----:B------:R-:W-:Y:S01]  /*1fb0*/  IADD3 R21, P0, P1, R0, R28, R29 ;  /* 0x0000001c00157210 */ /* 0x000fe2000791e01d */
[----:B------:R-:W-:-:S03]  /*1fc0*/  IMAD.IADD R0, R29, 0x1, R0 ;  /* 0x000000011d007824 */ /* 0x000fc600078e0200 */
[----:B------:R-:W-:-:S05]  /*1fd0*/  IADD3.X R18, PT, PT, RZ, RZ, RZ, P0, P1 ;  /* 0x000000ffff127210 */ /* 0x000fca00007e24ff */
[----:B------:R-:W-:Y:S02]  /*1fe0*/  IMAD R19, R18, 0x30, RZ ;  /* 0x0000003012137824 */ /* 0x000fe400078e02ff */
[----:B0-----:R-:W-:-:S04]  /*1ff0*/  IMAD.WIDE.U32 R16, R21, 0x30, R16 ;  /* 0x0000003015107825 */ /* 0x001fc800078e0010 */
        /* <DEDUP_REMOVED lines=17> */
.L_x_523:
        /* <DEDUP_REMOVED lines=15> */
.L_x_615:


//--------------------- .text._ZN3cub18CUB_300001_SM_10006detail10merge_sort30DeviceMergeSortPartitionKernelIN6thrust24THRUST_300001_SM_1000_NS10device_ptrI13RadiosityDataEEjN4cuda3std3__44lessIS7_EES7_EEvbT_PT2_T0_SH_PSH_T1_SH_i --------------------------
	.section	.text._ZN3cub18CUB_300001_SM_10006detail10merge_sort30DeviceMergeSortPartitionKernelIN6thrust24THRUST_300001_SM_1000_NS10device_ptrI13RadiosityDataEEjN4cuda3std3__44lessIS7_EES7_EEvbT_PT2_T0_SH_PSH_T1_SH_i,"ax",@progbits
	.align	128
        .global         _ZN3cub18CUB_300001_SM_10006detail10merge_sort30DeviceMergeSortPartitionKernelIN6thrust24THRUST_300001_SM_1000_NS10device_ptrI13RadiosityDataEEjN4cuda3std3__44lessIS7_EES7_EEvbT_PT2_T0_SH_PSH_T1_SH_i
        .type           _ZN3cub18CUB_300001_SM_10006detail10merge_sort30DeviceMergeSortPartitionKernelIN6thrust24THRUST_300001_SM_1000_NS10device_ptrI13RadiosityDataEEjN4cuda3std3__44lessIS7_EES7_EEvbT_PT2_T0_SH_PSH_T1_SH_i,@function
        .size           _ZN3cub18CUB_300001_SM_10006detail10merge_sort30DeviceMergeSortPartitionKernelIN6thrust24THRUST_300001_SM_1000_NS10device_ptrI13RadiosityDataEEjN4cuda3std3__44lessIS7_EES7_EEvbT_PT2_T0_SH_PSH_T1_SH_i,(.L_x_616 - _ZN3cub18CUB_300001_SM_10006detail10merge_sort30DeviceMergeSortPartitionKernelIN6thrust24THRUST_300001_SM_1000_NS10device_ptrI13RadiosityDataEEjN4cuda3std3__44lessIS7_EES7_EEvbT_PT2_T0_SH_PSH_T1_SH_i)
        .other          _ZN3cub18CUB_300001_SM_10006detail10merge_sort30DeviceMergeSortPartitionKernelIN6thrust24THRUST_300001_SM_1000_NS10device_ptrI13RadiosityDataEEjN4cuda3std3__44lessIS7_EES7_EEvbT_PT2_T0_SH_PSH_T1_SH_i,@"STO_CUDA_ENTRY STV_DEFAULT"
_ZN3cub18CUB_300001_SM_10006detail10merge_sort30DeviceMergeSortPartitionKernelIN6thrust24THRUST_300001_SM_1000_NS10device_ptrI13RadiosityDataEEjN4cuda3std3__44lessIS7_EES7_EEvbT_PT2_T0_SH_PSH_T1_SH_i:
.text._ZN3cub18CUB_300001_SM_10006detail10merge_sort30DeviceMergeSortPartitionKernelIN6thrust24THRUST_300001_SM_1000_NS10device_ptrI13RadiosityDataEEjN4cuda3std3__44lessIS7_EES7_EEvbT_PT2_T0_SH_PSH_T1_SH_i:
[----:B------:R-:W-:Y:S01]  /*0000*/  LDC R1, c[0x0][0x37c] ;  /* 0x0000df00ff017b82 */ /* 0x000fe20000000800 */
[----:B------:R-:W0:Y:S01]  /*0010*/  S2R R0, SR_CTAID.X ;  /* 0x0000000000007919 */ /* 0x000e220000002500 */
[----:B------:R-:W0:Y:S01]  /*0020*/  LDCU UR4, c[0x0][0x360] ;  /* 0x00006c00ff0477ac */ /* 0x000e220008000800 */
[----:B------:R-:W0:Y:S01]  /*0030*/  S2R R3, SR_TID.X ;  /* 0x0000000000037919 */ /* 0x000e220000002100 */
[----:B------:R-:W1:Y:S01]  /*0040*/  LDCU UR6, c[0x0][0x39c] ;  /* 0x00007380ff0677ac */ /* 0x000e620008000800 */
[----:B0-----:R-:W-:-:S05]  /*0050*/  IMAD R0, R0, UR4, R3 ;  /* 0x0000000400007c24 */ /* 0x001fca000f8e0203 */
[----:B-1----:R-:W-:-:S13]  /*0060*/  ISETP.GE.U32.AND P0, PT, R0, UR6, PT ;  /* 0x0000000600007c0c */ /* 0x002fda000bf06070 */
[----:B------:R-:W-:Y:S05]  /*0070*/  @P0 EXIT ;  /* 0x000000000000094d */ /* 0x000fea0003800000 */
[----:B------:R-:W0:Y:S01]  /*0080*/  LDCU UR5, c[0x0][0x3ac] ;  /* 0x00007580ff0577ac */ /* 0x000e220008000800 */
[----:B------:R-:W-:Y:S01]  /*0090*/  VIADD R2, R0, 0x1 ;  /* 0x0000000100027836 */ /* 0x000fe20000000000 */
[----:B------:R-:W-:Y:S01]  /*00a0*/  ACQBULK ;  /* 0x000000000000782e */ /* 0x000fe20000000000 */
[----:B------:R-:W1:Y:S03]  /*00b0*/  LDCU UR7, c[0x0][0x3b0] ;  /* 0x00007600ff0777ac */ /* 0x000e660008000800 */
[----:B------:R-:W-:Y:S01]  /*00c0*/  ISETP.NE.AND P0, PT, R2, UR6, PT ;  /* 0x0000000602007c0c */ /* 0x000fe2000bf05270 */
[----:B------:R-:W2:Y:S01]  /*00d0*/  LDCU UR10, c[0x0][0x398] ;  /* 0x00007300ff0a77ac */ /* 0x000ea20008000800 */
[----:B------:R-:W3:Y:S01]  /*00e0*/  LDCU.64 UR8, c[0x0][0x358] ;  /* 0x00006b00ff0877ac */ /* 0x000ee20008000a00 */
[----:B0-----:R-:W-:-:S10]  /*00f0*/  UIADD3 UR4, UPT, UPT, -UR5, URZ, URZ ;  /* 0x000000ff05047290 */ /* 0x001fd4000fffe1ff */
[----:B------:R-:W0:Y:S01]  /*0100*/  @!P0 LDC.64 R4, c[0x0][0x3a0] ;  /* 0x0000e800ff048b82 */ /* 0x000e220000000a00 */
[----:B------:R-:W-:Y:S01]  /*0110*/  LOP3.LUT R2, R0, UR4, RZ, 0xc0, !PT ;  /* 0x0000000400027c12 */ /* 0x000fe2000f8ec0ff */
[----:B------:R-:W-:-:S04]  /*0120*/  USHF.R.U32.HI UR4, URZ, 0x1, UR5 ;  /* 0x00000001ff047899 */ /* 0x000fc80008011605 */
[----:B-1----:R-:W-:Y:S01]  /*0130*/  IMAD R3, R2, UR7, RZ ;  /* 0x0000000702037c24 */ /* 0x002fe2000f8e02ff */
[----:B------:R-:W-:-:S04]  /*0140*/  UIMAD UR4, UR4, UR7, URZ ;  /* 0x00000007040472a4 */ /* 0x000fc8000f8e02ff */
[----:B------:R-:W-:-:S04]  /*0150*/  LOP3.LUT R2, RZ, R3, RZ, 0x33, !PT ;  /* 0x00000003ff027212 */ /* 0x000fc800078e33ff */
[----:B------:R-:W-:-:S04]  /*0160*/  VIMNMX.U32 R2, PT, PT, R2, UR4, PT ;  /* 0x0000000402027c48 */ /* 0x000fc8000bfe0000 */
[----:B--2---:R-:W-:Y:S01]  /*0170*/  VIADDMNMX.U32 R2, R2, R3, UR10, PT ;  /* 0x0000000a02027e46 */ /* 0x004fe2000b800003 */
[----:B0-----:R-:W-:Y:S01]  /*0180*/  @!P0 IMAD.WIDE.U32 R4, R0, 0x4, R4 ;  /* 0x0000000400048825 */ /* 0x001fe200078e0004 */
[----:B------:R-:W-:Y:S02]  /*0190*/  VIMNMX.U32 R3, PT, PT, R3, UR10, PT ;  /* 0x0000000a03037c48 */ /* 0x000fe4000bfe0000 */
[----:B------:R-:W-:Y:S02]  /*01a0*/  LOP3.LUT R6, RZ, R2, RZ, 0x33, !PT ;  /* 0x00000002ff067212 */ /* 0x000fe400078e33ff */
[----:B---3--:R0:W-:Y:S02]  /*01b0*/  @!P0 STG.E desc[UR8][R4.64], R2 ;  /* 0x0000000204008986 */ /* 0x0081e4000c101908 */
[----:B------:R-:W-:-:S04]  /*01c0*/  VIMNMX.U32 R7, PT, PT, R6, UR4, PT ;  /* 0x0000000406077c48 */ /* 0x000fc8000bfe0000 */
[----:B------:R-:W-:Y:S01]  /*01d0*/  VIADDMNMX.U32 R7, R7, R2, UR10, PT ;  /* 0x0000000a07077e46 */ /* 0x000fe2000b800002 */
[----:B------:R-:W-:Y:S06]  /*01e0*/  @!P0 EXIT ;  /* 0x000000000000894d */ /* 0x000fec0003800000 */
[----:B------:R-:W1:Y:S01]  /*01f0*/  LDCU.U8 UR6, c[0x0][0x380] ;  /* 0x00007000ff0677ac */ /* 0x000e620008000000 */
[----:B------:R-:W-:Y:S01]  /*0200*/  BSSY.RECONVERGENT B0, `(.L_x_524) ;  /* 0x0000044000007945 */ /* 0x000fe20003800200 */
[----:B------:R-:W-:-:S06]  /*0210*/  UIADD3 UR4, UPT, UPT, UR5, -0x1, URZ ;  /* 0xffffffff05047890 */ /* 0x000fcc000fffe0ff */
[----:B0-----:R-:W-:-:S05]  /*0220*/  LOP3.LUT R4, R0, UR4, RZ, 0xc0, !PT ;  /* 0x0000000400047c12 */ /* 0x001fca000f8ec0ff */
[----:B------:R-:W-:Y:S01]  /*0230*/  IMAD R4, R4, UR7, RZ ;  /* 0x0000000704047c24 */ /* 0x000fe2000f8e02ff */
[----:B-1----:R-:W-:-:S04]  /*0240*/  UPRMT UR6, UR6, 0x8880, URZ ;  /* 0x0000888006067896 */ /* 0x002fc800080000ff */
[----:B------:R-:W-:-:S03]  /*0250*/  VIADDMNMX.U32 R4, R7, -R3, R4, PT ;  /* 0x8000000307047246 */ /* 0x000fc60003800004 */
[----:B------:R-:W-:Y:S02]  /*0260*/  UMOV UR4, UR6 ;  /* 0x0000000600047c82 */ /* 0x000fe40008000000 */
[----:B------:R-:W-:-:S09]  /*0270*/  UISETP.NE.AND UP0, UPT, UR4, URZ, UPT ;  /* 0x000000ff0400728c */ /* 0x000fd2000bf05270 */
[----:B------:R-:W-:Y:S05]  /*0280*/  BRA.U !UP0, `(.L_x_525) ;  /* 0x00000001087c7547 */ /* 0x000fea000b800000 */
[----:B------:R-:W-:Y:S01]  /*0290*/  IMAD.IADD R7, R7, 0x1, -R2 ;  /* 0x0000000107077824 */ /* 0x000fe200078e0a02 */
[----:B------:R-:W-:Y:S01]  /*02a0*/  VIADDMNMX.U32 R5, R2, -R3, R4, PT ;  /* 0x8000000302057246 */ /* 0x000fe20003800004 */
[----:B------:R-:W-:Y:S03]  /*02b0*/  BSSY.RECONVERGENT B1, `(.L_x_526) ;  /* 0x000001b000017945 */ /* 0x000fe60003800200 */
[----:B------:R-:W-:-:S05]  /*02c0*/  VIMNMX.U32 R6, PT, PT, R4, R7, !PT ;  /* 0x0000000704067248 */ /* 0x000fca0007fe0000 */
[----:B------:R-:W-:-:S05]  /*02d0*/  IMAD.IADD R6, R6, 0x1, -R7 ;  /* 0x0000000106067824 */ /* 0x000fca00078e0a07 */
[----:B------:R-:W-:-:S13]  /*02e0*/  ISETP.GE.U32.AND P0, PT, R6, R5, PT ;  /* 0x000000050600720c */ /* 0x000fda0003f06070 */
[----:B------:R-:W-:Y:S05]  /*02f0*/  @P0 BRA `(.L_x_527) ;  /* 0x0000000000580947 */ /* 0x000fea0003800000 */
[----:B------:R-:W0:Y:S02]  /*0300*/  LDC.64 R8, c[0x0][0x388] ;  /* 0x0000e200ff087b82 */ /* 0x000e240000000a00 */
.L_x_528:
[----:B------:R-:W-:-:S05]  /*0310*/  IMAD.IADD R7, R5, 0x1, -R6 ;  /* 0x0000000105077824 */ /* 0x000fca00078e0a06 */
[----:B------:R-:W-:-:S04]  /*0320*/  LEA.HI R14, R7, R6, RZ, 0x1f ;  /* 0x00000006070e7211 */ /* 0x000fc800078ff8ff */
[-C--:B------:R-:W-:Y:S02]  /*0330*/  LOP3.LUT R7, RZ, R14.reuse, RZ, 0x33, !PT ;  /* 0x0000000eff077212 */ /* 0x080fe400078e33ff */
[----:B------:R-:W-:-:S03]  /*0340*/  IADD3 R13, P0, PT, R3, R14, RZ ;  /* 0x0000000e030d7210 */ /* 0x000fc60007f1e0ff */
[----:B------:R-:W-:Y:S02]  /*0350*/  IMAD.IADD R7, R4, 0x1, R7 ;  /* 0x0000000104077824 */ /* 0x000fe400078e0207 */
[----:B------:R-:W-:Y:S02]  /*0360*/  IMAD.X R10, RZ, RZ, RZ, P0 ;  /* 0x000000ffff0a7224 */ /* 0x000fe400000e06ff */
[----:B0-----:R-:W-:Y:S01]  /*0370*/  IMAD.WIDE.U32 R12, R13, 0x30, R8 ;  /* 0x000000300d0c7825 */ /* 0x001fe200078e0008 */
[----:B------:R-:W-:-:S03]  /*0380*/  IADD3 R7, P1, PT, R2, R7, RZ ;  /* 0x0000000702077210 */ /* 0x000fc60007f3e0ff */
[----:B------:R-:W-:Y:S02]  /*0390*/  IMAD R17, R10, 0x30, RZ ;  /* 0x000000300a117824 */ /* 0x000fe400078e02ff */
[----:B------:R-:W-:Y:S02]  /*03a0*/  IMAD.X R15, RZ, RZ, RZ, P1 ;  /* 0x000000ffff0f7224 */ /* 0x000fe400008e06ff */
[----:B------:R-:W-:-:S04]  /*03b0*/  IMAD.WIDE.U32 R10, R7, 0x30, R8 ;  /* 0x00000030070a7825 */ /* 0x000fc800078e0008 */
[----:B------:R-:W-:Y:S02]  /*03c0*/  IMAD R15, R15, 0x30, RZ ;  /* 0x000000300f0f7824 */ /* 0x000fe400078e02ff */
[----:B------:R-:W-:Y:S02]  /*03d0*/  IMAD.IADD R13, R13, 0x1, R17 ;  /* 0x000000010d0d7824 */ /* 0x000fe400078e0211 */
[----:B------:R-:W-:-:S03]  /*03e0*/  IMAD.IADD R11, R11, 0x1, R15 ;  /* 0x000000010b0b7824 */ /* 0x000fc600078e020f */
[----:B------:R-:W2:Y:S04]  /*03f0*/  LDG.E R12, desc[UR8][R12.64+0x24] ;  /* 0x000024080c0c7981 */ /* 0x000ea8000c1e1900 */
[----:B------:R-:W2:Y:S02]  /*0400*/  LDG.E R11, desc[UR8][R10.64+0x24] ;  /* 0x000024080a0b7981 */ /* 0x000ea4000c1e1900 */
[----:B--2---:R-:W-:-:S04]  /*0410*/  FSETP.GT.AND P0, PT, R11, R12, PT ;  /* 0x0000000c0b00720b */ /* 0x004fc80003f04000 */
[----:B------:R-:W-:-:S09]  /*0420*/  SEL R5, R5, R14, !P0 ;  /* 0x0000000e05057207 */ /* 0x000fd20004000000 */
[----:B------:R-:W-:-:S05]  /*0430*/  @!P0 VIADD R6, R14, 0x1 ;  /* 0x000000010e068836 */ /* 0x000fca0000000000 */
[----:B------:R-:W-:-:S13]  /*0440*/  ISETP.GE.U32.AND P0, PT, R6, R5, PT ;  /* 0x000000050600720c */ /* 0x000fda0003f06070 */
[----:B------:R-:W-:Y:S05]  /*0450*/  @!P0 BRA `(.L_x_528) ;  /* 0xfffffffc00ac8947 */ /* 0x000fea000383ffff */
.L_x_527:
[----:B------:R-:W-:Y:S05]  /*0460*/  BSYNC.RECONVERGENT B1 ;  /* 0x0000000000017941 */ /* 0x000fea0003800200 */
.L_x_526:
[----:B------:R-:W-:Y:S05]  /*0470*/  BRA `(.L_x_529) ;  /* 0x0000000000707947 */ /* 0x000fea0003800000 */
.L_x_525:
[C---:B------:R-:W-:Y:S02]  /*0480*/  IADD3 R7, PT, PT, -R2.reuse, R7, RZ ;  /* 0x0000000702077210 */ /* 0x040fe40007ffe1ff */
[----:B------:R-:W-:Y:S02]  /*0490*/  VIADDMNMX.U32 R5, R2, -R3, R4, PT ;  /* 0x8000000302057246 */ /* 0x000fe40003800004 */
[----:B------:R-:W-:-:S05]  /*04a0*/  VIMNMX.U32 R6, PT, PT, R4, R7, !PT ;  /* 0x0000000704067248 */ /* 0x000fca0007fe0000 */
[----:B------:R-:W-:-:S05]  /*04b0*/  IMAD.IADD R6, R6, 0x1, -R7 ;  /* 0x0000000106067824 */ /* 0x000fca00078e0a07 */
[----:B------:R-:W-:-:S13]  /*04c0*/  ISETP.GE.U32.AND P0, PT, R6, R5, PT ;  /* 0x000000050600720c */ /* 0x000fda0003f06070 */
[----:B------:R-:W-:Y:S05]  /*04d0*/  @P0 BRA `(.L_x_529) ;  /* 0x0000000000580947 */ /* 0x000fea0003800000 */
[----:B------:R-:W0:Y:S02]  /*04e0*/  LDC.64 R8, c[0x0][0x390] ;  /* 0x0000e400ff087b82 */ /* 0x000e240000000a00 */
.L_x_530:
        /* <DEDUP_REMOVED lines=10> */
[----:B------:R-:W-:Y:S01]  /*0590*/  IMAD.WIDE.U32 R10, R7, 0x30, R8 ;  /* 0x00000030070a7825 */ /* 0x000fe200078e0008 */
[----:B------:R-:W-:-:S03]  /*05a0*/  IADD3 R13, PT, PT, R13, R17, RZ ;  /* 0x000000110d0d7210 */ /* 0x000fc60007ffe0ff */
[----:B------:R-:W-:Y:S02]  /*05b0*/  IMAD R15, R15, 0x30, RZ ;  /* 0x000000300f0f7824 */ /* 0x000fe400078e02ff */
[----:B------:R-:W2:Y:S02]  /*05c0*/  LDG.E R12, desc[UR8][R12.64+0x24] ;  /* 0x000024080c0c7981 */ /* 0x000ea4000c1e1900 */
[----:B------:R-:W-:-:S06]  /*05d0*/  IMAD.IADD R11, R11, 0x1, R15 ;  /* 0x000000010b0b7824 */ /* 0x000fcc00078e020f */
[----:B------:R-:W2:Y:S02]  /*05e0*/  LDG.E R11, desc[UR8][R10.64+0x24] ;  /* 0x000024080a0b7981 */ /* 0x000ea4000c1e1900 */
[----:B--2---:R-:W-:-:S04]  /*05f0*/  FSETP.GT.AND P0, PT, R11, R12, PT ;  /* 0x0000000c0b00720b */ /* 0x004fc80003f04000 */
[----:B------:R-:W-:-:S09]  /*0600*/  SEL R5, R5, R14, !P0 ;  /* 0x0000000e05057207 */ /* 0x000fd20004000000 */
[----:B------:R-:W-:-:S05]  /*0610*/  @!P0 VIADD R6, R14, 0x1 ;  /* 0x000000010e068836 */ /* 0x000fca0000000000 */
[----:B------:R-:W-:-:S13]  /*0620*/  ISETP.GE.U32.AND P0, PT, R6, R5, PT ;  /* 0x000000050600720c */ /* 0x000fda0003f06070 */
[----:B------:R-:W-:Y:S05]  /*0630*/  @!P0 BRA `(.L_x_530) ;  /* 0xfffffffc00ac8947 */ /* 0x000fea000383ffff */
.L_x_529:
[----:B------:R-:W-:Y:S05]  /*0640*/  BSYNC.RECONVERGENT B0 ;  /* 0x0000000000007941 */ /* 0x000fea0003800200 */
.L_x_524:
[----:B------:R-:W0:Y:S01]  /*0650*/  LDC.64 R4, c[0x0][0x3a0] ;  /* 0x0000e800ff047b82 */ /* 0x000e220000000a00 */
[----:B------:R-:W-:Y:S02]  /*0660*/  IMAD.IADD R3, R3, 0x1, R6 ;  /* 0x0000000103037824 */ /* 0x000fe400078e0206 */
[----:B0-----:R-:W-:-:S05]  /*0670*/  IMAD.WIDE.U32 R4, R0, 0x4, R4 ;  /* 0x0000000400047825 */ /* 0x001fca00078e0004 */
[----:B------:R-:W-:Y:S01]  /*0680*/  STG.E desc[UR8][R4.64], R3 ;  /* 0x0000000304007986 */ /* 0x000fe2000c101908 */
[----:B------:R-:W-:Y:S05]  /*0690*/  EXIT ;  /* 0x000000000000794d */ /* 0x000fea0003800000 */
.L_x_531:
        /* <DEDUP_REMOVED lines=14> */
.L_x_616:


//--------------------- .text._ZN3cub18CUB_300001_SM_10006detail10merge_sort30DeviceMergeSortBlockSortKernelINS2_10policy_hubIN6thrust24THRUST_300001_SM_1000_NS10device_ptrI13RadiosityDataEEE9Policy600ES9_PNS0_8NullTypeES9_SD_jN4cuda3std3__44lessIS8_EES8_SC_EEvbT0_T1_T2_T3_T4_PT6_PT7_T5_NS1_7vsmem_tE --------------------------
	.section	.text._ZN3cub18CUB_300001_SM_10006detail10merge_sort30DeviceMergeSortBlockSortKernelINS2_10policy_hubIN6thrust24THRUST_300001_SM_1000_NS10device_ptrI13RadiosityDataEEE9Policy600ES9_PNS0_8NullTypeES9_SD_jN4cuda3std3__44lessIS8_EES8_SC_EEvbT0_T1_T2_T3_T4_PT6_PT7_T5_NS1_7vsmem_tE,"ax",@progbits
	.align	128
        .global         _ZN3cub18CUB_300001_SM_10006detail10merge_sort30DeviceMergeSortBlockSortKernelINS2_10policy_hubIN6thrust24THRUST_300001_SM_1000_NS10device_ptrI13RadiosityDataEEE9Policy600ES9_PNS0_8NullTypeES9_SD_jN4cuda3std3__44lessIS8_EES8_SC_EEvbT0_T1_T2_T3_T4_PT6_PT7_T5_NS1_7vsmem_tE
        .type           _ZN3cub18CUB_300001_SM_10006detail10merge_sort30DeviceMergeSortBlockSortKernelINS2_10policy_hubIN6thrust24THRUST_300001_SM_1000_NS10device_ptrI13RadiosityDataEEE9Policy600ES9_PNS0_8NullTypeES9_SD_jN4cuda3std3__44lessIS8_EES8_SC_EEvbT0_T1_T2_T3_T4_PT6_PT7_T5_NS1_7vsmem_tE,@function
        .size           _ZN3cub18CUB_300001_SM_10006detail10merge_sort30DeviceMergeSortBlockSortKernelINS2_10policy_hubIN6thrust24THRUST_300001_SM_1000_NS10device_ptrI13RadiosityDataEEE9Policy600ES9_PNS0_8NullTypeES9_SD_jN4cuda3std3__44lessIS8_EES8_SC_EEvbT0_T1_T2_T3_T4_PT6_PT7_T5_NS1_7vsmem_tE,(.L_x_617 - _ZN3cub18CUB_300001_SM_10006detail10merge_sort30DeviceMergeSortBlockSortKernelINS2_10policy_hubIN6thrust24THRUST_300001_SM_1000_NS10device_ptrI13RadiosityDataEEE9Policy600ES9_PNS0_8NullTypeES9_SD_jN4cuda3std3__44lessIS8_EES8_SC_EEvbT0_T1_T2_T3_T4_PT6_PT7_T5_NS1_7vsmem_tE)
        .other          _ZN3cub18CUB_300001_SM_10006detail10merge_sort30DeviceMergeSortBlockSortKernelINS2_10policy_hubIN6thrust24THRUST_300001_SM_1000_NS10device_ptrI13RadiosityDataEEE9Policy600ES9_PNS0_8NullTypeES9_SD_jN4cuda3std3__44lessIS8_EES8_SC_EEvbT0_T1_T2_T3_T4_PT6_PT7_T5_NS1_7vsmem_tE,@"STO_CUDA_ENTRY STV_DEFAULT"
_ZN3cub18CUB_300001_SM_10006detail10merge_sort30DeviceMergeSortBlockSortKernelINS2_10policy_hubIN6thrust24THRUST_300001_SM_1000_NS10device_ptrI13RadiosityDataEEE9Policy600ES9_PNS0_8NullTypeES9_SD_jN4cuda3std3__44lessIS8_EES8_SC_EEvbT0_T1_T2_T3_T4_PT6_PT7_T5_NS1_7vsmem_tE:
.text._ZN3cub18CUB_300001_SM_10006detail10merge_sort30DeviceMergeSortBlockSortKernelINS2_10policy_hubIN6thrust24THRUST_300001_SM_1000_NS10device_ptrI13RadiosityDataEEE9Policy600ES9_PNS0_8NullTypeES9_SD_jN4cuda3std3__44lessIS8_EES8_SC_EEvbT0_T1_T2_T3_T4_PT6_PT7_T5_NS1_7vsmem_tE:
[----:B------:R-:W-:Y:S01]  /*0000*/  LDC R1, c[0x0][0x37c] ;  /* 0x0000df00ff017b82 */ /* 0x000fe20000000800 */
[----:B------:R-:W0:Y:S01]  /*0010*/  S2R R0, SR_CTAID.X ;  /* 0x0000000000007919 */ /* 0x000e220000002500 */
[----:B------:R-:W1:Y:S01]  /*0020*/  LDCU UR4, c[0x0][0x370] ;  /* 0x00006e00ff0477ac */ /* 0x000e620008000800 */
[----:B------:R-:W2:Y:S01]  /*0030*/  LDCU.64 UR8, c[0x0][0x358] ;  /* 0x00006b00ff0877ac */ /* 0x000ea20008000a00 */
[----:B-1----:R-:W-:-:S06]  /*0040*/  UIADD3 UR4, UPT, UPT, UR4, -0x1, URZ ;  /* 0xffffffff04047890 */ /* 0x002fcc000fffe0ff */
[C---:B0-----:R-:W-:Y:S01]  /*0050*/  ISETP.GE.U32.AND P0, PT, R0.reuse, UR4, PT ;  /* 0x0000000400007c0c */ /* 0x041fe2000bf06070 */
[----:B------:R-:W-:-:S12]  /*0060*/  IMAD.SHL.U32 R0, R0, 0x100, RZ ;  /* 0x0000010000007824 */ /* 0x000fd800078e00ff */
[----:B--2---:R-:W-:Y:S05]  /*0070*/  @P0 BRA `(.L_x_532) ;  /* 0x0000000800b40947 */ /* 0x004fea0003800000 */
[----:B------:R-:W0:Y:S01]  /*0080*/  S2R R31, SR_TID.X ;  /* 0x00000000001f7919 */ /* 0x000e220000002100 */
[----:B------:R-:W1:Y:S01]  /*0090*/  LDC.64 R2, c[0x0][0x388] ;  /* 0x0000e200ff027b82 */ /* 0x000e620000000a00 */
[----:B------:R-:W-:Y:S01]  /*00a0*/  ACQBULK ;  /* 0x000000000000782e */ /* 0x000fe20000000000 */
[----:B0-----:R-:W-:-:S05]  /*00b0*/  IADD3 R5, P0, PT, R0, R31, RZ ;  /* 0x0000001f00057210 */ /* 0x001fca0007f1e0ff */
[----:B------:R-:W-:Y:S02]  /*00c0*/  IMAD.X R0, RZ, RZ, RZ, P0 ;  /* 0x000000ffff007224 */ /* 0x000fe400000e06ff */
        /* <DEDUP_REMOVED lines=31> */
[----:B0-----:R-:W-:-:S07]  /*02c0*/  IMAD.MOV.U32 R30, RZ, RZ, 0x2 ;  /* 0x00000002ff1e7424 */ /* 0x001fce00078e00ff */
.L_x_539:
[----:B--2---:R-:W0:Y:S01]  /*02d0*/  S2R R21, SR_CgaCtaId ;  /* 0x0000000000157919 */ /* 0x004e220000008800 */
[--C-:B------:R-:W-:Y:S01]  /*02e0*/  IMAD.MOV R0, RZ, RZ, -R30.reuse ;  /* 0x000000ffff007224 */ /* 0x100fe200078e0a1e */
[----:B------:R-:W-:Y:S01]  /*02f0*/  BSSY.RECONVERGENT B0, `(.L_x_533) ;  /* 0x0000028000007945 */ /* 0x000fe20003800200 */
[----:B------:R-:W-:Y:S01]  /*0300*/  VIADD R2, R30, 0xffffffff ;  /* 0xffffffff1e027836 */ /* 0x000fe20000000000 */
[----:B------:R-:W-:Y:S02]  /*0310*/  BAR.SYNC.DEFER_BLOCKING 0x0 ;  /* 0x0000000000007b1d */ /* 0x000fe40000010000 */
[----:B-1----:R-:W-:Y:S02]  /*0320*/  LOP3.LUT R17, R31, R0, RZ, 0xc0, !PT ;  /* 0x000000001f117212 */ /* 0x002fe400078ec0ff */
[----:B------:R-:W-:Y:S02]  /*0330*/  SHF.R.U32.HI R0, RZ, 0x1, R30 ;  /* 0x00000001ff007819 */ /* 0x000fe4000001161e */
[----:B------:R-:W-:-:S02]  /*0340*/  VIMNMX.U32 R17, PT, PT, R17, 0x100, PT ;  /* 0x0000010011117848 */ /* 0x000fc40003fe0000 */
[----:B------:R-:W-:Y:S02]  /*0350*/  LOP3.LUT R2, R2, R31, RZ, 0xc0, !PT ;  /* 0x0000001f02027212 */ /* 0x000fe400078ec0ff */
[-C--:B------:R-:W-:Y:S02]  /*0360*/  VIADDMNMX.U32 R29, R17, R0.reuse, 0x100, PT ;  /* 0x00000100111d7446 */ /* 0x080fe40003800000 */
[----:B------:R-:W-:Y:S02]  /*0370*/  VIMNMX.U32 R2, PT, PT, R2, 0x100, PT ;  /* 0x0000010002027848 */ /* 0x000fe40003fe0000 */
[----:B------:R-:W-:Y:S02]  /*0380*/  VIADDMNMX.U32 R3, R29, R0, 0x100, PT ;  /* 0x000001001d037446 */ /* 0x000fe40003800000 */
[----:B------:R-:W-:-:S03]  /*0390*/  MOV R0, 0x400 ;  /* 0x0000040000007802 */ /* 0x000fc60000000f00 */
[----:B------:R-:W-:-:S05]  /*03a0*/  IMAD.IADD R19, R3, 0x1, -R29 ;  /* 0x0000000103137824 */ /* 0x000fca00078e0a1d */
[C---:B------:R-:W-:Y:S01]  /*03b0*/  ISETP.GE.AND P0, PT, R2.reuse, R19, PT ;  /* 0x000000130200720c */ /* 0x040fe20003f06270 */
[----:B------:R-:W-:Y:S01]  /*03c0*/  IMAD.IADD R19, R2, 0x1, -R19 ;  /* 0x0000000102137824 */ /* 0x000fe200078e0a13 */
[----:B0-----:R-:W-:Y:S02]  /*03d0*/  LEA R0, R21, R0, 0x18 ;  /* 0x0000000015007211 */ /* 0x001fe400078ec0ff */
[----:B------:R-:W-:Y:S02]  /*03e0*/  VIADDMNMX R21, R29, -R17, R2, PT ;  /* 0x800000111d157246 */ /* 0x000fe40003800102 */
[----:B------:R-:W-:Y:S01]  /*03f0*/  SEL R28, R19, RZ, P0 ;  /* 0x000000ff131c7207 */ /* 0x000fe20000000000 */
[----:B------:R-:W-:-:S03]  /*0400*/  IMAD R16, R31, 0x30, R0 ;  /* 0x000000301f107824 */ /* 0x000fc600078e0200 */
[----:B------:R-:W-:Y:S02]  /*0410*/  ISETP.GE.AND P0, PT, R28, R21, PT ;  /* 0x000000151c00720c */ /* 0x000fe40003f06270 */
[----:B-1----:R0:W-:Y:S04]  /*0420*/  STS.128 [R16], R12 ;  /* 0x0000000c10007388 */ /* 0x0021e80000000c00 */
[----:B--23--:R0:W-:Y:S04]  /*0430*/  STS.128 [R16+0x10], R8 ;  /* 0x0000100810007388 */ /* 0x00c1e80000000c00 */
[----:B---3--:R0:W-:Y:S01]  /*0440*/  STS.128 [R16+0x20], R4 ;  /* 0x0000200410007388 */ /* 0x0081e20000000c00 */
[----:B------:R-:W-:Y:S06]  /*0450*/  BAR.SYNC.DEFER_BLOCKING 0x0 ;  /* 0x0000000000007b1d */ /* 0x000fec0000010000 */
[----:B------:R-:W-:Y:S05]  /*0460*/  @P0 BRA `(.L_x_534) ;  /* 0x0000000000400947 */ /* 0x000fea0003800000 */
[----:B0-----:R-:W-:-:S07]  /*0470*/  IADD3 R9, PT, PT, R2, R29, RZ ;  /* 0x0000001d02097210 */ /* 0x001fce0007ffe0ff */
.L_x_535:
        /* <DEDUP_REMOVED lines=15> */
.L_x_534:
[----:B------:R-:W-:Y:S05]  /*0570*/  BSYNC.RECONVERGENT B0 ;  /* 0x0000000000007941 */ /* 0x000fea0003800200 */
.L_x_533:
[----:B0-----:R-:W-:Y:S01]  /*0580*/  IMAD.IADD R8, R17, 0x1, R28 ;  /* 0x0000000111087824 */ /* 0x001fe200078e021c */
        /* <DEDUP_REMOVED lines=15> */
.L_x_537:
[----:B-1----:R-:W-:Y:S01]  /*0680*/  IMAD.MOV.U32 R12, RZ, RZ, R16 ;  /* 0x000000ffff0c7224 */ /* 0x002fe200078e0010 */
[----:B------:R-:W-:Y:S01]  /*0690*/  MOV R15, R19 ;  /* 0x00000013000f7202 */ /* 0x000fe20000000f00 */
[----:B------:R-:W-:Y:S02]  /*06a0*/  IMAD.MOV.U32 R13, RZ, RZ, R17 ;  /* 0x000000ffff0d7224 */ /* 0x000fe400078e0011 */
[----:B------:R-:W-:Y:S02]  /*06b0*/  IMAD.MOV.U32 R14, RZ, RZ, R18 ;  /* 0x000000ffff0e7224 */ /* 0x000fe400078e0012 */
[----:B--23--:R-:W-:Y:S02]  /*06c0*/  IMAD.MOV.U32 R8, RZ, RZ, R20 ;  /* 0x000000ffff087224 */ /* 0x00cfe400078e0014 */
[----:B------:R-:W-:Y:S02]  /*06d0*/  IMAD.MOV.U32 R9, RZ, RZ, R21 ;  /* 0x000000ffff097224 */ /* 0x000fe400078e0015 */
[----:B------:R-:W-:-:S02]  /*06e0*/  IMAD.MOV.U32 R10, RZ, RZ, R22 ;  /* 0x000000ffff0a7224 */ /* 0x000fc400078e0016 */
[----:B------:R-:W-:Y:S02]  /*06f0*/  IMAD.MOV.U32 R11, RZ, RZ, R23 ;  /* 0x000000ffff0b7224 */ /* 0x000fe400078e0017 */
[----:B0-----:R-:W-:Y:S02]  /*0700*/  IMAD.MOV.U32 R4, RZ, RZ, R24 ;  /* 0x000000ffff047224 */ /* 0x001fe400078e0018 */
[----:B------:R-:W-:Y:S02]  /*0710*/  IMAD.MOV.U32 R5, RZ, RZ, R25 ;  /* 0x000000ffff057224 */ /* 0x000fe400078e0019 */
[----:B------:R-:W-:Y:S02]  /*0720*/  IMAD.MOV.U32 R6, RZ, RZ, R26 ;  /* 0x000000ffff067224 */ /* 0x000fe400078e001a */
[----:B------:R-:W-:-:S07]  /*0730*/  IMAD.MOV.U32 R7, RZ, RZ, R27 ;  /* 0x000000ffff077224 */ /* 0x000fce00078e001b */
.L_x_538:
[----:B------:R-:W-:Y:S05]  /*0740*/  BSYNC.RECONVERGENT B0 ;  /* 0x0000000000007941 */ /* 0x000fea0003800200 */
.L_x_536:
[C---:B------:R-:W-:Y:S02]  /*0750*/  ISETP.GE.U32.AND P0, PT, R30.reuse, 0x81, PT ;  /* 0x000000811e00780c */ /* 0x040fe40003f06070 */
[----:B------:R-:W-:-:S11]  /*0760*/  SHF.L.U32 R30, R30, 0x1, RZ ;  /* 0x000000011e1e7819 */ /* 0x000fd600000006ff */
[----:B------:R-:W-:Y:S05]  /*0770*/  @!P0 BRA `(.L_x_539) ;  /* 0xfffffff800d48947 */ /* 0x000fea000383ffff */
[----:B------:R-:W0:Y:S02]  /*0780*/  LDCU.U8 UR4, c[0x0][0x380] ;  /* 0x00007000ff0477ac */ /* 0x000e240008000000 */
[----:B0-----:R-:W-:-:S04]  /*0790*/  UPRMT UR4, UR4, 0x8880, URZ ;  /* 0x0000888004047896 */ /* 0x001fc800080000ff */
[----:B------:R-:W-:Y:S01]  /*07a0*/  UISETP.NE.AND UP0, UPT, UR4, URZ, UPT ;  /* 0x000000ff0400728c */ /* 0x000fe2000bf05270 */
[----:B------:R-:W-:Y:S08]  /*07b0*/  BAR.SYNC.DEFER_BLOCKING 0x0 ;  /* 0x0000000000007b1d */ /* 0x000ff00000010000 */
[----:B------:R-:W-:Y:S05]  /*07c0*/  BRA.U !UP0, `(.L_x_540) ;  /* 0x0000000108747547 */ /* 0x000fea000b800000 */
[----:B------:R-:W0:Y:S01]  /*07d0*/  S2R R0, SR_CTAID.X ;  /* 0x0000000000007919 */ /* 0x000e220000002500 */
[----:B------:R-:W4:Y:S01]  /*07e0*/  LDC.64 R2, c[0x0][0x398] ;  /* 0x0000e600ff027b82 */ /* 0x000f220000000a00 */
[----:B------:R-:W-:Y:S01]  /*07f0*/  LOP3.LUT R29, R31, 0x3e0, RZ, 0xc0, !PT ;  /* 0x000003e01f1d7812 */ /* 0x000fe200078ec0ff */
[----:B------:R-:W-:Y:S04]  /*0800*/  STS.128 [R32], R12 ;  /* 0x0000000c20007388 */ /* 0x000fe80000000c00 */
[----:B---3--:R-:W-:Y:S04]  /*0810*/  STS.128 [R32+0x10], R8 ;  /* 0x0000100820007388 */ /* 0x008fe80000000c00 */
[----:B------:R3:W-:Y:S01]  /*0820*/  STS.128 [R32+0x20], R4 ;  /* 0x0000200420007388 */ /* 0x0007e20000000c00 */
[----:B------:R-:W-:-:S03]  /*0830*/  NOP ;  /* 0x0000000000007918 */ /* 0x000fc60000000000 */
[----:B--2---:R-:W2:Y:S04]  /*0840*/  LDS.128 R20, [R32] ;  /* 0x0000000020147984 */ /* 0x004ea80000000c00 */
[----:B-1----:R-:W1:Y:S04]  /*0850*/  LDS.128 R16, [R32+0x10] ;  /* 0x0000100020107984 */ /* 0x002e680000000c00 */
[----:B------:R-:W5:Y:S01]  /*0860*/  LDS.128 R24, [R32+0x20] ;  /* 0x0000200020187984 */ /* 0x000f620000000c00 */
[----:B0-----:R-:W-:-:S04]  /*0870*/  LEA R0, P0, R0, R29, 0x8 ;  /* 0x0000001d00007211 */ /* 0x001fc800078040ff */
[----:B------:R-:W-:Y:S01]  /*0880*/  LOP3.LUT R31, R0, 0x1f, R31, 0xf8, !PT ;  /* 0x0000001f001f7812 */ /* 0x000fe200078ef81f */
[----:B------:R-:W-:-:S04]  /*0890*/  IMAD.X R0, RZ, RZ, RZ, P0 ;  /* 0x000000ffff007224 */ /* 0x000fc800000e06ff */
[----:B----4-:R-:W-:-:S04]  /*08a0*/  IMAD.WIDE.U32 R2, R31, 0x30, R2 ;  /* 0x000000301f027825 */ /* 0x010fc800078e0002 */
[----:B---3--:R-:W-:-:S04]  /*08b0*/  IMAD R5, R0, 0x30, RZ ;  /* 0x0000003000057824 */ /* 0x008fc800078e02ff */
        /* <DEDUP_REMOVED lines=14> */
.L_x_540:
[----:B------:R-:W0:Y:S01]  /*09a0*/  S2R R0, SR_CTAID.X ;  /* 0x0000000000007919 */ /* 0x000e220000002500 */
[----:B------:R-:W4:Y:S01]  /*09b0*/  LDC.64 R2, c[0x0][0x3b0] ;  /* 0x0000ec00ff027b82 */ /* 0x000f220000000a00 */
[----:B------:R5:W-:Y:S04]  /*09c0*/  STS.128 [R32], R12 ;  /* 0x0000000c20007388 */ /* 0x000be80000000c00 */
[----:B---3--:R-:W-:Y:S04]  /*09d0*/  STS.128 [R32+0x10], R8 ;  /* 0x0000100820007388 */ /* 0x008fe80000000c00 */
[----:B------:R-:W-:Y:S01]  /*09e0*/  STS.128 [R32+0x20], R4 ;  /* 0x0000200420007388 */ /* 0x000fe20000000c00 */
[----:B------:R-:W-:-:S03]  /*09f0*/  NOP ;  /* 0x0000000000007918 */ /* 0x000fc60000000000 */
[----:B--2---:R-:W2:Y:S04]  /*0a00*/  LDS.128 R20, [R32] ;  /* 0x0000000020147984 */ /* 0x004ea80000000c00 */
[----:B-1----:R-:W1:Y:S04]  /*0a10*/  LDS.128 R16, [R32+0x10] ;  /* 0x0000100020107984 */ /* 0x002e680000000c00 */
[----:B------:R-:W3:Y:S01]  /*0a20*/  LDS.128 R24, [R32+0x20] ;  /* 0x0000200020187984 */ /* 0x000ee20000000c00 */
[----:B0-----:R-:W-:-:S05]  /*0a30*/  LEA R31, P0, R0, R31, 0x8 ;  /* 0x0000001f001f7211 */ /* 0x001fca00078040ff */
[----:B------:R-:W-:Y:S02]  /*0a40*/  IMAD.X R0, RZ, RZ, RZ, P0 ;  /* 0x000000ffff007224 */ /* 0x000fe400000e06ff */
[----:B----4-:R-:W-:-:S04]  /*0a50*/  IMAD.WIDE.U32 R2, R31, 0x30, R2 ;  /* 0x000000301f027825 */ /* 0x010fc800078e0002 */
[----:B-----5:R-:W-:-:S04]  /*0a60*/  IMAD R13, R0, 0x30, RZ ;  /* 0x00000030000d7824 */ /* 0x020fc800078e02ff */
        /* <DEDUP_REMOVED lines=9> */
[----:B---3--:R-:W-:Y:S04]  /*0b00*/  STG.E desc[UR8][R2.64+0x20], R24 ;  /* 0x0000201802007986 */ /* 0x008fe8000c101908 */
[----:B------:R-:W-:Y:S04]  /*0b10*/  STG.E desc[UR8][R2.64+0x24], R25 ;  /* 0x0000241902007986 */ /* 0x000fe8000c101908 */
[----:B------:R-:W-:Y:S04]  /*0b20*/  STG.E desc[UR8][R2.64+0x28], R26 ;  /* 0x0000281a02007986 */ /* 0x000fe8000c101908 */
[----:B------:R-:W-:Y:S01]  /*0b30*/  STG.E desc[UR8][R2.64+0x2c], R27 ;  /* 0x00002c1b02007986 */ /* 0x000fe2000c101908 */
[----:B------:R-:W-:Y:S05]  /*0b40*/  EXIT ;  /* 0x000000000000794d */ /* 0x000fea0003800000 */
.L_x_532:
[----:B------:R-:W0:Y:S01]  /*0b50*/  LDC.64 R2, c[0x0][0x388] ;  /* 0x0000e200ff027b82 */ /* 0x000e220000000a00 */
[----:B------:R-:W-:Y:S01]  /*0b60*/  ACQBULK ;  /* 0x000000000000782e */ /* 0x000fe20000000000 */
[----:B------:R-:W1:Y:S06]  /*0b70*/  S2R R29, SR_TID.X ;  /* 0x00000000001d7919 */ /* 0x000e6c0000002100 */
[----:B------:R-:W2:Y:S01]  /*0b80*/  LDC R5, c[0x0][0x3a8] ;  /* 0x0000ea00ff057b82 */ /* 0x000ea20000000800 */
[----:B0-----:R-:W-:-:S05]  /*0b90*/  IMAD.WIDE.U32 R2, R0, 0x30, R2 ;  /* 0x0000003000027825 */ /* 0x001fca00078e0002 */
        /* <DEDUP_REMOVED lines=13> */
[----:B--2---:R-:W-:-:S04]  /*0c70*/  VIADDMNMX R32, R32, R5, 0x100, PT ;  /* 0x0000010020207446 */ /* 0x004fc80003800105 */
[----:B-1----:R-:W-:-:S13]  /*0c80*/  ISETP.GE.AND P0, PT, R29, R32, PT ;  /* 0x000000201d00720c */ /* 0x002fda0003f06270 */
[----:B------:R-:W-:-:S05]  /*0c90*/  @!P0 IMAD R5, R29, 0x30, RZ ;  /* 0x000000301d058824 */ /* 0x000fca00078e02ff */
[----:B------:R-:W-:-:S05]  /*0ca0*/  @!P0 IADD3 R4, P1, PT, R5, R2, RZ ;  /* 0x0000000205048210 */ /* 0x000fca0007f3e0ff */
[----:B------:R-:W-:-:S05]  /*0cb0*/  @!P0 IMAD.X R5, RZ, RZ, R3, P1 ;  /* 0x000000ffff058224 */ /* 0x000fca00008e0603 */
[----:B---3--:R-:W2:Y:S04]  /*0cc0*/  @!P0 LDG.E R16, desc[UR8][R4.64] ;  /* 0x0000000804108981 */ /* 0x008ea8000c1e1900 */
[----:B----4-:R-:W2:Y:S04]  /*0cd0*/  @!P0 LDG.E R17, desc[UR8][R4.64+0x4] ;  /* 0x0000040804118981 */ /* 0x010ea8000c1e1900 */
[----:B-----5:R-:W2:Y:S04]  /*0ce0*/  @!P0 LDG.E R18, desc[UR8][R4.64+0x8] ;  /* 0x0000080804128981 */ /* 0x020ea8000c1e1900 */
[----:B------:R-:W2:Y:S04]  /*0cf0*/  @!P0 LDG.E R19, desc[UR8][R4.64+0xc] ;  /* 0x00000c0804138981 */ /* 0x000ea8000c1e1900 */
        /* <DEDUP_REMOVED lines=8> */
[----:B0-----:R-:W-:-:S02]  /*0d80*/  MOV R2, 0x400 ;  /* 0x0000040000027802 */ /* 0x001fc40000000f00 */
        /* <DEDUP_REMOVED lines=17> */
.L_x_547:
[----:B------:R-:W-:Y:S01]  /*0ea0*/  UIADD3 UR5, UPT, UPT, -UR4, URZ, URZ ;  /* 0x000000ff04057290 */ /* 0x000fe2000fffe1ff */
[----:B--2---:R-:W0:Y:S01]  /*0eb0*/  S2R R20, SR_CgaCtaId ;  /* 0x0000000000147919 */ /* 0x004e220000008800 */
[----:B------:R-:W-:Y:S01]  /*0ec0*/  UIADD3 UR6, UPT, UPT, UR4, -0x1, URZ ;  /* 0xffffffff04067890 */ /* 0x000fe2000fffe0ff */
[----:B------:R-:W-:Y:S01]  /*0ed0*/  MOV R33, 0x400 ;  /* 0x0000040000217802 */ /* 0x000fe20000000f00 */
[----:B------:R-:W-:Y:S01]  /*0ee0*/  BSSY.RECONVERGENT B0, `(.L_x_541) ;  /* 0x0000028000007945 */ /* 0x000fe20003800200 */
[----:B------:R-:W-:Y:S01]  /*0ef0*/  BAR.SYNC.DEFER_BLOCKING 0x0 ;  /* 0x0000000000007b1d */ /* 0x000fe20000010000 */
[C---:B------:R-:W-:Y:S01]  /*0f00*/  LOP3.LUT R3, R29.reuse, UR5, RZ, 0xc0, !PT ;  /* 0x000000051d037c12 */ /* 0x040fe2000f8ec0ff */
[----:B------:R-:W-:Y:S01]  /*0f10*/  USHF.R.U32.HI UR5, URZ, 0x1, UR4 ;  /* 0x00000001ff057899 */ /* 0x000fe20008011604 */
[----:B-1----:R-:W-:Y:S02]  /*0f20*/  LOP3.LUT R17, R29, UR6, RZ, 0xc0, !PT ;  /* 0x000000061d117c12 */ /* 0x002fe4000f8ec0ff */
[----:B------:R-:W-:-:S02]  /*0f30*/  VIMNMX R16, PT, PT, R32, R3, PT ;  /* 0x0000000320107248 */ /* 0x000fc40003fe0100 */
[----:B------:R-:W-:Y:S02]  /*0f40*/  VIMNMX R30, PT, PT, R32, R17, PT ;  /* 0x00000011201e7248 */ /* 0x000fe40003fe0100 */
[----:B------:R-:W-:-:S04]  /*0f50*/  VIADDMNMX R3, R16, UR5, R32, PT ;  /* 0x0000000510037c46 */ /* 0x000fc8000b800120 */
[C---:B------:R-:W-:Y:S02]  /*0f60*/  VIADDMNMX R0, R3.reuse, UR5, R32, PT ;  /* 0x0000000503007c46 */ /* 0x040fe4000b800120 */
[C---:B------:R-:W-:Y:S02]  /*0f70*/  VIADDMNMX R18, R3.reuse, -R16, R30, PT ;  /* 0x8000001003127246 */ /* 0x040fe4000380011e */
[----:B------:R-:W-:-:S04]  /*0f80*/  IADD3 R17, PT, PT, -R3, R0, RZ ;  /* 0x0000000003117210 */ /* 0x000fc80007ffe1ff */
[C---:B------:R-:W-:Y:S01]  /*0f90*/  ISETP.GE.AND P0, PT, R30.reuse, R17, PT ;  /* 0x000000111e00720c */ /* 0x040fe20003f06270 */
[----:B------:R-:W-:Y:S01]  /*0fa0*/  IMAD.IADD R17, R30, 0x1, -R17 ;  /* 0x000000011e117824 */ /* 0x000fe200078e0a11 */
[----:B-1----:R1:W-:Y:S04]  /*0fb0*/  STS.128 [R2], R12 ;  /* 0x0000000c02007388 */ /* 0x0023e80000000c00 */
[----:B------:R-:W-:Y:S01]  /*0fc0*/  SEL R31, R17, RZ, P0 ;  /* 0x000000ff111f7207 */ /* 0x000fe20000000000 */
[----:B--23--:R1:W-:Y:S01]  /*0fd0*/  STS.128 [R2+0x10], R8 ;  /* 0x0000100802007388 */ /* 0x00c3e20000000c00 */
[----:B0-----:R-:W-:Y:S02]  /*0fe0*/  LEA R33, R20, R33, 0x18 ;  /* 0x0000002114217211 */ /* 0x001fe400078ec0ff */
[----:B------:R-:W-:Y:S01]  /*0ff0*/  ISETP.GE.AND P0, PT, R31, R18, PT ;  /* 0x000000121f00720c */ /* 0x000fe20003f06270 */
[----:B---3--:R1:W-:Y:S01]  /*1000*/  STS.128 [R2+0x20], R4 ;  /* 0x0000200402007388 */ /* 0x0083e20000000c00 */
[----:B------:R-:W-:Y:S11]  /*1010*/  BAR.SYNC.DEFER_BLOCKING 0x0 ;  /* 0x0000000000007b1d */ /* 0x000ff60000010000 */
[----:B------:R-:W-:Y:S05]  /*1020*/  @P0 BRA `(.L_x_542) ;  /* 0x00000000004c0947 */ /* 0x000fea0003800000 */
[----:B-1----:R-:W0:Y:S01]  /*1030*/  S2R R5, SR_CgaCtaId ;  /* 0x0000000000057919 */ /* 0x002e220000008800 */
[----:B------:R-:W-:Y:S01]  /*1040*/  MOV R4, 0x400 ;  /* 0x0000040000047802 */ /* 0x000fe20000000f00 */
[----:B------:R-:W-:-:S03]  /*1050*/  IMAD.IADD R9, R30, 0x1, R3 ;  /* 0x000000011e097824 */ /* 0x000fc600078e0203 */
[----:B0-----:R-:W-:-:S07]  /*1060*/  LEA R11, R5, R4, 0x18 ;  /* 0x00000004050b7211 */ /* 0x001fce00078ec0ff */
.L_x_543:
        /* <DEDUP_REMOVED lines=15> */
.L_x_542:
[----:B------:R-:W-:Y:S05]  /*1160*/  BSYNC.RECONVERGENT B0 ;  /* 0x0000000000007941 */ /* 0x000fea0003800200 */
.L_x_541:
        /* <DEDUP_REMOVED lines=16> */
.L_x_545:
[----:B-1----:R-:W-:Y:S01]  /*1270*/  MOV R12, R16 ;  /* 0x00000010000c7202 */ /* 0x002fe20000000f00 */
[----:B------:R-:W-:Y:S01]  /*1280*/  IMAD.MOV.U32 R13, RZ, RZ, R17 ;  /* 0x000000ffff0d7224 */ /* 0x000fe200078e0011 */
[----:B0--3--:R-:W-:Y:S01]  /*1290*/  MOV R4, R24 ;  /* 0x0000001800047202 */ /* 0x009fe20000000f00 */
[----:B------:R-:W-:Y:S02]  /*12a0*/  IMAD.MOV.U32 R14, RZ, RZ, R18 ;  /* 0x000000ffff0e7224 */ /* 0x000fe400078e0012 */
        /* <DEDUP_REMOVED lines=8> */
.L_x_546:
[----:B------:R-:W-:Y:S05]  /*1330*/  BSYNC.RECONVERGENT B0 ;  /* 0x0000000000007941 */ /* 0x000fea0003800200 */
.L_x_544:
[----:B------:R-:W-:Y:S02]  /*1340*/  UISETP.GE.U32.AND UP0, UPT, UR4, 0x81, UPT ;  /* 0x000000810400788c */ /* 0x000fe4000bf06070 */
[----:B------:R-:W-:-:S07]  /*1350*/  USHF.L.U32 UR5, UR4, 0x1, URZ ;  /* 0x0000000104057899 */ /* 0x000fce00080006ff */
[----:B------:R-:W-:Y:S01]  /*1360*/  UMOV UR4, UR5 ;  /* 0x0000000500047c82 */ /* 0x000fe20008000000 */
[----:B------:R-:W-:Y:S05]  /*1370*/  BRA.U !UP0, `(.L_x_547) ;  /* 0xfffffff908c87547 */ /* 0x000fea000b83ffff */
[----:B------:R-:W0:Y:S01]  /*1380*/  LDCU.U8 UR5, c[0x0][0x380] ;  /* 0x00007000ff0577ac */ /* 0x000e220008000000 */
[----:B------:R-:W4:Y:S01]  /*1390*/  S2UR UR7, SR_CgaCtaId ;  /* 0x00000000000779c3 */ /* 0x000f220000008800 */
[----:B------:R-:W-:-:S07]  /*13a0*/  UMOV UR6, 0x400 ;  /* 0x0000040000067882 */ /* 0x000fce0000000000 */
[----:B------:R-:W5:Y:S01]  /*13b0*/  S2UR UR4, SR_CTAID.X ;  /* 0x00000000000479c3 */ /* 0x000f620000002500 */
[----:B0-----:R-:W-:-:S04]  /*13c0*/  UPRMT UR5, UR5, 0x8880, URZ ;  /* 0x0000888005057896 */ /* 0x001fc800080000ff */
[----:B------:R-:W-:Y:S02]  /*13d0*/  UISETP.NE.AND UP0, UPT, UR5, URZ, UPT ;  /* 0x000000ff0500728c */ /* 0x000fe4000bf05270 */
[----:B----4-:R-:W-:Y:S02]  /*13e0*/  ULEA UR6, UR7, UR6, 0x18 ;  /* 0x0000000607067291 */ /* 0x010fe4000f8ec0ff */
[----:B-----5:R-:W-:Y:S01]  /*13f0*/  USHF.L.U32 UR4, UR4, 0x8, URZ ;  /* 0x0000000804047899 */ /* 0x020fe200080006ff */
[----:B------:R-:W-:Y:S06]  /*1400*/  BAR.SYNC.DEFER_BLOCKING 0x0 ;  /* 0x0000000000007b1d */ /* 0x000fec0000010000 */
[----:B------:R-:W-:Y:S05]  /*1410*/  BRA.U !UP0, `(.L_x_548) ;  /* 0x00000001088c7547 */ /* 0x000fea000b800000 */
[----:B------:R-:W-:Y:S01]  /*1420*/  ISETP.NE.AND P0, PT, R29, RZ, PT ;  /* 0x000000ff1d00720c */ /* 0x000fe20003f05270 */
[----:B------:R-:W-:Y:S01]  /*1430*/  STS.128 [R28], R12 ;  /* 0x0000000c1c007388 */ /* 0x000fe20000000c00 */
[----:B------:R-:W0:Y:S03]  /*1440*/  LDC.64 R2, c[0x0][0x398] ;  /* 0x0000e600ff027b82 */ /* 0x000e260000000a00 */
[----:B---3--:R3:W-:Y:S04]  /*1450*/  STS.128 [R28+0x10], R8 ;  /* 0x000010081c007388 */ /* 0x0087e80000000c00 */
[----:B------:R4:W-:Y:S01]  /*1460*/  STS.128 [R28+0x20], R4 ;  /* 0x000020041c007388 */ /* 0x0009e20000000c00 */
[----:B------:R-:W-:-:S03]  /*1470*/  NOP ;  /* 0x0000000000007918 */ /* 0x000fc60000000000 */
[----:B-1----:R-:W-:Y:S04]  /*1480*/  LDS.128 R16, [R28] ;  /* 0x000000001c107984 */ /* 0x002fe80000000c00 */
[----:B--2---:R-:W-:Y:S04]  /*1490*/  LDS.128 R20, [R28+0x10] ;  /* 0x000010001c147984 */ /* 0x004fe80000000c00 */
[----:B------:R-:W-:Y:S04]  /*14a0*/  LDS.128 R24, [R28+0x20] ;  /* 0x000020001c187984 */ /* 0x000fe80000000c00 */
[----:B------:R-:W-:Y:S01]  /*14b0*/  @!P0 STS [UR6+0x3000], R32 ;  /* 0x00300020ff008988 */ /* 0x000fe20008000806 */
[----:B------:R-:W-:Y:S06]  /*14c0*/  BAR.SYNC.DEFER_BLOCKING 0x0 ;  /* 0x0000000000007b1d */ /* 0x000fec0000010000 */
[----:B------:R-:W3:Y:S01]  /*14d0*/  S2R R29, SR_TID.X ;  /* 0x00000000001d7919 */ /* 0x000ee20000002100 */
[----:B------:R-:W1:Y:S01]  /*14e0*/  LDS R0, [UR6+0x3000] ;  /* 0x00300006ff007984 */ /* 0x000e620008000800 */
[----:B---3--:R-:W-:-:S02]  /*14f0*/  LOP3.LUT R8, R29, 0x3e0, RZ, 0xc0, !PT ;  /* 0x000003e01d087812 */ /* 0x008fc400078ec0ff */
[----:B----4-:R-:W-:-:S04]  /*1500*/  LOP3.LUT R5, R29, 0x1f, RZ, 0xc0, !PT ;  /* 0x0000001f1d057812 */ /* 0x010fc800078ec0ff */
[----:B------:R-:W-:-:S04]  /*1510*/  IADD3 R5, P0, P1, R5, UR4, R8 ;  /* 0x0000000405057c10 */ /* 0x000fc8000f91e008 */
[----:B------:R-:W-:Y:S01]  /*1520*/  IADD3.X R4, PT, PT, RZ, RZ, RZ, P0, P1 ;  /* 0x000000ffff047210 */ /* 0x000fe200007e24ff */
[----:B0-----:R-:W-:-:S04]  /*1530*/  IMAD.WIDE.U32 R2, R5, 0x30, R2 ;  /* 0x0000003005027825 */ /* 0x001fc800078e0002 */
[----:B------:R-:W-:-:S04]  /*1540*/  IMAD R5, R4, 0x30, RZ ;  /* 0x0000003004057824 */ /* 0x000fc800078e02ff */
        /* <DEDUP_REMOVED lines=16> */
.L_x_548:
[----:B------:R-:W-:Y:S01]  /*1650*/  ISETP.NE.AND P0, PT, R29, RZ, PT ;  /* 0x000000ff1d00720c */ /* 0x000fe20003f05270 */
[----:B------:R0:W-:Y:S01]  /*1660*/  STS.128 [R28], R12 ;  /* 0x0000000c1c007388 */ /* 0x0001e20000000c00 */
[----:B------:R-:W4:Y:S03]  /*1670*/  LDC.64 R2, c[0x0][0x3b0] ;  /* 0x0000ec00ff027b82 */ /* 0x000f260000000a00 */
[----:B---3--:R3:W-:Y:S04]  /*1680*/  STS.128 [R28+0x10], R8 ;  /* 0x000010081c007388 */ /* 0x0087e80000000c00 */
[----:B------:R5:W-:Y:S01]  /*1690*/  STS.128 [R28+0x20], R4 ;  /* 0x000020041c007388 */ /* 0x000be20000000c00 */
[----:B------:R-:W-:-:S03]  /*16a0*/  NOP ;  /* 0x0000000000007918 */ /* 0x000fc60000000000 */
[----:B-1----:R-:W-:Y:S04]  /*16b0*/  LDS.128 R16, [R28] ;  /* 0x000000001c107984 */ /* 0x002fe80000000c00 */
[----:B--2---:R-:W-:Y:S04]  /*16c0*/  LDS.128 R20, [R28+0x10] ;  /* 0x000010001c147984 */ /* 0x004fe80000000c00 */
[----:B------:R-:W-:Y:S04]  /*16d0*/  LDS.128 R24, [R28+0x20] ;  /* 0x000020001c187984 */ /* 0x000fe80000000c00 */
[----:B------:R-:W-:Y:S01]  /*16e0*/  @!P0 STS [UR6+0x3000], R32 ;  /* 0x00300020ff008988 */ /* 0x000fe20008000806 */
[----:B------:R-:W-:Y:S01]  /*16f0*/  BAR.SYNC.DEFER_BLOCKING 0x0 ;  /* 0x0000000000007b1d */ /* 0x000fe20000010000 */
[----:B0-----:R-:W-:-:S05]  /*1700*/  IADD3 R13, P0, PT, R29, UR4, RZ ;  /* 0x000000041d0d7c10 */ /* 0x001fca000ff1e0ff */
[----:B---3--:R-:W-:Y:S02]  /*1710*/  IMAD.X R8, RZ, RZ, RZ, P0 ;  /* 0x000000ffff087224 */ /* 0x008fe400000e06ff */
[----:B----4-:R-:W-:-:S04]  /*1720*/  IMAD.WIDE.U32 R2, R13, 0x30, R2 ;  /* 0x000000300d027825 */ /* 0x010fc800078e0002 */
[----:B-----5:R-:W-:-:S04]  /*1730*/  IMAD R5, R8, 0x30, RZ ;  /* 0x0000003008057824 */ /* 0x020fc800078e02ff */
[----:B------:R-:W-:Y:S01]  /*1740*/  IMAD.IADD R3, R5, 0x1, R3 ;  /* 0x0000000105037824 */ /* 0x000fe200078e0203 */
        /* <DEDUP_REMOVED lines=16> */
.L_x_549:
        /* <DEDUP_REMOVED lines=11> */
.L_x_617:


//--------------------- .text._ZN3cub18CUB_300001_SM_10006detail9transform16transform_kernelINS2_10policy_hubILb1EN4cuda3std3__45tupleIJN6thrust24THRUST_300001_SM_1000_NS20permutation_iteratorINSA_10device_ptrI13RadiosityDataEENSC_IiEEEEEEEE10policy1000ElNS7_10__identityESE_JSG_EEEvT0_iT1_T2_DpNS2_10kernel_argIT3_EE --------------------------
	.section	.text._ZN3cub18CUB_300001_SM_10006detail9transform16transform_kernelINS2_10policy_hubILb1EN4cuda3std3__45tupleIJN6thrust24THRUST_300001_SM_1000_NS20permutation_iteratorINSA_10device_ptrI13RadiosityDataEENSC_IiEEEEEEEE10policy1000ElNS7_10__identityESE_JSG_EEEvT0_iT1_T2_DpNS2_10kernel_argIT3_EE,"ax",@progbits
	.align	128
        .global         _ZN3cub18CUB_300001_SM_10006detail9transform16transform_kernelINS2_10policy_hubILb1EN4cuda3std3__45tupleIJN6thrust24THRUST_300001_SM_1000_NS20permutation_iteratorINSA_10device_ptrI13RadiosityDataEENSC_IiEEEEEEEE10policy1000ElNS7_10__identityESE_JSG_EEEvT0_iT1_T2_DpNS2_10kernel_argIT3_EE
        .type           _ZN3cub18CUB_300001_SM_10006detail9transform16transform_kernelINS2_10policy_hubILb1EN4cuda3std3__45tupleIJN6thrust24THRUST_300001_SM_1000_NS20permutation_iteratorINSA_10device_ptrI13RadiosityDataEENSC_IiEEEEEEEE10policy1000ElNS7_10__identityESE_JSG_EEEvT0_iT1_T2_DpNS2_10kernel_argIT3_EE,@function
        .size           _ZN3cub18CUB_300001_SM_10006detail9transform16transform_kernelINS2_10policy_hubILb1EN4cuda3std3__45tupleIJN6thrust24THRUST_300001_SM_1000_NS20permutation_iteratorINSA_10device_ptrI13RadiosityDataEENSC_IiEEEEEEEE10policy1000ElNS7_10__identityESE_JSG_EEEvT0_iT1_T2_DpNS2_10kernel_argIT3_EE,(.L_x_618 - _ZN3cub18CUB_300001_SM_10006detail9transform16transform_kernelINS2_10policy_hubILb1EN4cuda3std3__45tupleIJN6thrust24THRUST_300001_SM_1000_NS20permutation_iteratorINSA_10device_ptrI13RadiosityDataEENSC_IiEEEEEEEE10policy1000ElNS7_10__identityESE_JSG_EEEvT0_iT1_T2_DpNS2_10kernel_argIT3_EE)
        .other          _ZN3cub18CUB_300001_SM_10006detail9transform16transform_kernelINS2_10policy_hubILb1EN4cuda3std3__45tupleIJN6thrust24THRUST_300001_SM_1000_NS20permutation_iteratorINSA_10device_ptrI13RadiosityDataEENSC_IiEEEEEEEE10policy1000ElNS7_10__identityESE_JSG_EEEvT0_iT1_T2_DpNS2_10kernel_argIT3_EE,@"STO_CUDA_ENTRY STV_DEFAULT"
_ZN3cub18CUB_300001_SM_10006detail9transform16transform_kernelINS2_10policy_hubILb1EN4cuda3std3__45tupleIJN6thrust24THRUST_300001_SM_1000_NS20permutation_iteratorINSA_10device_ptrI13RadiosityDataEENSC_IiEEEEEEEE10policy1000ElNS7_10__identityESE_JSG_EEEvT0_iT1_T2_DpNS2_10kernel_argIT3_EE:
.text._ZN3cub18CUB_300001_SM_10006detail9transform16transform_kernelINS2_10policy_hubILb1EN4cuda3std3__45tupleIJN6thrust24THRUST_300001_SM_1000_NS20permutation_iteratorINSA_10device_ptrI13RadiosityDataEENSC_IiEEEEEEEE10policy1000ElNS7_10__identityESE_JSG_EEEvT0_iT1_T2_DpNS2_10kernel_argIT3_EE:
[----:B------:R-:W-:Y:S08]  /*0000*/  LDC R1, c[0x0][0x37c] ;  /* 0x0000df00ff017b82 */ /* 0x000ff00000000800 */
[----:B------:R-:W0:Y:S01]  /*0010*/  LDC R8, c[0x0][0x388] ;  /* 0x0000e200ff087b82 */ /* 0x000e220000000800 */
[----:B------:R-:W1:Y:S07]  /*0020*/  LDCU.64 UR6, c[0x0][0x380] ;  /* 0x00007000ff0677ac */ /* 0x000e6e0008000a00 */
[----:B------:R-:W2:Y:S08]  /*0030*/  S2UR UR4, SR_CTAID.X ;  /* 0x00000000000479c3 */ /* 0x000eb00000002500 */
[----:B------:R-:W3:Y:S01]  /*0040*/  LDC.64 R14, c[0x0][0x398] ;  /* 0x0000e600ff0e7b82 */ /* 0x000ee20000000a00 */
[----:B0-----:R-:W-:-:S07]  /*0050*/  SHF.L.U32 R3, R8, 0x7, RZ ;  /* 0x0000000708037819 */ /* 0x001fce00000006ff */
[----:B------:R-:W0:Y:S01]  /*0060*/  LDC.64 R10, c[0x0][0x390] ;  /* 0x0000e400ff0a7b82 */ /* 0x000e220000000a00 */
[----:B------:R-:W-:Y:S01]  /*0070*/  SHF.R.S32.HI R0, RZ, 0x1f, R3 ;  /* 0x0000001fff007819 */ /* 0x000fe20000011403 */
[----:B--2---:R-:W-:-:S04]  /*0080*/  IMAD.WIDE.U32 R4, R3, UR4, RZ ;  /* 0x0000000403047c25 */ /* 0x004fc8000f8e00ff */
[----:B------:R-:W-:Y:S01]  /*0090*/  IMAD R7, R0, UR4, RZ ;  /* 0x0000000400077c24 */ /* 0x000fe2000f8e02ff */
[C---:B-1----:R-:W-:Y:S01]  /*00a0*/  IADD3 R12, P0, PT, -R4.reuse, UR6, RZ ;  /* 0x00000006040c7c10 */ /* 0x042fe2000ff1e1ff */
[----:B------:R-:W1:Y:S01]  /*00b0*/  LDCU.64 UR4, c[0x0][0x358] ;  /* 0x00006b00ff0477ac */ /* 0x000e620008000a00 */
[----:B---3--:R-:W-:Y:S02]  /*00c0*/  LEA R2, P1, R4, R14, 0x2 ;  /* 0x0000000e04027211 */ /* 0x008fe400078210ff */
[----:B------:R-:W-:-:S04]  /*00d0*/  IADD3 R7, PT, PT, R5, R7, RZ ;  /* 0x0000000705077210 */ /* 0x000fc80007ffe0ff */
[----:B------:R-:W-:Y:S02]  /*00e0*/  IADD3.X R5, PT, PT, ~R7, UR7, RZ, P0, !PT ;  /* 0x0000000707057c10 */ /* 0x000fe400087fe5ff */
[-C--:B------:R-:W-:Y:S01]  /*00f0*/  ISETP.LT.U32.AND P0, PT, R12, R3.reuse, PT ;  /* 0x000000030c00720c */ /* 0x080fe20003f01070 */
[C---:B0-----:R-:W-:Y:S01]  /*0100*/  IMAD.WIDE.U32 R10, R4.reuse, 0x30, R10 ;  /* 0x00000030040a7825 */ /* 0x041fe200078e000a */
[----:B------:R-:W-:Y:S02]  /*0110*/  SHF.L.U64.HI R6, R4, 0x2, R7 ;  /* 0x0000000204067819 */ /* 0x000fe40000010207 */
[----:B------:R-:W-:Y:S01]  /*0120*/  ISETP.LT.AND.EX P0, PT, R5, R0, PT, P0 ;  /* 0x000000000500720c */ /* 0x000fe20003f01300 */
[----:B------:R-:W-:Y:S01]  /*0130*/  IMAD R5, R7, 0x30, RZ ;  /* 0x0000003007057824 */ /* 0x000fe200078e02ff */
[----:B------:R-:W-:Y:S02]  /*0140*/  MOV R4, R10 ;  /* 0x0000000a00047202 */ /* 0x000fe40000000f00 */
[----:B------:R-:W-:-:S02]  /*0150*/  SEL R0, R12, R3, P0 ;  /* 0x000000030c007207 */ /* 0x000fc40000000000 */
[----:B------:R-:W-:Y:S02]  /*0160*/  IADD3 R5, PT, PT, R11, R5, RZ ;  /* 0x000000050b057210 */ /* 0x000fe40007ffe0ff */
[----:B------:R-:W-:Y:S01]  /*0170*/  ISETP.NE.AND P0, PT, R3, R0, PT ;  /* 0x000000000300720c */ /* 0x000fe20003f05270 */
[----:B------:R-:W-:-:S12]  /*0180*/  IMAD.X R3, R6, 0x1, R15, P1 ;  /* 0x0000000106037824 */ /* 0x000fd800008e060f */
[----:B-1----:R-:W-:Y:S05]  /*0190*/  @!P0 BRA `(.L_x_550) ;  /* 0x00000018002c8947 */ /* 0x002fea0003800000 */
[----:B------:R-:W-:-:S13]  /*01a0*/  ISETP.GE.AND P0, PT, R8, 0x1, PT ;  /* 0x000000010800780c */ /* 0x000fda0003f06270 */
[----:B------:R-:W-:Y:S05]  /*01b0*/  @!P0 EXIT ;  /* 0x000000000000894d */ /* 0x000fea0003800000 */
[----:B------:R-:W0:Y:S01]  /*01c0*/  S2R R7, SR_TID.X ;  /* 0x0000000000077919 */ /* 0x000e220000002100 */
[C---:B------:R-:W-:Y:S01]  /*01d0*/  ISETP.GE.U32.AND P0, PT, R8.reuse, 0x4, PT ;  /* 0x000000040800780c */ /* 0x040fe20003f06070 */
[----:B------:R-:W-:Y:S01]  /*01e0*/  IMAD.MOV.U32 R6, RZ, RZ, RZ ;  /* 0x000000ffff067224 */ /* 0x000fe200078e00ff */
[----:B------:R-:W-:-:S11]  /*01f0*/  LOP3.LUT R16, R8, 0x3, RZ, 0xc0, !PT ;  /* 0x0000000308107812 */ /* 0x000fd600078ec0ff */
[----:B------:R-:W-:Y:S05]  /*0200*/  @!P0 BRA `(.L_x_551) ;  /* 0x0000001000588947 */ /* 0x000fea0003800000 */
[CC--:B0-----:R-:W-:Y:S01]  /*0210*/  ISETP.GE.AND P0, PT, R7.reuse, R0.reuse, PT ;  /* 0x000000000700720c */ /* 0x0c1fe20003f06270 */
[C---:B------:R-:W-:Y:S01]  /*0220*/  VIADD R9, R7.reuse, 0x180 ;  /* 0x0000018007097836 */ /* 0x040fe20000000000 */
[----:B------:R-:W-:Y:S01]  /*0230*/  LOP3.LUT R6, R8, 0x7ffffffc, RZ, 0xc0, !PT ;  /* 0x7ffffffc08067812 */ /* 0x000fe200078ec0ff */
[----:B------:R-:W-:Y:S01]  /*0240*/  BSSY.RECONVERGENT B0, `(.L_x_552) ;  /* 0x0000025000007945 */ /* 0x000fe20003800200 */
[C---:B------:R-:W-:Y:S02]  /*0250*/  IADD3 R17, PT, PT, R7.reuse, 0x80, RZ ;  /* 0x0000008007117810 */ /* 0x040fe40007ffe0ff */
[----:B------:R-:W-:Y:S02]  /*0260*/  IADD3 R11, PT, PT, R7, 0x100, RZ ;  /* 0x00000100070b7810 */ /* 0x000fe40007ffe0ff */
[-C--:B------:R-:W-:Y:S02]  /*0270*/  ISETP.GE.AND P1, PT, R17, R0.reuse, PT ;  /* 0x000000001100720c */ /* 0x080fe40003f26270 */
[----:B------:R-:W-:-:S02]  /*0280*/  ISETP.GE.AND P2, PT, R11, R0, PT ;  /* 0x000000000b00720c */ /* 0x000fc40003f46270 */
[----:B------:R-:W-:Y:S02]  /*0290*/  ISETP.GE.AND P3, PT, R9, R0, PT ;  /* 0x000000000900720c */ /* 0x000fe40003f66270 */
[----:B------:R-:W-:Y:S01]  /*02a0*/  ISETP.NE.AND P4, PT, R6, 0x4, PT ;  /* 0x000000040600780c */ /* 0x000fe20003f85270 */
[----:B------:R-:W-:-:S12]  /*02b0*/  @P0 BRA `(.L_x_553) ;  /* 0x0000000000740947 */ /* 0x000fd80003800000 */
[----:B------:R-:W-:Y:S01]  /*02c0*/  IMAD.WIDE R14, R7, 0x4, R2 ;  /* 0x00000004070e7825 */ /* 0x000fe200078e0202 */
[----:B------:R-:W0:Y:S05]  /*02d0*/  LDC.64 R12, c[0x0][0x3a0] ;  /* 0x0000e800ff0c7b82 */ /* 0x000e2a0000000a00 */
[----:B------:R-:W0:Y:S02]  /*02e0*/  LDG.E R15, desc[UR4][R14.64] ;  /* 0x000000040e0f7981 */ /* 0x000e24000c1e1900 */
[----:B0-----:R-:W-:-:S05]  /*02f0*/  IMAD.WIDE R12, R15, 0x30, R12 ;  /* 0x000000300f0c7825 */ /* 0x001fca00078e020c */
        /* <DEDUP_REMOVED lines=11> */
[----:B------:R-:W5:Y:S01]  /*03b0*/  LDG.E R10, desc[UR4][R12.64+0x2c] ;  /* 0x00002c040c0a7981 */ /* 0x000f62000c1e1900 */
[----:B------:R-:W-:-:S05]  /*03c0*/  IMAD.WIDE R14, R7, 0x30, R4 ;  /* 0x00000030070e7825 */ /* 0x000fca00078e0204 */
[----:B--2---:R0:W-:Y:S04]  /*03d0*/  STG.E desc[UR4][R14.64], R19 ;  /* 0x000000130e007986 */ /* 0x0041e8000c101904 */
[----:B---3--:R0:W-:Y:S04]  /*03e0*/  STG.E desc[UR4][R14.64+0x4], R21 ;  /* 0x000004150e007986 */ /* 0x0081e8000c101904 */
[----:B----4-:R0:W-:Y:S04]  /*03f0*/  STG.E desc[UR4][R14.64+0x8], R23 ;  /* 0x000008170e007986 */ /* 0x0101e8000c101904 */
[----:B-----5:R0:W-:Y:S04]  /*0400*/  STG.E desc[UR4][R14.64+0xc], R25 ;  /* 0x00000c190e007986 */ /* 0x0201e8000c101904 */
[----:B------:R0:W-:Y:S04]  /*0410*/  STG.E desc[UR4][R14.64+0x10], R27 ;  /* 0x0000101b0e007986 */ /* 0x0001e8000c101904 */
[----:B------:R0:W-:Y:S04]  /*0420*/  STG.E desc[UR4][R14.64+0x14], R29 ;  /* 0x0000141d0e007986 */ /* 0x0001e8000c101904 */
[----:B------:R0:W-:Y:S04]  /*0430*/  STG.E desc[UR4][R14.64+0x18], R31 ;  /* 0x0000181f0e007986 */ /* 0x0001e8000c101904 */
[----:B------:R0:W-:Y:S04]  /*0440*/  STG.E desc[UR4][R14.64+0x1c], R33 ;  /* 0x00001c210e007986 */ /* 0x0001e8000c101904 */
[----:B------:R0:W-:Y:S04]  /*0450*/  STG.E desc[UR4][R14.64+0x20], R35 ;  /* 0x000020230e007986 */ /* 0x0001e8000c101904 */
[----:B------:R0:W-:Y:S04]  /*0460*/  STG.E desc[UR4][R14.64+0x24], R37 ;  /* 0x000024250e007986 */ /* 0x0001e8000c101904 */
[----:B------:R0:W-:Y:S04]  /*0470*/  STG.E desc[UR4][R14.64+0x28], R8 ;  /* 0x000028080e007986 */ /* 0x0001e8000c101904 */
[----:B------:R0:W-:Y:S02]  /*0480*/  STG.E desc[UR4][R14.64+0x2c], R10 ;  /* 0x00002c0a0e007986 */ /* 0x0001e4000c101904 */
.L_x_553:
[----:B------:R-:W-:Y:S05]  /*0490*/  BSYNC.RECONVERGENT B0 ;  /* 0x0000000000007941 */ /* 0x000fea0003800200 */
.L_x_552:
[----:B------:R-:W-:Y:S04]  /*04a0*/  BSSY.RECONVERGENT B0, `(.L_x_554) ;  /* 0x000001f000007945 */ /* 0x000fe80003800200 */
[----:B------:R-:W-:Y:S05]  /*04b0*/  @P1 BRA `(.L_x_555) ;  /* 0x0000000000741947 */ /* 0x000fea0003800000 */
[----:B0-----:R-:W-:Y:S01]  /*04c0*/  IMAD.WIDE R14, R17, 0x4, R2 ;  /* 0x00000004110e7825 */ /* 0x001fe200078e0202 */
        /* <DEDUP_REMOVED lines=28> */
.L_x_555:
[----:B------:R-:W-:Y:S05]  /*0690*/  BSYNC.RECONVERGENT B0 ;  /* 0x0000000000007941 */ /* 0x000fea0003800200 */
.L_x_554:
[----:B------:R-:W-:Y:S04]  /*06a0*/  BSSY.RECONVERGENT B0, `(.L_x_556) ;  /* 0x000001f000007945 */ /* 0x000fe80003800200 */
[----:B------:R-:W-:Y:S05]  /*06b0*/  @P2 BRA `(.L_x_557) ;  /* 0x0000000000742947 */ /* 0x000fea0003800000 */
[----:B01----:R-:W-:Y:S01]  /*06c0*/  IMAD.WIDE R14, R11, 0x4, R2 ;  /* 0x000000040b0e7825 */ /* 0x003fe200078e0202 */
        /* <DEDUP_REMOVED lines=28> */
.L_x_557:
[----:B------:R-:W-:Y:S05]  /*0890*/  BSYNC.RECONVERGENT B0 ;  /* 0x0000000000007941 */ /* 0x000fea0003800200 */
.L_x_556:
[----:B------:R-:W-:Y:S04]  /*08a0*/  BSSY.RECONVERGENT B0, `(.L_x_558) ;  /* 0x000001f000007945 */ /* 0x000fe80003800200 */
[----:B------:R-:W-:Y:S05]  /*08b0*/  @P3 BRA `(.L_x_559) ;  /* 0x0000000000743947 */ /* 0x000fea0003800000 */
[----:B------:R-:W-:Y:S01]  /*08c0*/  IMAD.WIDE R12, R9, 0x4, R2 ;  /* 0x00000004090c7825 */ /* 0x000fe200078e0202 */
[----:B012---:R-:W0:Y:S05]  /*08d0*/  LDC.64 R10, c[0x0][0x3a0] ;  /* 0x0000e800ff0a7b82 */ /* 0x007e2a0000000a00 */
        /* <DEDUP_REMOVED lines=27> */
.L_x_559:
[----:B------:R-:W-:Y:S05]  /*0a90*/  BSYNC.RECONVERGENT B0 ;  /* 0x0000000000007941 */ /* 0x000fea0003800200 */
.L_x_558:
[----:B------:R-:W-:Y:S05]  /*0aa0*/  @!P4 BRA `(.L_x_551) ;  /* 0x000000080030c947 */ /* 0x000fea0003800000 */
[----:B01----:R-:W-:-:S07]  /*0ab0*/  HFMA2 R8, -RZ, RZ, 0, 2.384185791015625e-07 ;  /* 0x00000004ff087431 */ /* 0x003fce00000001ff */
.L_x_568:
[C---:B------:R-:W-:Y:S01]  /*0ac0*/  LEA R20, R8.reuse, R7, 0x7 ;  /* 0x0000000708147211 */ /* 0x040fe200078e38ff */
[----:B------:R-:W-:Y:S01]  /*0ad0*/  VIADD R8, R8, 0x4 ;  /* 0x0000000408087836 */ /* 0x000fe20000000000 */
[----:B------:R-:W-:Y:S02]  /*0ae0*/  BSSY.RECONVERGENT B0, `(.L_x_560) ;  /* 0x0000027000007945 */ /* 0x000fe40003800200 */
[C---:B------:R-:W-:Y:S01]  /*0af0*/  ISETP.GE.AND P0, PT, R20.reuse, R0, PT ;  /* 0x000000001400720c */ /* 0x040fe20003f06270 */
[C---:B------:R-:W-:Y:S01]  /*0b00*/  VIADD R9, R20.reuse, 0x180 ;  /* 0x0000018014097836 */ /* 0x040fe20000000000 */
[C---:B012---:R-:W-:Y:S02]  /*0b10*/  IADD3 R15, PT, PT, R20.reuse, 0x80, RZ ;  /* 0x00000080140f7810 */ /* 0x047fe40007ffe0ff */
[----:B------:R-:W-:Y:S02]  /*0b20*/  IADD3 R11, PT, PT, R20, 0x100, RZ ;  /* 0x00000100140b7810 */ /* 0x000fe40007ffe0ff */
[----:B------:R-:W-:-:S02]  /*0b30*/  ISETP.NE.AND P4, PT, R8, R6, PT ;  /* 0x000000060800720c */ /* 0x000fc40003f85270 */
[-C--:B------:R-:W-:Y:S02]  /*0b40*/  ISETP.GE.AND P1, PT, R15, R0.reuse, PT ;  /* 0x000000000f00720c */ /* 0x080fe40003f26270 */
[-C--:B------:R-:W-:Y:S02]  /*0b50*/  ISETP.GE.AND P2, PT, R11, R0.reuse, PT ;  /* 0x000000000b00720c */ /* 0x080fe40003f46270 */
[----:B------:R-:W-:Y:S01]  /*0b60*/  ISETP.GE.AND P3, PT, R9, R0, PT ;  /* 0x000000000900720c */ /* 0x000fe20003f66270 */
        /* <DEDUP_REMOVED lines=30> */
.L_x_561:
[----:B------:R-:W-:Y:S05]  /*0d50*/  BSYNC.RECONVERGENT B0 ;  /* 0x0000000000007941 */ /* 0x000fea0003800200 */
.L_x_560:
        /* <DEDUP_REMOVED lines=31> */
.L_x_563:
[----:B------:R-:W-:Y:S05]  /*0f50*/  BSYNC.RECONVERGENT B0 ;  /* 0x0000000000007941 */ /* 0x000fea0003800200 */
.L_x_562:
        /* <DEDUP_REMOVED lines=31> */
.L_x_565:
[----:B------:R-:W-:Y:S05]  /*1150*/  BSYNC.RECONVERGENT B0 ;  /* 0x0000000000007941 */ /* 0x000fea0003800200 */
.L_x_564:
        /* <DEDUP_REMOVED lines=31> */
.L_x_567:
[----:B------:R-:W-:Y:S05]  /*1350*/  BSYNC.RECONVERGENT B0 ;  /* 0x0000000000007941 */ /* 0x000fea0003800200 */
.L_x_566:
[----:B------:R-:W-:Y:S05]  /*1360*/  @P4 BRA `(.L_x_568) ;  /* 0xfffffff400d44947 */ /* 0x000fea000383ffff */
.L_x_551:
[----:B------:R-:W-:-:S13]  /*1370*/  ISETP.NE.AND P0, PT, R16, RZ, PT ;  /* 0x000000ff1000720c */ /* 0x000fda0003f05270 */
[----:B------:R-:W-:Y:S05]  /*1380*/  @!P0 EXIT ;  /* 0x000000000000894d */ /* 0x000fea0003800000 */
[----:B------:R-:W-:-:S13]  /*1390*/  ISETP.NE.AND P0, PT, R16, 0x1, PT ;  /* 0x000000011000780c */ /* 0x000fda0003f05270 */
[----:B------:R-:W-:Y:S05]  /*13a0*/  @!P0 BRA `(.L_x_569) ;  /* 0x0000000400148947 */ /* 0x000fea0003800000 */
[----:B012---:R-:W-:Y:S01]  /*13b0*/  LEA R10, R6, R7, 0x7 ;  /* 0x00000007060a7211 */ /* 0x007fe200078e38ff */
[----:B------:R-:W-:Y:S03]  /*13c0*/  BSSY.RECONVERGENT B0, `(.L_x_570) ;  /* 0x0000022000007945 */ /* 0x000fe60003800200 */
[C---:B------:R-:W-:Y:S02]  /*13d0*/  ISETP.GE.AND P0, PT, R10.reuse, R0, PT ;  /* 0x000000000a00720c */ /* 0x040fe40003f06270 */
[----:B------:R-:W-:-:S04]  /*13e0*/  IADD3 R11, PT, PT, R10, 0x80, RZ ;  /* 0x000000800a0b7810 */ /* 0x000fc80007ffe0ff */
[----:B------:R-:W-:-:S07]  /*13f0*/  ISETP.GE.AND P1, PT, R11, R0, PT ;  /* 0x000000000b00720c */ /* 0x000fce0003f26270 */
[----:B------:R-:W-:Y:S06]  /*1400*/  @P0 BRA `(.L_x_571) ;  /* 0x0000000000740947 */ /* 0x000fec0003800000 */
        /* <DEDUP_REMOVED lines=29> */
.L_x_571:
[----:B------:R-:W-:Y:S05]  /*15e0*/  BSYNC.RECONVERGENT B0 ;  /* 0x0000000000007941 */ /* 0x000fea0003800200 */
.L_x_570:
        /* <DEDUP_REMOVED lines=31> */
.L_x_573:
[----:B------:R-:W-:Y:S05]  /*17e0*/  BSYNC.RECONVERGENT B0 ;  /* 0x0000000000007941 */ /* 0x000fea0003800200 */
.L_x_572:
[----:B------:R-:W-:-:S07]  /*17f0*/  VIADD R6, R6, 0x2 ;  /* 0x0000000206067836 */ /* 0x000fce0000000000 */
.L_x_569:
[----:B01----:R-:W0:Y:S02]  /*1800*/  LDC R8, c[0x0][0x388] ;  /* 0x0000e200ff087b82 */ /* 0x003e240000000800 */
[----:B0-----:R-:W-:-:S04]  /*1810*/  LOP3.LUT R8, R8, 0x1, RZ, 0xc0, !PT ;  /* 0x0000000108087812 */ /* 0x001fc800078ec0ff */
[----:B------:R-:W-:-:S13]  /*1820*/  ISETP.NE.U32.AND P0, PT, R8, 0x1, PT ;  /* 0x000000010800780c */ /* 0x000fda0003f05070 */
[----:B------:R-:W-:Y:S05]  /*1830*/  @P0 EXIT ;  /* 0x000000000000094d */ /* 0x000fea0003800000 */
[----:B--2---:R-:W-:-:S04]  /*1840*/  LEA R31, R6, R7, 0x7 ;  /* 0x00000007061f7211 */ /* 0x004fc800078e38ff */
[----:B------:R-:W-:-:S13]  /*1850*/  ISETP.GE.AND P0, PT, R31, R0, PT ;  /* 0x000000001f00720c */ /* 0x000fda0003f06270 */
[----:B------:R-:W-:Y:S05]  /*1860*/  @P0 EXIT ;  /* 0x000000000000094d */ /* 0x000fea0003800000 */
        /* <DEDUP_REMOVED lines=17> */
[----:B--2---:R-:W-:Y:S04]  /*1980*/  STG.E desc[UR4][R4.64], R9 ;  /* 0x0000000904007986 */ /* 0x004fe8000c101904 */
[----:B---3--:R-:W-:Y:S04]  /*1990*/  STG.E desc[UR4][R4.64+0x4], R11 ;  /* 0x0000040b04007986 */ /* 0x008fe8000c101904 */
[----:B----4-:R-:W-:Y:S04]  /*19a0*/  STG.E desc[UR4][R4.64+0x8], R13 ;  /* 0x0000080d04007986 */ /* 0x010fe8000c101904 */
        /* <DEDUP_REMOVED lines=10> */
.L_x_550:
[----:B------:R-:W-:-:S13]  /*1a50*/  ISETP.GE.AND P0, PT, R8, 0x1, PT ;  /* 0x000000010800780c */ /* 0x000fda0003f06270 */
[----:B------:R-:W-:Y:S05]  /*1a60*/  @!P0 EXIT ;  /* 0x000000000000894d */ /* 0x000fea0003800000 */
[----:B------:R-:W0:Y:S01]  /*1a70*/  S2R R0, SR_TID.X ;  /* 0x0000000000007919 */ /* 0x000e220000002100 */
[----:B------:R-:W-:Y:S02]  /*1a80*/  ISETP.GE.U32.AND P0, PT, R8, 0x4, PT ;  /* 0x000000040800780c */ /* 0x000fe40003f06070 */
[----:B------:R-:W-:-:S11]  /*1a90*/  MOV R7, RZ ;  /* 0x000000ff00077202 */ /* 0x000fd60000000f00 */
[----:B------:R-:W-:Y:S05]  /*1aa0*/  @!P0 BRA `(.L_x_574) ;  /* 0x0000000400d08947 */ /* 0x000fea0003800000 */
[----:B------:R-:W-:Y:S01]  /*1ab0*/  IADD3 R10, P0, PT, R10, 0x3000, RZ ;  /* 0x000030000a0a7810 */ /* 0x000fe20007f1e0ff */
[----:B0-----:R-:W-:Y:S01]  /*1ac0*/  IMAD.MOV.U32 R9, RZ, RZ, R0 ;  /* 0x000000ffff097224 */ /* 0x001fe200078e0000 */
[----:B------:R-:W-:Y:S02]  /*1ad0*/  LOP3.LUT R7, R8, 0x7ffffffc, RZ, 0xc0, !PT ;  /* 0x7ffffffc08077812 */ /* 0x000fe400078ec0ff */
[----:B------:R-:W-:Y:S02]  /*1ae0*/  IADD3.X R11, PT, PT, RZ, R5, RZ, P0, !PT ;  /* 0x00000005ff0b7210 */ /* 0x000fe400007fe4ff */
[----:B------:R-:W-:-:S07]  /*1af0*/  IADD3 R6, PT, PT, -R7, RZ, RZ ;  /* 0x000000ff07067210 */ /* 0x000fce0007ffe1ff */
.L_x_575:
[----:B-1----:R-:W-:Y:S01]  /*1b00*/  IMAD.WIDE R14, R9, 0x4, R2 ;  /* 0x00000004090e7825 */ /* 0x002fe200078e0202 */
[----:B------:R-:W0:Y:S04]  /*1b10*/  LDC.64 R12, c[0x0][0x3a0] ;  /* 0x0000e800ff0c7b82 */ /* 0x000e280000000a00 */
        /* <DEDUP_REMOVED lines=27> */
[----:B------:R-:W2:Y:S02]  /*1cd0*/  LDG.E R19, desc[UR4][R14.64+0x200] ;  /* 0x000200040e137981 */ /* 0x000ea4000c1e1900 */
[----:B--2---:R-:W-:-:S05]  /*1ce0*/  IMAD.WIDE R18, R19, 0x30, R12 ;  /* 0x0000003013127825 */ /* 0x004fca00078e020c */
[----:B0-----:R-:W2:Y:S04]  /*1cf0*/  LDG.E R21, desc[UR4][R18.64] ;  /* 0x0000000412157981 */ /* 0x001ea8000c1e1900 */
[----:B-1----:R-:W2:Y:S04]  /*1d00*/  LDG.E R23, desc[UR4][R18.64+0x4] ;  /* 0x0000040412177981 */ /* 0x002ea8000c1e1900 */
[----:B------:R-:W2:Y:S04]  /*1d10*/  LDG.E R25, desc[UR4][R18.64+0x8] ;  /* 0x0000080412197981 */ /* 0x000ea8000c1e1900 */
[----:B---3--:R-:W3:Y:S04]  /*1d20*/  LDG.E R27, desc[UR4][R18.64+0xc] ;  /* 0x00000c04121b7981 */ /* 0x008ee8000c1e1900 */
[----:B----4-:R-:W4:Y:S04]  /*1d30*/  LDG.E R29, desc[UR4][R18.64+0x10] ;  /* 0x00001004121d7981 */ /* 0x010f28000c1e1900 */
[----:B-----5:R-:W5:Y:S04]  /*1d40*/  LDG.E R31, desc[UR4][R18.64+0x14] ;  /* 0x00001404121f7981 */ /* 0x020f68000c1e1900 */
[----:B------:R-:W5:Y:S04]  /*1d50*/  LDG.E R33, desc[UR4][R18.64+0x18] ;  /* 0x0000180412217981 */ /* 0x000f68000c1e1900 */
[----:B------:R-:W5:Y:S04]  /*1d60*/  LDG.E R35, desc[UR4][R18.64+0x1c] ;  /* 0x00001c0412237981 */ /* 0x000f68000c1e1900 */
[----:B------:R-:W5:Y:S04]  /*1d70*/  LDG.E R37, desc[UR4][R18.64+0x20] ;  /* 0x0000200412257981 */ /* 0x000f68000c1e1900 */
[----:B------:R-:W5:Y:S04]  /*1d80*/  LDG.E R20, desc[UR4][R18.64+0x24] ;  /* 0x0000240412147981 */ /* 0x000f68000c1e1900 */
[----:B------:R-:W5:Y:S04]  /*1d90*/  LDG.E R22, desc[UR4][R18.64+0x28] ;  /* 0x0000280412167981 */ /* 0x000f68000c1e1900 */
[----:B------:R-:W5:Y:S04]  /*1da0*/  LDG.E R24, desc[UR4][R18.64+0x2c] ;  /* 0x00002c0412187981 */ /* 0x000f68000c1e1900 */
[----:B--2---:R0:W-:Y:S04]  /*1db0*/  STG.E desc[UR4][R16.64+-0x1800], R21 ;  /* 0xffe8001510007986 */ /* 0x0041e8000c101904 */
[----:B------:R1:W-:Y:S04]  /*1dc0*/  STG.E desc[UR4][R16.64+-0x17fc], R23 ;  /* 0xffe8041710007986 */ /* 0x0003e8000c101904 */
[----:B------:R2:W-:Y:S04]  /*1dd0*/  STG.E desc[UR4][R16.64+-0x17f8], R25 ;  /* 0xffe8081910007986 */ /* 0x0005e8000c101904 */
        /* <DEDUP_REMOVED lines=37> */
[----:B------:R-:W2:Y:S04]  /*2030*/  LDG.E R19, desc[UR4][R12.64] ;  /* 0x000000040c137981 */ /* 0x000ea8000c1e1900 */
        /* <DEDUP_REMOVED lines=10> */
[----:B------:R-:W5:Y:S01]  /*20e0*/  LDG.E R14, desc[UR4][R12.64+0x2c] ;  /* 0x00002c040c0e7981 */ /* 0x000f62000c1e1900 */
[----:B------:R-:W-:Y:S01]  /*20f0*/  IADD3 R6, PT, PT, R6, 0x4, RZ ;  /* 0x0000000406067810 */ /* 0x000fe20007ffe0ff */
[----:B------:R-:W-:-:S03]  /*2100*/  VIADD R9, R9, 0x200 ;  /* 0x0000020009097836 */ /* 0x000fc60000000000 */
[----:B------:R-:W-:Y:S01]  /*2110*/  ISETP.NE.AND P0, PT, R6, RZ, PT ;  /* 0x000000ff0600720c */ /* 0x000fe20003f05270 */
[----:B--2---:R1:W-:Y:S04]  /*2120*/  STG.E desc[UR4][R16.64+0x1800], R19 ;  /* 0x0018001310007986 */ /* 0x0043e8000c101904 */
[----:B------:R1:W-:Y:S04]  /*2130*/  STG.E desc[UR4][R16.64+0x1804], R21 ;  /* 0x0018041510007986 */ /* 0x0003e8000c101904 */
        /* <DEDUP_REMOVED lines=9> */
[----:B------:R1:W-:Y:S01]  /*21d0*/  STG.E desc[UR4][R16.64+0x182c], R14 ;  /* 0x00182c0e10007986 */ /* 0x0003e2000c101904 */
[----:B------:R-:W-:Y:S05]  /*21e0*/  @P0 BRA `(.L_x_575) ;  /* 0xfffffff800440947 */ /* 0x000fea000383ffff */
.L_x_574:
[----:B------:R-:W-:-:S13]  /*21f0*/  LOP3.LUT P0, R6, R8, 0x3, RZ, 0xc0, !PT ;  /* 0x0000000308067812 */ /* 0x000fda000780c0ff */
[----:B------:R-:W-:Y:S05]  /*2200*/  @!P0 EXIT ;  /* 0x000000000000894d */ /* 0x000fea0003800000 */
[----:B------:R-:W-:Y:S02]  /*2210*/  ISETP.NE.AND P0, PT, R6, 0x1, PT ;  /* 0x000000010600780c */ /* 0x000fe40003f05270 */
[----:B------:R-:W-:-:S04]  /*2220*/  LOP3.LUT R8, R8, 0x1, RZ, 0xc0, !PT ;  /* 0x0000000108087812 */ /* 0x000fc800078ec0ff */
[----:B------:R-:W-:-:S07]  /*2230*/  ISETP.NE.U32.AND P1, PT, R8, 0x1, PT ;  /* 0x000000010800780c */ /* 0x000fce0003f25070 */
[----:B------:R-:W-:Y:S06]  /*2240*/  @!P0 BRA `(.L_x_576) ;  /* 0x0000000000e48947 */ /* 0x000fec0003800000 */
[----:B01----:R-:W-:Y:S01]  /*2250*/  LEA R15, R7, R0, 0x7 ;  /* 0x00000000070f7211 */ /* 0x003fe200078e38ff */
[----:B------:R-:W0:Y:S04]  /*2260*/  LDC.64 R8, c[0x0][0x3a0] ;  /* 0x0000e800ff087b82 */ /* 0x000e280000000a00 */
[----:B------:R-:W-:-:S05]  /*2270*/  IMAD.WIDE R10, R15, 0x4, R2 ;  /* 0x000000040f0a7825 */ /* 0x000fca00078e0202 */
        /* <DEDUP_REMOVED lines=41> */
[----:B------:R-:W-:-:S03]  /*2510*/  IADD3 R7, PT, PT, R7, 0x2, RZ ;  /* 0x0000000207077810 */ /* 0x000fc60007ffe0ff */
        /* <DEDUP_REMOVED lines=11> */
[----:B------:R2:W-:Y:S02]  /*25d0*/  STG.E desc[UR4][R14.64+0x182c], R35 ;  /* 0x00182c230e007986 */ /* 0x0005e4000c101904 */
.L_x_576:
[----:B------:R-:W-:Y:S05]  /*25e0*/  @P1 EXIT ;  /* 0x000000000000194d */ /* 0x000fea0003800000 */
[----:B0-----:R-:W-:Y:S02]  /*25f0*/  LEA R9, R7, R0, 0x7 ;  /* 0x0000000007097211 */ /* 0x001fe400078e38ff */
[----:B------:R-:W0:Y:S03]  /*2600*/  LDC.64 R6, c[0x0][0x3a0] ;  /* 0x0000e800ff067b82 */ /* 0x000e260000000a00 */
[----:B------:R-:W-:-:S06]  /*2610*/  IMAD.WIDE R2, R9, 0x4, R2 ;  /* 0x0000000409027825 */ /* 0x000fcc00078e0202 */
[----:B------:R-:W0:Y:S02]  /*2620*/  LDG.E R3, desc[UR4][R2.64] ;  /* 0x0000000402037981 */ /* 0x000e24000c1e1900 */
[----:B0-----:R-:W-:-:S05]  /*2630*/  IMAD.WIDE R6, R3, 0x30, R6 ;  /* 0x0000003003067825 */ /* 0x001fca00078e0206 */
[----:B--2---:R-:W2:Y:S04]  /*2640*/  LDG.E R11, desc[UR4][R6.64] ;  /* 0x00000004060b7981 */ /* 0x004ea8000c1e1900 */
[----:B------:R-:W3:Y:S04]  /*2650*/  LDG.E R13, desc[UR4][R6.64+0x4] ;  /* 0x00000404060d7981 */ /* 0x000ee8000c1e1900 */
[----:B-1----:R-:W4:Y:S04]  /*2660*/  LDG.E R15, desc[UR4][R6.64+0x8] ;  /* 0x00000804060f7981 */ /* 0x002f28000c1e1900 */
        /* <DEDUP_REMOVED lines=23> */
.L_x_577:
        /* <DEDUP_REMOVED lines=10> */
.L_x_618:


//--------------------- .text._ZN3cub18CUB_300001_SM_10006detail9transform16transform_kernelINS2_10policy_hubILb1EN4cuda3std3__45tupleIJN6thrust24THRUST_300001_SM_1000_NS20permutation_iteratorINSA_10device_ptrI13RadiosityDataEENSC_IiEEEEEEEE10policy1000EiNS7_10__identityESE_JSG_EEEvT0_iT1_T2_DpNS2_10kernel_argIT3_EE --------------------------
	.section	.text._ZN3cub18CUB_300001_SM_10006detail9transform16transform_kernelINS2_10policy_hubILb1EN4cuda3std3__45tupleIJN6thrust24THRUST_300001_SM_1000_NS20permutation_iteratorINSA_10device_ptrI13RadiosityDataEENSC_IiEEEEEEEE10policy1000EiNS7_10__identityESE_JSG_EEEvT0_iT1_T2_DpNS2_10kernel_argIT3_EE,"ax",@progbits
	.align	128
        .global         _ZN3cub18CUB_300001_SM_10006detail9transform16transform_kernelINS2_10policy_hubILb1EN4cuda3std3__45tupleIJN6thrust24THRUST_300001_SM_1000_NS20permutation_iteratorINSA_10device_ptrI13RadiosityDataEENSC_IiEEEEEEEE10policy1000EiNS7_10__identityESE_JSG_EEEvT0_iT1_T2_DpNS2_10kernel_argIT3_EE
        .type           _ZN3cub18CUB_300001_SM_10006detail9transform16transform_kernelINS2_10policy_hubILb1EN4cuda3std3__45tupleIJN6thrust24THRUST_300001_SM_1000_NS20permutation_iteratorINSA_10device_ptrI13RadiosityDataEENSC_IiEEEEEEEE10policy1000EiNS7_10__identityESE_JSG_EEEvT0_iT1_T2_DpNS2_10kernel_argIT3_EE,@function
        .size           _ZN3cub18CUB_300001_SM_10006detail9transform16transform_kernelINS2_10policy_hubILb1EN4cuda3std3__45tupleIJN6thrust24THRUST_300001_SM_1000_NS20permutation_iteratorINSA_10device_ptrI13RadiosityDataEENSC_IiEEEEEEEE10policy1000EiNS7_10__identityESE_JSG_EEEvT0_iT1_T2_DpNS2_10kernel_argIT3_EE,(.L_x_619 - _ZN3cub18CUB_300001_SM_10006detail9transform16transform_kernelINS2_10policy_hubILb1EN4cuda3std3__45tupleIJN6thrust24THRUST_300001_SM_1000_NS20permutation_iteratorINSA_10device_ptrI13RadiosityDataEENSC_IiEEEEEEEE10policy1000EiNS7_10__identityESE_JSG_EEEvT0_iT1_T2_DpNS2_10kernel_argIT3_EE)
        .other          _ZN3cub18CUB_300001_SM_10006detail9transform16transform_kernelINS2_10policy_hubILb1EN4cuda3std3__45tupleIJN6thrust24THRUST_300001_SM_1000_NS20permutation_iteratorINSA_10device_ptrI13RadiosityDataEENSC_IiEEEEEEEE10policy1000EiNS7_10__identityESE_JSG_EEEvT0_iT1_T2_DpNS2_10kernel_argIT3_EE,@"STO_CUDA_ENTRY STV_DEFAULT"
_ZN3cub18CUB_300001_SM_10006detail9transform16transform_kernelINS2_10policy_hubILb1EN4cuda3std3__45tupleIJN6thrust24THRUST_300001_SM_1000_NS20permutation_iteratorINSA_10device_ptrI13RadiosityDataEENSC_IiEEEEEEEE10policy1000EiNS7_10__identityESE_JSG_EEEvT0_iT1_T2_DpNS2_10kernel_argIT3_EE:
.text._ZN3cub18CUB_300001_SM_10006detail9transform16transform_kernelINS2_10policy_hubILb1EN4cuda3std3__45tupleIJN6thrust24THRUST_300001_SM_1000_NS20permutation_iteratorINSA_10device_ptrI13RadiosityDataEENSC_IiEEEEEEEE10policy1000EiNS7_10__identityESE_JSG_EEEvT0_iT1_T2_DpNS2_10kernel_argIT3_EE:
[----:B------:R-:W-:Y:S08]  /*0000*/  LDC R1, c[0x0][0x37c] ;  /* 0x0000df00ff017b82 */ /* 0x000ff00000000800 */
[----:B------:R-:W0:Y:S01]  /*0010*/  S2UR UR13, SR_CTAID.X ;  /* 0x00000000000d79c3 */ /* 0x000e220000002500 */
[----:B------:R-:W1:Y:S01]  /*0020*/  LDCU.64 UR14, c[0x0][0x380] ;  /* 0x00007000ff0e77ac */ /* 0x000e620008000a00 */
[----:B------:R-:W2:Y:S01]  /*0030*/  LDCU.128 UR8, c[0x0][0x390] ;  /* 0x00007200ff0877ac */ /* 0x000ea20008000c00 */
[----:B------:R-:W3:Y:S01]  /*0040*/  LDCU.64 UR18, c[0x0][0x358] ;  /* 0x00006b00ff1277ac */ /* 0x000ee20008000a00 */
[----:B-1----:R-:W-:-:S04]  /*0050*/  USHF.L.U32 UR16, UR15, 0x7, URZ ;  /* 0x000000070f107899 */ /* 0x002fc800080006ff */
[----:B0-----:R-:W-:-:S04]  /*0060*/  UIMAD UR6, UR16, UR13, URZ ;  /* 0x0000000d100672a4 */ /* 0x001fc8000f8e02ff */
[----:B------:R-:W-:Y:S02]  /*0070*/  UIADD3 UR12, UPT, UPT, -UR6, UR14, URZ ;  /* 0x0000000e060c7290 */ /* 0x000fe4000fffe1ff */
[----:B--2---:R-:W-:Y:S02]  /*0080*/  UIMAD.WIDE UR4, UR6, 0x4, UR10 ;  /* 0x00000004060478a5 */ /* 0x004fe4000f8e020a */
[----:B------:R-:W-:Y:S02]  /*0090*/  UISETP.LT.AND UP0, UPT, UR16, UR12, UPT ;  /* 0x0000000c1000728c */ /* 0x000fe4000bf01270 */
[----:B------:R-:W-:Y:S02]  /*00a0*/  UIMAD.WIDE UR6, UR6, 0x30, UR8 ;  /* 0x00000030060678a5 */ /* 0x000fe4000f8e0208 */
[----:B------:R-:W-:Y:S02]  /*00b0*/  USEL UR8, UR16, UR12, UP0 ;  /* 0x0000000c10087287 */ /* 0x000fe40008000000 */
[----:B------:R-:W-:-:S09]  /*00c0*/  UISETP.GT.AND UP0, UPT, UR16, UR12, UPT ;  /* 0x0000000c1000728c */ /* 0x000fd2000bf04270 */
[----:B---3--:R-:W-:Y:S05]  /*00d0*/  BRA.U UP0, `(.L_x_578) ;  /* 0x0000000d00a07547 */ /* 0x008fea000b800000 */
[----:B------:R-:W-:-:S06]  /*00e0*/  UISETP.GE.AND UP0, UPT, UR15, 0x1, UPT ;  /* 0x000000010f00788c */ /* 0x000fcc000bf06270 */
[----:B------:R-:W-:-:S13]  /*00f0*/  PLOP3.LUT P0, PT, PT, PT, UP0, 0x80, 0x8 ;  /* 0x000000000008781c */ /* 0x000fda0003f0f008 */
[----:B------:R-:W-:Y:S05]  /*0100*/  @!P0 EXIT ;  /* 0x000000000000894d */ /* 0x000fea0003800000 */
[----:B------:R-:W-:Y:S01]  /*0110*/  UISETP.GE.U32.AND UP0, UPT, UR15, 0x4, UPT ;  /* 0x000000040f00788c */ /* 0x000fe2000bf06070 */
[----:B------:R-:W-:-:S08]  /*0120*/  HFMA2 R0, -RZ, RZ, 0, 0 ;  /* 0x00000000ff007431 */ /* 0x000fd000000001ff */
[----:B------:R-:W-:Y:S05]  /*0130*/  BRA.U !UP0, `(.L_x_579) ;  /* 0x0000000508f47547 */ /* 0x000fea000b800000 */
[----:B------:R-:W0:Y:S01]  /*0140*/  S2R R8, SR_TID.X ;  /* 0x0000000000087919 */ /* 0x000e220000002100 */
[----:B------:R-:W-:Y:S02]  /*0150*/  ULOP3.LUT UR8, UR15, 0x7ffffffc, URZ, 0xc0, !UPT ;  /* 0x7ffffffc0f087892 */ /* 0x000fe4000f8ec0ff */
[----:B------:R-:W-:Y:S02]  /*0160*/  UIADD3 UR11, UP0, UPT, UR6, 0x3000, URZ ;  /* 0x00003000060b7890 */ /* 0x000fe4000ff1e0ff */
[----:B------:R-:W-:Y:S02]  /*0170*/  UIMAD UR9, UR13, UR15, URZ ;  /* 0x0000000f0d0972a4 */ /* 0x000fe4000f8e02ff */
[----:B------:R-:W-:Y:S01]  /*0180*/  MOV R0, UR8 ;  /* 0x0000000800007c02 */ /* 0x000fe20008000f00 */
[----:B------:R-:W1:Y:S01]  /*0190*/  LDCU.64 UR16, c[0x0][0x398] ;  /* 0x00007300ff1077ac */ /* 0x000e620008000a00 */
[----:B------:R-:W-:Y:S02]  /*01a0*/  UIADD3.X UR14, UPT, UPT, URZ, UR7, URZ, UP0, !UPT ;  /* 0x00000007ff0e7290 */ /* 0x000fe400087fe4ff */
[----:B------:R-:W-:-:S02]  /*01b0*/  USHF.L.U32 UR9, UR9, 0x7, URZ ;  /* 0x0000000709097899 */ /* 0x000fc400080006ff */
[----:B------:R-:W-:-:S12]  /*01c0*/  UIADD3 UR10, UPT, UPT, -UR8, URZ, URZ ;  /* 0x000000ff080a7290 */ /* 0x000fd8000fffe1ff */
.L_x_580:
[----:B-1----:R-:W-:Y:S01]  /*01d0*/  UIMAD.WIDE UR12, UR9, 0x4, UR16 ;  /* 0x00000004090c78a5 */ /* 0x002fe2000f8e0210 */
[----:B------:R-:W1:Y:S05]  /*01e0*/  LDC.64 R2, c[0x0][0x3a0] ;  /* 0x0000e800ff027b82 */ /* 0x000e6a0000000a00 */
[----:B--2---:R-:W-:Y:S01]  /*01f0*/  MOV R5, UR13 ;  /* 0x0000000d00057c02 */ /* 0x004fe20008000f00 */
[----:B------:R-:W-:-:S04]  /*0200*/  IMAD.U32 R4, RZ, RZ, UR12 ;  /* 0x0000000cff047e24 */ /* 0x000fc8000f8e00ff */
[----:B0-----:R-:W-:-:S05]  /*0210*/  IMAD.WIDE R4, R8, 0x4, R4 ;  /* 0x0000000408047825 */ /* 0x001fca00078e0204 */
[----:B------:R-:W1:Y:S01]  /*0220*/  LDG.E R11, desc[UR18][R4.64] ;  /* 0x00000012040b7981 */ /* 0x000e62000c1e1900 */
[----:B------:R-:W-:Y:S01]  /*0230*/  MOV R6, UR11 ;  /* 0x0000000b00067c02 */ /* 0x000fe20008000f00 */
[----:B------:R-:W-:Y:S02]  /*0240*/  IMAD.U32 R7, RZ, RZ, UR14 ;  /* 0x0000000eff077e24 */ /* 0x000fe4000f8e00ff */
[----:B-1----:R-:W-:-:S05]  /*0250*/  IMAD.WIDE R10, R11, 0x30, R2 ;  /* 0x000000300b0a7825 */ /* 0x002fca00078e0202 */
        /* <DEDUP_REMOVED lines=80> */
[----:B------:R-:W2:Y:S04]  /*0760*/  LDG.E R11, desc[UR18][R2.64+0x4] ;  /* 0x00000412020b7981 */ /* 0x000ea8000c1e1900 */
        /* <DEDUP_REMOVED lines=10> */
[----:B------:R-:W-:Y:S01]  /*0810*/  UIADD3 UR10, UPT, UPT, UR10, 0x4, URZ ;  /* 0x000000040a0a7890 */ /* 0x000fe2000fffe0ff */
[----:B------:R-:W-:-:S03]  /*0820*/  IADD3 R8, PT, PT, R8, 0x200, RZ ;  /* 0x0000020008087810 */ /* 0x000fc60007ffe0ff */
[----:B------:R-:W-:Y:S01]  /*0830*/  UISETP.NE.AND UP0, UPT, UR10, URZ, UPT ;  /* 0x000000ff0a00728c */ /* 0x000fe2000bf05270 */
        /* <DEDUP_REMOVED lines=12> */
[----:B------:R-:W-:Y:S05]  /*0900*/  BRA.U UP0, `(.L_x_580) ;  /* 0xfffffff900307547 */ /* 0x000fea000b83ffff */
.L_x_579:
[----:B------:R-:W0:Y:S02]  /*0910*/  LDC R2, c[0x0][0x384] ;  /* 0x0000e100ff027b82 */ /* 0x000e240000000800 */
[----:B0-----:R-:W-:-:S13]  /*0920*/  LOP3.LUT P0, R3, R2, 0x3, RZ, 0xc0, !PT ;  /* 0x0000000302037812 */ /* 0x001fda000780c0ff */
[----:B------:R-:W-:Y:S05]  /*0930*/  @!P0 EXIT ;  /* 0x000000000000894d */ /* 0x000fea0003800000 */
[----:B--2---:R-:W0:Y:S01]  /*0940*/  S2R R11, SR_TID.X ;  /* 0x00000000000b7919 */ /* 0x004e220000002100 */
[----:B------:R-:W-:Y:S02]  /*0950*/  ISETP.NE.AND P0, PT, R3, 0x1, PT ;  /* 0x000000010300780c */ /* 0x000fe40003f05270 */
[----:B------:R-:W-:-:S04]  /*0960*/  LOP3.LUT R2, R2, 0x1, RZ, 0xc0, !PT ;  /* 0x0000000102027812 */ /* 0x000fc800078ec0ff */
[----:B------:R-:W-:-:S07]  /*0970*/  ISETP.NE.U32.AND P1, PT, R2, 0x1, PT ;  /* 0x000000010200780c */ /* 0x000fce0003f25070 */
[----:B------:R-:W-:Y:S06]  /*0980*/  @!P0 BRA `(.L_x_581) ;  /* 0x0000000000ec8947 */ /* 0x000fec0003800000 */
[----:B0-----:R-:W-:Y:S01]  /*0990*/  LEA R8, R0, R11, 0x7 ;  /* 0x0000000b00087211 */ /* 0x001fe200078e38ff */
[----:B------:R-:W-:Y:S01]  /*09a0*/  IMAD.MOV.U32 R5, RZ, RZ, 0x4 ;  /* 0x00000004ff057424 */ /* 0x000fe200078e00ff */
[----:B------:R-:W0:Y:S03]  /*09b0*/  LDC.64 R2, c[0x0][0x3a0] ;  /* 0x0000e800ff027b82 */ /* 0x000e260000000a00 */
[----:B------:R-:W-:-:S05]  /*09c0*/  IMAD.WIDE R4, R8, R5, UR4 ;  /* 0x0000000408047e25 */ /* 0x000fca000f8e0205 */
[----:B------:R-:W0:Y:S01]  /*09d0*/  LDG.E R7, desc[UR18][R4.64] ;  /* 0x0000001204077981 */ /* 0x000e22000c1e1900 */
[----:B------:R-:W-:Y:S01]  /*09e0*/  MOV R9, 0x30 ;  /* 0x0000003000097802 */ /* 0x000fe20000000f00 */
        /* <DEDUP_REMOVED lines=13> */
[----:B------:R-:W-:-:S05]  /*0ac0*/  IMAD.WIDE R8, R8, R9, UR6 ;  /* 0x0000000608087e25 */ /* 0x000fca000f8e0209 */
        /* <DEDUP_REMOVED lines=39> */
.L_x_581:
[----:B------:R-:W-:Y:S05]  /*0d40*/  @P1 EXIT ;  /* 0x000000000000194d */ /* 0x000fea0003800000 */
[----:B------:R-:W-:Y:S02]  /*0d50*/  HFMA2 R3, -RZ, RZ, 0, 2.384185791015625e-07 ;  /* 0x00000004ff037431 */ /* 0x000fe400000001ff */
[----:B0-----:R-:W-:Y:S01]  /*0d60*/  IMAD R0, R0, 0x80, R11 ;  /* 0x0000008000007824 */ /* 0x001fe200078e020b */
[----:B-1----:R-:W0:Y:S03]  /*0d70*/  LDC.64 R4, c[0x0][0x3a0] ;  /* 0x0000e800ff047b82 */ /* 0x002e260000000a00 */
[----:B------:R-:W-:-:S06]  /*0d80*/  IMAD.WIDE R2, R0, R3, UR4 ;  /* 0x0000000400027e25 */ /* 0x000fcc000f8e0203 */
        /* <DEDUP_REMOVED lines=14> */
[----:B------:R-:W-:-:S05]  /*0e70*/  MOV R3, 0x30 ;  /* 0x0000003000037802 */ /* 0x000fca0000000f00 */
[----:B------:R-:W-:-:S05]  /*0e80*/  IMAD.WIDE R2, R0, R3, UR6 ;  /* 0x0000000600027e25 */ /* 0x000fca000f8e0203 */
        /* <DEDUP_REMOVED lines=13> */
.L_x_578:
[----:B------:R-:W-:-:S06]  /*0f60*/  UISETP.GE.AND UP0, UPT, UR15, 0x1, UPT ;  /* 0x000000010f00788c */ /* 0x000fcc000bf06270 */
[----:B------:R-:W-:-:S13]  /*0f70*/  PLOP3.LUT P0, PT, PT, PT, UP0, 0x80, 0x8 ;  /* 0x000000000008781c */ /* 0x000fda0003f0f008 */
[----:B------:R-:W-:Y:S05]  /*0f80*/  @!P0 EXIT ;  /* 0x000000000000894d */ /* 0x000fea0003800000 */
[----:B------:R-:W0:Y:S01]  /*0f90*/  S2R R0, SR_TID.X ;  /* 0x0000000000007919 */ /* 0x000e220000002100 */
[----:B------:R-:W-:Y:S01]  /*0fa0*/  UISETP.GE.U32.AND UP0, UPT, UR15, 0x4, UPT ;  /* 0x000000040f00788c */ /* 0x000fe2000bf06070 */
[----:B------:R-:W-:Y:S01]  /*0fb0*/  IMAD.MOV.U32 R5, RZ, RZ, RZ ;  /* 0x000000ffff057224 */ /* 0x000fe200078e00ff */
[----:B------:R-:W-:-:S07]  /*0fc0*/  ULOP3.LUT UR9, UR15, 0x3, URZ, 0xc0, !UPT ;  /* 0x000000030f097892 */ /* 0x000fce000f8ec0ff */
[----:B------:R-:W-:Y:S05]  /*0fd0*/  BRA.U !UP0, `(.L_x_582) ;  /* 0x00000009084c7547 */ /* 0x000fea000b800000 */
[----:B------:R-:W1:Y:S01]  /*0fe0*/  LDC.64 R2, c[0x0][0x3a0] ;  /* 0x0000e800ff027b82 */ /* 0x000e620000000a00 */
[----:B------:R-:W-:Y:S01]  /*0ff0*/  ULOP3.LUT UR15, UR15, 0x7ffffffc, URZ, 0xc0, !UPT ;  /* 0x7ffffffc0f0f7892 */ /* 0x000fe2000f8ec0ff */
[----:B------:R-:W-:-:S05]  /*1000*/  HFMA2 R4, -RZ, RZ, 0, 0 ;  /* 0x00000000ff047431 */ /* 0x000fca00000001ff */
[----:B------:R-:W-:-:S07]  /*1010*/  MOV R5, UR15 ;  /* 0x0000000f00057c02 */ /* 0x000fce0008000f00 */
.L_x_591:
[C---:B0-----:R-:W-:Y:S01]  /*1020*/  IMAD R20, R4.reuse, 0x80, R0 ;  /* 0x0000008004147824 */ /* 0x041fe200078e0200 */
[----:B------:R-:W-:Y:S01]  /*1030*/  IADD3 R4, PT, PT, R4, 0x4, RZ ;  /* 0x0000000404047810 */ /* 0x000fe20007ffe0ff */
[----:B------:R-:W-:Y:S02]  /*1040*/  BSSY.RECONVERGENT B0, `(.L_x_583) ;  /* 0x0000028000007945 */ /* 0x000fe40003800200 */
[C---:B------:R-:W-:Y:S01]  /*1050*/  VIADD R7, R20.reuse, 0x100 ;  /* 0x0000010014077836 */ /* 0x040fe20000000000 */
[C---:B------:R-:W-:Y:S02]  /*1060*/  ISETP.GE.AND P0, PT, R20.reuse, UR8, PT ;  /* 0x0000000814007c0c */ /* 0x040fe4000bf06270 */
[C---:B--2---:R-:W-:Y:S02]  /*1070*/  IADD3 R12, PT, PT, R20.reuse, 0x80, RZ ;  /* 0x00000080140c7810 */ /* 0x044fe40007ffe0ff */
[----:B------:R-:W-:Y:S02]  /*1080*/  IADD3 R6, PT, PT, R20, 0x180, RZ ;  /* 0x0000018014067810 */ /* 0x000fe40007ffe0ff */
[----:B------:R-:W-:-:S02]  /*1090*/  ISETP.NE.AND P4, PT, R4, R5, PT ;  /* 0x000000050400720c */ /* 0x000fc40003f85270 */
[----:B------:R-:W-:Y:S02]  /*10a0*/  ISETP.GE.AND P1, PT, R12, UR8, PT ;  /* 0x000000080c007c0c */ /* 0x000fe4000bf26270 */
[----:B------:R-:W-:Y:S02]  /*10b0*/  ISETP.GE.AND P2, PT, R7, UR8, PT ;  /* 0x0000000807007c0c */ /* 0x000fe4000bf46270 */
[----:B------:R-:W-:Y:S01]  /*10c0*/  ISETP.GE.AND P3, PT, R6, UR8, PT ;  /* 0x0000000806007c0c */ /* 0x000fe2000bf66270 */
[----:B------:R-:W-:-:S12]  /*10d0*/  @P0 BRA `(.L_x_584) ;  /* 0x0000000000780947 */ /* 0x000fd80003800000 */
[----:B------:R-:W-:-:S05]  /*10e0*/  MOV R11, 0x4 ;  /* 0x00000004000b7802 */ /* 0x000fca0000000f00 */
[----:B------:R-:W-:-:S05]  /*10f0*/  IMAD.WIDE R10, R20, R11, UR4 ;  /* 0x00000004140a7e25 */ /* 0x000fca000f8e020b */
[----:B------:R0:W1:Y:S02]  /*1100*/  LDG.E R9, desc[UR18][R10.64] ;  /* 0x000000120a097981 */ /* 0x000064000c1e1900 */
[----:B0-----:R-:W-:Y:S02]  /*1110*/  HFMA2 R11, -RZ, RZ, 0, 2.86102294921875e-06 ;  /* 0x00000030ff0b7431 */ /* 0x001fe400000001ff */
        /* <DEDUP_REMOVED lines=26> */
.L_x_584:
[----:B------:R-:W-:Y:S05]  /*12c0*/  BSYNC.RECONVERGENT B0 ;  /* 0x0000000000007941 */ /* 0x000fea0003800200 */
.L_x_583:
[----:B------:R-:W-:Y:S04]  /*12d0*/  BSSY.RECONVERGENT B0, `(.L_x_585) ;  /* 0x0000020000007945 */ /* 0x000fe80003800200 */
[----:B------:R-:W-:Y:S05]  /*12e0*/  @P1 BRA `(.L_x_586) ;  /* 0x0000000000781947 */ /* 0x000fea0003800000 */
[----:B0-----:R-:W-:-:S04]  /*12f0*/  IMAD.MOV.U32 R11, RZ, RZ, 0x4 ;  /* 0x00000004ff0b7424 */ /* 0x001fc800078e00ff */
[----:B------:R-:W-:-:S05]  /*1300*/  IMAD.WIDE R10, R12, R11, UR4 ;  /* 0x000000040c0a7e25 */ /* 0x000fca000f8e020b */
[----:B------:R-:W1:Y:S01]  /*1310*/  LDG.E R9, desc[UR18][R10.64] ;  /* 0x000000120a097981 */ /* 0x000e62000c1e1900 */
[----:B------:R-:W-:Y:S01]  /*1320*/  MOV R13, 0x30 ;  /* 0x00000030000d7802 */ /* 0x000fe20000000f00 */
        /* <DEDUP_REMOVED lines=26> */
.L_x_586:
[----:B------:R-:W-:Y:S05]  /*14d0*/  BSYNC.RECONVERGENT B0 ;  /* 0x0000000000007941 */ /* 0x000fea0003800200 */
.L_x_585:
[----:B------:R-:W-:Y:S04]  /*14e0*/  BSSY.RECONVERGENT B0, `(.L_x_587) ;  /* 0x0000020000007945 */ /* 0x000fe80003800200 */
[----:B------:R-:W-:Y:S05]  /*14f0*/  @P2 BRA `(.L_x_588) ;  /* 0x0000000000782947 */ /* 0x000fea0003800000 */
[----:B0-2---:R-:W-:-:S05]  /*1500*/  HFMA2 R10, -RZ, RZ, 0, 2.384185791015625e-07 ;  /* 0x00000004ff0a7431 */ /* 0x005fca00000001ff */
[----:B------:R-:W-:-:S05]  /*1510*/  IMAD.WIDE R10, R7, R10, UR4 ;  /* 0x00000004070a7e25 */ /* 0x000fca000f8e020a */
[----:B------:R-:W1:Y:S02]  /*1520*/  LDG.E R9, desc[UR18][R10.64] ;  /* 0x000000120a097981 */ /* 0x000e64000c1e1900 */
        /* <DEDUP_REMOVED lines=27> */
.L_x_588:
[----:B------:R-:W-:Y:S05]  /*16e0*/  BSYNC.RECONVERGENT B0 ;  /* 0x0000000000007941 */ /* 0x000fea0003800200 */
.L_x_587:
[----:B------:R-:W-:Y:S04]  /*16f0*/  BSSY.RECONVERGENT B0, `(.L_x_589) ;  /* 0x0000020000007945 */ /* 0x000fe80003800200 */
[----:B------:R-:W-:Y:S05]  /*1700*/  @P3 BRA `(.L_x_590) ;  /* 0x0000000000783947 */ /* 0x000fea0003800000 */
[----:B0-2---:R-:W-:-:S04]  /*1710*/  IMAD.MOV.U32 R11, RZ, RZ, 0x4 ;  /* 0x00000004ff0b7424 */ /* 0x005fc800078e00ff */
[----:B------:R-:W-:-:S05]  /*1720*/  IMAD.WIDE R10, R6, R11, UR4 ;  /* 0x00000004060a7e25 */ /* 0x000fca000f8e020b */
[----:B------:R-:W1:Y:S01]  /*1730*/  LDG.E R9, desc[UR18][R10.64] ;  /* 0x000000120a097981 */ /* 0x000e62000c1e1900 */
[----:B------:R-:W-:Y:S02]  /*1740*/  HFMA2 R7, -RZ, RZ, 0, 2.86102294921875e-06 ;  /* 0x00000030ff077431 */ /* 0x000fe400000001ff */
        /* <DEDUP_REMOVED lines=26> */
.L_x_590:
[----:B------:R-:W-:Y:S05]  /*18f0*/  BSYNC.RECONVERGENT B0 ;  /* 0x0000000000007941 */ /* 0x000fea0003800200 */
.L_x_589:
[----:B------:R-:W-:Y:S05]  /*1900*/  @P4 BRA `(.L_x_591) ;  /* 0xfffffff400c44947 */ /* 0x000fea000383ffff */
.L_x_582:
[----:B------:R-:W-:-:S13]  /*1910*/  ISETP.NE.AND P0, PT, RZ, UR9, PT ;  /* 0x00000009ff007c0c */ /* 0x000fda000bf05270 */
[----:B------:R-:W-:Y:S05]  /*1920*/  @!P0 EXIT ;  /* 0x000000000000894d */ /* 0x000fea0003800000 */
[----:B------:R-:W-:-:S09]  /*1930*/  UISETP.NE.AND UP0, UPT, UR9, 0x1, UPT ;  /* 0x000000010900788c */ /* 0x000fd2000bf05270 */
[----:B------:R-:W-:Y:S05]  /*1940*/  BRA.U !UP0, `(.L_x_592) ;  /* 0x0000000508247547 */ /* 0x000fea000b800000 */
[----:B0-2---:R-:W-:Y:S01]  /*1950*/  LEA R10, R5, R0, 0x7 ;  /* 0x00000000050a7211 */ /* 0x005fe200078e38ff */
[----:B------:R-:W-:Y:S03]  /*1960*/  BSSY.RECONVERGENT B0, `(.L_x_593) ;  /* 0x0000024000007945 */ /* 0x000fe60003800200 */
[C---:B------:R-:W-:Y:S02]  /*1970*/  ISETP.GE.AND P0, PT, R10.reuse, UR8, PT ;  /* 0x000000080a007c0c */ /* 0x040fe4000bf06270 */
[----:B------:R-:W-:-:S04]  /*1980*/  IADD3 R4, PT, PT, R10, 0x80, RZ ;  /* 0x000000800a047810 */ /* 0x000fc80007ffe0ff */
[----:B------:R-:W-:-:S07]  /*1990*/  ISETP.GE.AND P1, PT, R4, UR8, PT ;  /* 0x0000000804007c0c */ /* 0x000fce000bf26270 */
[----:B------:R-:W-:Y:S06]  /*19a0*/  @P0 BRA `(.L_x_594) ;  /* 0x00000000007c0947 */ /* 0x000fec0003800000 */
[----:B------:R-:W-:Y:S01]  /*19b0*/  IMAD.MOV.U32 R7, RZ, RZ, 0x4 ;  /* 0x00000004ff077424 */ /* 0x000fe200078e00ff */
        /* <DEDUP_REMOVED lines=30> */
.L_x_594:
[----:B------:R-:W-:Y:S05]  /*1ba0*/  BSYNC.RECONVERGENT B0 ;  /* 0x0000000000007941 */ /* 0x000fea0003800200 */
.L_x_593:
[----:B------:R-:W-:Y:S04]  /*1bb0*/  BSSY.RECONVERGENT B0, `(.L_x_595) ;  /* 0x0000021000007945 */ /* 0x000fe80003800200 */
[----:B------:R-:W-:Y:S05]  /*1bc0*/  @P1 BRA `(.L_x_596) ;  /* 0x00000000007c1947 */ /* 0x000fea0003800000 */
[----:B0-----:R-:W-:Y:S01]  /*1bd0*/  HFMA2 R7, -RZ, RZ, 0, 2.384185791015625e-07 ;  /* 0x00000004ff077431 */ /* 0x001fe200000001ff */
[----:B-1----:R-:W0:Y:S04]  /*1be0*/  LDC.64 R2, c[0x0][0x3a0] ;  /* 0x0000e800ff027b82 */ /* 0x002e280000000a00 */
        /* <DEDUP_REMOVED lines=29> */
.L_x_596:
[----:B------:R-:W-:Y:S05]  /*1dc0*/  BSYNC.RECONVERGENT B0 ;  /* 0x0000000000007941 */ /* 0x000fea0003800200 */
.L_x_595:
[----:B------:R-:W-:-:S07]  /*1dd0*/  VIADD R5, R5, 0x2 ;  /* 0x0000000205057836 */ /* 0x000fce0000000000 */
.L_x_592:
[----:B-1----:R-:W1:Y:S02]  /*1de0*/  LDC R2, c[0x0][0x384] ;  /* 0x0000e100ff027b82 */ /* 0x002e640000000800 */
[----:B-1----:R-:W-:-:S04]  /*1df0*/  LOP3.LUT R2, R2, 0x1, RZ, 0xc0, !PT ;  /* 0x0000000102027812 */ /* 0x002fc800078ec0ff */
[----:B------:R-:W-:-:S13]  /*1e00*/  ISETP.NE.U32.AND P0, PT, R2, 0x1, PT ;  /* 0x000000010200780c */ /* 0x000fda0003f05070 */
[----:B------:R-:W-:Y:S05]  /*1e10*/  @P0 EXIT ;  /* 0x000000000000094d */ /* 0x000fea0003800000 */
[----:B0-----:R-:W-:-:S04]  /*1e20*/  LEA R0, R5, R0, 0x7 ;  /* 0x0000000005007211 */ /* 0x001fc800078e38ff */
[----:B------:R-:W-:-:S13]  /*1e30*/  ISETP.GE.AND P0, PT, R0, UR8, PT ;  /* 0x0000000800007c0c */ /* 0x000fda000bf06270 */
[----:B------:R-:W-:Y:S05]  /*1e40*/  @P0 EXIT ;  /* 0x000000000000094d */ /* 0x000fea0003800000 */
[----:B------:R-:W-:Y:S01]  /*1e50*/  HFMA2 R3, -RZ, RZ, 0, 2.384185791015625e-07 ;  /* 0x00000004ff037431 */ /* 0x000fe200000001ff */
[----:B------:R-:W0:Y:S04]  /*1e60*/  LDC.64 R4, c[0x0][0x3a0] ;  /* 0x0000e800ff047b82 */ /* 0x000e280000000a00 */
[----:B------:R-:W-:-:S06]  /*1e70*/  IMAD.WIDE R2, R0, R3, UR4 ;  /* 0x0000000400027e25 */ /* 0x000fcc000f8e0203 */
[----:B------:R-:W0:Y:S02]  /*1e80*/  LDG.E R3, desc[UR18][R2.64] ;  /* 0x0000001202037981 */ /* 0x000e24000c1e1900 */
[----:B0-----:R-:W-:-:S05]  /*1e90*/  IMAD.WIDE R4, R3, 0x30, R4 ;  /* 0x0000003003047825 */ /* 0x001fca00078e0204 */
[----:B--2---:R-:W2:Y:S04]  /*1ea0*/  LDG.E R7, desc[UR18][R4.64] ;  /* 0x0000001204077981 */ /* 0x004ea8000c1e1900 */
        /* <DEDUP_REMOVED lines=26> */
.L_x_597:
        /* <DEDUP_REMOVED lines=11> */
.L_x_619:


//--------------------- .text._ZN3cub18CUB_300001_SM_10006detail8for_each13static_kernelINS2_12policy_hub_t12policy_500_tEmN6thrust24THRUST_300001_SM_1000_NS8cuda_cub20__uninitialized_fill7functorINS7_10device_ptrI13RadiosityDataEESC_EEEEvT0_T1_ --------------------------
	.section	.text._ZN3cub18CUB_300001_SM_10006detail8for_each13static_kernelINS2_12policy_hub_t12policy_500_tEmN6thrust24THRUST_300001_SM_1000_NS8cuda_cub20__uninitialized_fill7functorINS7_10device_ptrI13RadiosityDataEESC_EEEEvT0_T1_,"ax",@progbits
	.align	128
        .global         _ZN3cub18CUB_300001_SM_10006detail8for_each13static_kernelINS2_12policy_hub_t12policy_500_tEmN6thrust24THRUST_300001_SM_1000_NS8cuda_cub20__uninitialized_fill7functorINS7_10device_ptrI13RadiosityDataEESC_EEEEvT0_T1_
        .type           _ZN3cub18CUB_300001_SM_10006detail8for_each13static_kernelINS2_12policy_hub_t12policy_500_tEmN6thrust24THRUST_300001_SM_1000_NS8cuda_cub20__uninitialized_fill7functorINS7_10device_ptrI13RadiosityDataEESC_EEEEvT0_T1_,@function
        .size           _ZN3cub18CUB_300001_SM_10006detail8for_each13static_kernelINS2_12policy_hub_t12policy_500_tEmN6thrust24THRUST_300001_SM_1000_NS8cuda_cub20__uninitialized_fill7functorINS7_10device_ptrI13RadiosityDataEESC_EEEEvT0_T1_,(.L_x_620 - _ZN3cub18CUB_300001_SM_10006detail8for_each13static_kernelINS2_12policy_hub_t12policy_500_tEmN6thrust24THRUST_300001_SM_1000_NS8cuda_cub20__uninitialized_fill7functorINS7_10device_ptrI13RadiosityDataEESC_EEEEvT0_T1_)
        .other          _ZN3cub18CUB_300001_SM_10006detail8for_each13static_kernelINS2_12policy_hub_t12policy_500_tEmN6thrust24THRUST_300001_SM_1000_NS8cuda_cub20__uninitialized_fill7functorINS7_10device_ptrI13RadiosityDataEESC_EEEEvT0_T1_,@"STO_CUDA_ENTRY STV_DEFAULT"
_ZN3cub18CUB_300001_SM_10006detail8for_each13static_kernelINS2_12policy_hub_t12policy_500_tEmN6thrust24THRUST_300001_SM_1000_NS8cuda_cub20__uninitialized_fill7functorINS7_10device_ptrI13RadiosityDataEESC_EEEEvT0_T1_:
.text._ZN3cub18CUB_300001_SM_10006detail8for_each13static_kernelINS2_12policy_hub_t12policy_500_tEmN6thrust24THRUST_300001_SM_1000_NS8cuda_cub20__uninitialized_fill7functorINS7_10device_ptrI13RadiosityDataEESC_EEEEvT0_T1_:
[----:B------:R-:W-:Y:S08]  /*0000*/  LDC R1, c[0x0][0x37c] ;  /* 0x0000df00ff017b82 */ /* 0x000ff00000000800 */
[----:B------:R-:W0:Y:S01]  /*0010*/  S2UR UR4, SR_CTAID.X ;  /* 0x00000000000479c3 */ /* 0x000e220000002500 */
[----:B------:R-:W1:Y:S01]  /*0020*/  LDCU.64 UR6, c[0x0][0x380] ;  /* 0x00007000ff0677ac */ /* 0x000e620008000a00 */
[----:B------:R-:W2:Y:S01]  /*0030*/  LDCU.64 UR8, c[0x0][0x358] ;  /* 0x00006b00ff0877ac */ /* 0x000ea20008000a00 */
[----:B0-----:R-:W-:-:S04]  /*0040*/  UIMAD.WIDE.U32 UR4, UR4, 0x200, URZ ;  /* 0x00000200040478a5 */ /* 0x001fc8000f8e00ff */
[----:B-1----:R-:W-:-:S04]  /*0050*/  UIADD3 UR6, UP0, UPT, -UR4, UR6, URZ ;  /* 0x0000000604067290 */ /* 0x002fc8000ff1e1ff */
[----:B------:R-:W-:Y:S02]  /*0060*/  UIADD3.X UR7, UPT, UPT, ~UR5, UR7, URZ, UP0, !UPT ;  /* 0x0000000705077290 */ /* 0x000fe400087fe5ff */
[----:B------:R-:W-:-:S04]  /*0070*/  UISETP.GE.U32.AND UP0, UPT, UR6, 0x200, UPT ;  /* 0x000002000600788c */ /* 0x000fc8000bf06070 */
[----:B------:R-:W-:-:S09]  /*0080*/  UISETP.GE.U32.AND.EX UP0, UPT, UR7, URZ, UPT, UP0 ;  /* 0x000000ff0700728c */ /* 0x000fd2000bf06100 */
[----:B--2---:R-:W-:Y:S05]  /*0090*/  BRA.U !UP0, `(.L_x_598) ;  /* 0x0000000108987547 */ /* 0x004fea000b800000 */
[----:B------:R-:W0:Y:S01]  /*00a0*/  S2R R0, SR_TID.X ;  /* 0x0000000000007919 */ /* 0x000e220000002100 */
[----:B------:R-:W1:Y:S08]  /*00b0*/  LDC.64 R2, c[0x0][0x388] ;  /* 0x0000e200ff027b82 */ /* 0x000e700000000a00 */
[----:B------:R-:W2:Y:S08]  /*00c0*/  LDC.64 R6, c[0x0][0x390] ;  /* 0x0000e400ff067b82 */ /* 0x000eb00000000a00 */
[----:B------:R-:W3:Y:S08]  /*00d0*/  LDC.64 R8, c[0x0][0x398] ;  /* 0x0000e600ff087b82 */ /* 0x000ef00000000a00 */
[----:B------:R-:W4:Y:S01]  /*00e0*/  LDC.64 R10, c[0x0][0x3a0] ;  /* 0x0000e800ff0a7b82 */ /* 0x000f220000000a00 */
[----:B0-----:R-:W-:-:S07]  /*00f0*/  IADD3 R5, P0, PT, R0, UR4, RZ ;  /* 0x0000000400057c10 */ /* 0x001fce000ff1e0ff */
[----:B------:R-:W0:Y:S01]  /*0100*/  LDC.64 R12, c[0x0][0x3a8] ;  /* 0x0000ea00ff0c7b82 */ /* 0x000e220000000a00 */
[----:B------:R-:W-:Y:S02]  /*0110*/  IMAD.X R0, RZ, RZ, UR5, P0 ;  /* 0x00000005ff007e24 */ /* 0x000fe400080e06ff */
[----:B-1----:R-:W-:-:S05]  /*0120*/  IMAD.WIDE.U32 R2, R5, 0x30, R2 ;  /* 0x0000003005027825 */ /* 0x002fca00078e0002 */
[----:B------:R-:W1:Y:S01]  /*0130*/  LDC.64 R14, c[0x0][0x3b0] ;  /* 0x0000ec00ff0e7b82 */ /* 0x000e620000000a00 */
[----:B------:R-:W-:-:S05]  /*0140*/  IMAD R5, R0, 0x30, RZ ;  /* 0x0000003000057824 */ /* 0x000fca00078e02ff */
[----:B------:R-:W-:Y:S02]  /*0150*/  IADD3 R3, PT, PT, R3, R5, RZ ;  /* 0x0000000503037210 */ /* 0x000fe40007ffe0ff */
[----:B------:R-:W5:Y:S03]  /*0160*/  LDC.64 R4, c[0x0][0x3b8] ;  /* 0x0000ee00ff047b82 */ /* 0x000f660000000a00 */
[----:B--2---:R-:W-:Y:S04]  /*0170*/  STG.E desc[UR8][R2.64], R6 ;  /* 0x0000000602007986 */ /* 0x004fe8000c101908 */
[----:B------:R-:W-:Y:S04]  /*0180*/  STG.E desc[UR8][R2.64+0x3000], R6 ;  /* 0x0030000602007986 */ /* 0x000fe8000c101908 */
[----:B------:R-:W-:Y:S04]  /*0190*/  STG.E desc[UR8][R2.64+0x4], R7 ;  /* 0x0000040702007986 */ /* 0x000fe8000c101908 */
[----:B------:R-:W-:Y:S04]  /*01a0*/  STG.E desc[UR8][R2.64+0x3004], R7 ;  /* 0x0030040702007986 */ /* 0x000fe8000c101908 */
[----:B---3--:R-:W-:Y:S04]  /*01b0*/  STG.E desc[UR8][R2.64+0x8], R8 ;  /* 0x0000080802007986 */ /* 0x008fe8000c101908 */
[----:B------:R-:W-:Y:S04]  /*01c0*/  STG.E desc[UR8][R2.64+0x3008], R8 ;  /* 0x0030080802007986 */ /* 0x000fe8000c101908 */
[----:B------:R-:W-:Y:S04]  /*01d0*/  STG.E desc[UR8][R2.64+0xc], R9 ;  /* 0x00000c0902007986 */ /* 0x000fe8000c101908 */
[----:B------:R-:W-:Y:S04]  /*01e0*/  STG.E desc[UR8][R2.64+0x300c], R9 ;  /* 0x00300c0902007986 */ /* 0x000fe8000c101908 */
[----:B----4-:R-:W-:Y:S04]  /*01f0*/  STG.E desc[UR8][R2.64+0x10], R10 ;  /* 0x0000100a02007986 */ /* 0x010fe8000c101908 */
[----:B------:R-:W-:Y:S04]  /*0200*/  STG.E desc[UR8][R2.64+0x3010], R10 ;  /* 0x0030100a02007986 */ /* 0x000fe8000c101908 */
[----:B------:R-:W-:Y:S04]  /*0210*/  STG.E desc[UR8][R2.64+0x14], R11 ;  /* 0x0000140b02007986 */ /* 0x000fe8000c101908 */
[----:B------:R-:W-:Y:S04]  /*0220*/  STG.E desc[UR8][R2.64+0x3014], R11 ;  /* 0x0030140b02007986 */ /* 0x000fe8000c101908 */
[----:B0-----:R-:W-:Y:S04]  /*0230*/  STG.E desc[UR8][R2.64+0x18], R12 ;  /* 0x0000180c02007986 */ /* 0x001fe8000c101908 */
        /* <DEDUP_REMOVED lines=12> */
.L_x_598:
[----:B------:R-:W0:Y:S01]  /*0300*/  S2R R0, SR_TID.X ;  /* 0x0000000000007919 */ /* 0x000e220000002100 */
[----:B------:R-:W1:Y:S01]  /*0310*/  LDC.64 R2, c[0x0][0x388] ;  /* 0x0000e200ff027b82 */ /* 0x000e620000000a00 */
[----:B------:R-:W-:Y:S01]  /*0320*/  MOV R6, UR7 ;  /* 0x0000000700067c02 */ /* 0x000fe20008000f00 */
[----:B------:R-:W-:Y:S01]  /*0330*/  BSSY.RECONVERGENT B0, `(.L_x_599) ;  /* 0x000001f000007945 */ /* 0x000fe20003800200 */
[C---:B0-----:R-:W-:Y:S01]  /*0340*/  IADD3 R5, P0, PT, R0.reuse, UR4, RZ ;  /* 0x0000000400057c10 */ /* 0x041fe2000ff1e0ff */
[C---:B------:R-:W-:Y:S01]  /*0350*/  VIADD R4, R0.reuse, 0x100 ;  /* 0x0000010000047836 */ /* 0x040fe20000000000 */
[----:B------:R-:W-:Y:S02]  /*0360*/  ISETP.LT.U32.AND P1, PT, R0, UR6, PT ;  /* 0x0000000600007c0c */ /* 0x000fe4000bf21070 */
[----:B------:R-:W-:Y:S01]  /*0370*/  IADD3.X R0, PT, PT, RZ, UR5, RZ, P0, !PT ;  /* 0x00000005ff007c10 */ /* 0x000fe200087fe4ff */
[----:B-1----:R-:W-:Y:S01]  /*0380*/  IMAD.WIDE.U32 R2, R5, 0x30, R2 ;  /* 0x0000003005027825 */ /* 0x002fe200078e0002 */
[----:B------:R-:W-:-:S03]  /*0390*/  ISETP.LT.U32.AND P0, PT, R4, UR6, PT ;  /* 0x0000000604007c0c */ /* 0x000fc6000bf01070 */
[----:B------:R-:W-:Y:S01]  /*03a0*/  IMAD.U32 R4, RZ, RZ, UR7 ;  /* 0x00000007ff047e24 */ /* 0x000fe2000f8e00ff */
[----:B------:R-:W-:Y:S01]  /*03b0*/  ISETP.GT.U32.AND.EX P0, PT, R6, RZ, PT, P0 ;  /* 0x000000ff0600720c */ /* 0x000fe20003f04100 */
[----:B------:R-:W-:-:S03]  /*03c0*/  IMAD R5, R0, 0x30, RZ ;  /* 0x0000003000057824 */ /* 0x000fc600078e02ff */
[----:B------:R-:W-:Y:S01]  /*03d0*/  ISETP.GT.U32.AND.EX P1, PT, R4, RZ, PT, P1 ;  /* 0x000000ff0400720c */ /* 0x000fe20003f24110 */
[----:B------:R-:W-:-:S12]  /*03e0*/  IMAD.IADD R3, R3, 0x1, R5 ;  /* 0x0000000103037824 */ /* 0x000fd800078e0205 */
[----:B------:R-:W-:Y:S05]  /*03f0*/  @!P1 BRA `(.L_x_600) ;  /* 0x0000000000489947 */ /* 0x000fea0003800000 */
[----:B------:R-:W0:Y:S08]  /*0400*/  LDC.64 R4, c[0x0][0x390] ;  /* 0x0000e400ff047b82 */ /* 0x000e300000000a00 */
[----:B------:R-:W1:Y:S08]  /*0410*/  LDC.64 R6, c[0x0][0x398] ;  /* 0x0000e600ff067b82 */ /* 0x000e700000000a00 */
[----:B------:R-:W2:Y:S08]  /*0420*/  LDC.64 R8, c[0x0][0x3a0] ;  /* 0x0000e800ff087b82 */ /* 0x000eb00000000a00 */
[----:B------:R-:W3:Y:S01]  /*0430*/  LDC.64 R10, c[0x0][0x3a8] ;  /* 0x0000ea00ff0a7b82 */ /* 0x000ee20000000a00 */
[----:B0-----:R0:W-:Y:S04]  /*0440*/  STG.E desc[UR8][R2.64], R4 ;  /* 0x0000000402007986 */ /* 0x0011e8000c101908 */
[----:B------:R0:W-:Y:S03]  /*0450*/  STG.E desc[UR8][R2.64+0x4], R5 ;  /* 0x0000040502007986 */ /* 0x0001e6000c101908 */
[----:B------:R-:W4:Y:S01]  /*0460*/  LDC.64 R12, c[0x0][0x3b0] ;  /* 0x0000ec00ff0c7b82 */ /* 0x000f220000000a00 */
[----:B-1----:R0:W-:Y:S04]  /*0470*/  STG.E desc[UR8][R2.64+0x8], R6 ;  /* 0x0000080602007986 */ /* 0x0021e8000c101908 */
[----:B------:R0:W-:Y:S03]  /*0480*/  STG.E desc[UR8][R2.64+0xc], R7 ;  /* 0x00000c0702007986 */ /* 0x0001e6000c101908 */
[----:B------:R-:W1:Y:S01]  /*0490*/  LDC.64 R14, c[0x0][0x3b8] ;  /* 0x0000ee00ff0e7b82 */ /* 0x000e620000000a00 */
[----:B--2---:R0:W-:Y:S04]  /*04a0*/  STG.E desc[UR8][R2.64+0x10], R8 ;  /* 0x0000100802007986 */ /* 0x0041e8000c101908 */
[----:B------:R0:W-:Y:S04]  /*04b0*/  STG.E desc[UR8][R2.64+0x14], R9 ;  /* 0x0000140902007986 */ /* 0x0001e8000c101908 */
[----:B---3--:R0:W-:Y:S04]  /*04c0*/  STG.E desc[UR8][R2.64+0x18], R10 ;  /* 0x0000180a02007986 */ /* 0x0081e8000c101908 */
[----:B------:R0:W-:Y:S04]  /*04d0*/  STG.E desc[UR8][R2.64+0x1c], R11 ;  /* 0x00001c0b02007986 */ /* 0x0001e8000c101908 */
[----:B----4-:R0:W-:Y:S04]  /*04e0*/  STG.E desc[UR8][R2.64+0x20], R12 ;  /* 0x0000200c02007986 */ /* 0x0101e8000c101908 */
[----:B------:R0:W-:Y:S04]  /*04f0*/  STG.E desc[UR8][R2.64+0x24], R13 ;  /* 0x0000240d02007986 */ /* 0x0001e8000c101908 */
[----:B-1----:R0:W-:Y:S04]  /*0500*/  STG.E desc[UR8][R2.64+0x28], R14 ;  /* 0x0000280e02007986 */ /* 0x0021e8000c101908 */
[----:B------:R0:W-:Y:S02]  /*0510*/  STG.E desc[UR8][R2.64+0x2c], R15 ;  /* 0x00002c0f02007986 */ /* 0x0001e4000c101908 */
.L_x_600:
[----:B------:R-:W-:Y:S05]  /*0520*/  BSYNC.RECONVERGENT B0 ;  /* 0x0000000000007941 */ /* 0x000fea0003800200 */
.L_x_599:
[----:B------:R-:W-:Y:S05]  /*0530*/  @!P0 EXIT ;  /* 0x000000000000894d */ /* 0x000fea0003800000 */
[----:B0-----:R-:W0:Y:S08]  /*0540*/  LDC.64 R4, c[0x0][0x390] ;  /* 0x0000e400ff047b82 */ /* 0x001e300000000a00 */
[----:B------:R-:W1:Y:S08]  /*0550*/  LDC.64 R6, c[0x0][0x398] ;  /* 0x0000e600ff067b82 */ /* 0x000e700000000a00 */
[----:B------:R-:W2:Y:S08]  /*0560*/  LDC.64 R8, c[0x0][0x3a0] ;  /* 0x0000e800ff087b82 */ /* 0x000eb00000000a00 */
[----:B------:R-:W3:Y:S01]  /*0570*/  LDC.64 R10, c[0x0][0x3a8] ;  /* 0x0000ea00ff0a7b82 */ /* 0x000ee20000000a00 */
[----:B0-----:R-:W-:Y:S04]  /*0580*/  STG.E desc[UR8][R2.64+0x3000], R4 ;  /* 0x0030000402007986 */ /* 0x001fe8000c101908 */
[----:B------:R-:W-:Y:S03]  /*0590*/  STG.E desc[UR8][R2.64+0x3004], R5 ;  /* 0x0030040502007986 */ /* 0x000fe6000c101908 */
[----:B------:R-:W0:Y:S01]  /*05a0*/  LDC.64 R12, c[0x0][0x3b0] ;  /* 0x0000ec00ff0c7b82 */ /* 0x000e220000000a00 */
[----:B-1----:R-:W-:Y:S04]  /*05b0*/  STG.E desc[UR8][R2.64+0x3008], R6 ;  /* 0x0030080602007986 */ /* 0x002fe8000c101908 */
[----:B------:R-:W-:Y:S03]  /*05c0*/  STG.E desc[UR8][R2.64+0x300c], R7 ;  /* 0x00300c0702007986 */ /* 0x000fe6000c101908 */
[----:B------:R-:W1:Y:S01]  /*05d0*/  LDC.64 R14, c[0x0][0x3b8] ;  /* 0x0000ee00ff0e7b82 */ /* 0x000e620000000a00 */
[----:B--2---:R-:W-:Y:S04]  /*05e0*/  STG.E desc[UR8][R2.64+0x3010], R8 ;  /* 0x0030100802007986 */ /* 0x004fe8000c101908 */
[----:B------:R-:W-:Y:S04]  /*05f0*/  STG.E desc[UR8][R2.64+0x3014], R9 ;  /* 0x0030140902007986 */ /* 0x000fe8000c101908 */
[----:B---3--:R-:W-:Y:S04]  /*0600*/  STG.E desc[UR8][R2.64+0x3018], R10 ;  /* 0x0030180a02007986 */ /* 0x008fe8000c101908 */
[----:B------:R-:W-:Y:S04]  /*0610*/  STG.E desc[UR8][R2.64+0x301c], R11 ;  /* 0x00301c0b02007986 */ /* 0x000fe8000c101908 */
[----:B0-----:R-:W-:Y:S04]  /*0620*/  STG.E desc[UR8][R2.64+0x3020], R12 ;  /* 0x0030200c02007986 */ /* 0x001fe8000c101908 */
[----:B------:R-:W-:Y:S04]  /*0630*/  STG.E desc[UR8][R2.64+0x3024], R13 ;  /* 0x0030240d02007986 */ /* 0x000fe8000c101908 */
[----:B-1----:R-:W-:Y:S04]  /*0640*/  STG.E desc[UR8][R2.64+0x3028], R14 ;  /* 0x0030280e02007986 */ /* 0x002fe8000c101908 */
[----:B------:R-:W-:Y:S01]  /*0650*/  STG.E desc[UR8][R2.64+0x302c], R15 ;  /* 0x00302c0f02007986 */ /* 0x000fe2000c101908 */
[----:B------:R-:W-:Y:S05]  /*0660*/  EXIT ;  /* 0x000000000000794d */ /* 0x000fea0003800000 */
.L_x_601:
        /* <DEDUP_REMOVED lines=9> */
.L_x_620:


//--------------------- .text._ZN3cub18CUB_300001_SM_10006detail11EmptyKernelIvEEvv --------------------------
	.section	.text._ZN3cub18CUB_300001_SM_10006detail11EmptyKernelIvEEvv,"ax",@progbits
	.align	128
        .global         _ZN3cub18CUB_300001_SM_10006detail11EmptyKernelIvEEvv
        .type           _ZN3cub18CUB_300001_SM_10006detail11EmptyKernelIvEEvv,@function
        .size           _ZN3cub18CUB_300001_SM_10006detail11EmptyKernelIvEEvv,(.L_x_621 - _ZN3cub18CUB_300001_SM_10006detail11EmptyKernelIvEEvv)
        .other          _ZN3cub18CUB_300001_SM_10006detail11EmptyKernelIvEEvv,@"STO_CUDA_ENTRY STV_DEFAULT"
_ZN3cub18CUB_300001_SM_10006detail11EmptyKernelIvEEvv:
.text._ZN3cub18CUB_300001_SM_10006detail11EmptyKernelIvEEvv:
[----:B------:R-:W-:Y:S01]  /*0000*/  LDC R1, c[0x0][0x37c] ;  /* 0x0000df00ff017b82 */ /* 0x000fe20000000800 */
[----:B------:R-:W-:Y:S05]  /*0010*/  EXIT ;  /* 0x000000000000794d */ /* 0x000fea0003800000 */
.L_x_602:
        /* <DEDUP_REMOVED lines=14> */
.L_x_621:


//--------------------- .text._Z10copyKernelP13RadiosityDataPfPii --------------------------
	.section	.text._Z10copyKernelP13RadiosityDataPfPii,"ax",@progbits
	.align	128
        .global         _Z10copyKernelP13RadiosityDataPfPii
        .type           _Z10copyKernelP13RadiosityDataPfPii,@function
        .size           _Z10copyKernelP13RadiosityDataPfPii,(.L_x_622 - _Z10copyKernelP13RadiosityDataPfPii)
        .other          _Z10copyKernelP13RadiosityDataPfPii,@"STO_CUDA_ENTRY STV_DEFAULT"
_Z10copyKernelP13RadiosityDataPfPii:
.text._Z10copyKernelP13RadiosityDataPfPii:
[----:B------:R-:W-:Y:S01]  /*0000*/  LDC R1, c[0x0][0x37c] ;  /* 0x0000df00ff017b82 */ /* 0x000fe20000000800 */
[----:B------:R-:W0:Y:S01]  /*0010*/  S2R R9, SR_TID.X ;  /* 0x0000000000097919 */ /* 0x000e220000002100 */
[----:B------:R-:W0:Y:S01]  /*0020*/  LDCU UR4, c[0x0][0x360] ;  /* 0x00006c00ff0477ac */ /* 0x000e220008000800 */
[----:B------:R-:W0:Y:S01]  /*0030*/  S2R R0, SR_CTAID.X ;  /* 0x0000000000007919 */ /* 0x000e220000002500 */
[----:B------:R-:W1:Y:S01]  /*0040*/  LDCU UR5, c[0x0][0x398] ;  /* 0x00007300ff0577ac */ /* 0x000e620008000800 */
[----:B0-----:R-:W-:-:S05]  /*0050*/  IMAD R9, R0, UR4, R9 ;  /* 0x0000000400097c24 */ /* 0x001fca000f8e0209 */
[----:B-1----:R-:W-:-:S13]  /*0060*/  ISETP.GE.AND P0, PT, R9, UR5, PT ;  /* 0x0000000509007c0c */ /* 0x002fda000bf06270 */
[----:B------:R-:W-:Y:S05]  /*0070*/  @P0 EXIT ;  /* 0x000000000000094d */ /* 0x000fea0003800000 */
[----:B------:R-:W0:Y:S01]  /*0080*/  LDC.64 R2, c[0x0][0x380] ;  /* 0x0000e000ff027b82 */ /* 0x000e220000000a00 */
[----:B------:R-:W1:Y:S07]  /*0090*/  LDCU.64 UR4, c[0x0][0x358] ;  /* 0x00006b00ff0477ac */ /* 0x000e6e0008000a00 */
[----:B------:R-:W2:Y:S08]  /*00a0*/  LDC.64 R4, c[0x0][0x388] ;  /* 0x0000e200ff047b82 */ /* 0x000eb00000000a00 */
[----:B------:R-:W3:Y:S01]  /*00b0*/  LDC.64 R6, c[0x0][0x390] ;  /* 0x0000e400ff067b82 */ /* 0x000ee20000000a00 */
[----:B0-----:R-:W-:-:S06]  /*00c0*/  IMAD.WIDE R2, R9, 0x30, R2 ;  /* 0x0000003009027825 */ /* 0x001fcc00078e0202 */
[----:B-1----:R-:W4:Y:S01]  /*00d0*/  LDG.E R3, desc[UR4][R2.64+0x24] ;  /* 0x0000240402037981 */ /* 0x002f22000c1e1900 */
[----:B--2---:R-:W-:-:S04]  /*00e0*/  IMAD.WIDE R4, R9, 0x4, R4 ;  /* 0x0000000409047825 */ /* 0x004fc800078e0204 */
[----:B---3--:R-:W-:Y:S01]  /*00f0*/  IMAD.WIDE R6, R9, 0x4, R6 ;  /* 0x0000000409067825 */ /* 0x008fe200078e0206 */
[----:B----4-:R-:W-:Y:S04]  /*0100*/  STG.E desc[UR4][R4.64], R3 ;  /* 0x0000000304007986 */ /* 0x010fe8000c101904 */
[----:B------:R-:W-:Y:S01]  /*0110*/  STG.E desc[UR4][R6.64], R9 ;  /* 0x0000000906007986 */ /* 0x000fe2000c101904 */
[----:B------:R-:W-:Y:S05]  /*0120*/  EXIT ;  /* 0x000000000000794d */ /* 0x000fea0003800000 */
.L_x_603:
        /* <DEDUP_REMOVED lines=13> */
.L_x_622:


//--------------------- .nv.shared._ZN3cub18CUB_300001_SM_10006detail10radix_sort29DeviceRadixSortOnesweepKernelINS1_5radix10policy_hubIffyE10Policy1000ELNS0_9SortOrderE0EffyiiNS1_21identity_decomposer_tEEEvPT5_SB_PT3_PKSC_PT1_PKSG_PT2_PKSK_T4_iiT6_ --------------------------
	.section	.nv.shared._ZN3cub18CUB_300001_SM_10006detail10radix_sort29DeviceRadixSortOnesweepKernelINS1_5radix10policy_hubIffyE10Policy1000ELNS0_9SortOrderE0EffyiiNS1_21identity_decomposer_tEEEvPT5_SB_PT3_PKSC_PT1_PKSG_PT2_PKSK_T4_iiT6_,"aw",@nobits
	.sectionflags	@""
	.align	16
.nv.shared._ZN3cub18CUB_300001_SM_10006detail10radix_sort29DeviceRadixSortOnesweepKernelINS1_5radix10policy_hubIffyE10Policy1000ELNS0_9SortOrderE0EffyiiNS1_21identity_decomposer_tEEEvPT5_SB_PT3_PKSC_PT1_PKSG_PT2_PKSK_T4_iiT6_:
	.zero		29184


//--------------------- .nv.shared.reserved.0     --------------------------
	.section	.nv.shared.reserved.0,"aw",@nobits
	.weak		__nv_reservedSMEM_offset_0_alias
	.size		__nv_reservedSMEM_offset_0_alias, 0, 64
	.other		__nv_reservedSMEM_offset_0_alias,@"STO_CUDA_RESERVED_SHARED STV_DEFAULT"
__nv_reservedSMEM_offset_0_alias:
	.zero		0
	.zero		64


//--------------------- .nv.global                --------------------------
	.section	.nv.global,"aw",@nobits
.nv.global:
	.type		_ZN34_INTERNAL_dd46fc5a_4_k_cu_d74234b76thrust24THRUST_300001_SM_1000_NS12placeholders2_8E,@object
	.size		_ZN34_INTERNAL_dd46fc5a_4_k_cu_d74234b76thrust24THRUST_300001_SM_1000_NS12placeholders2_8E,(_ZN34_INTERNAL_dd46fc5a_4_k_cu_d74234b74cuda3std3__436_GLOBAL__N__dd46fc5a_4_k_cu_d74234b76ignoreE - _ZN34_INTERNAL_dd46fc5a_4_k_cu_d74234b76thrust24THRUST_300001_SM_1000_NS12placeholders2_8E)
_ZN34_INTERNAL_dd46fc5a_4_k_cu_d74234b76thrust24THRUST_300001_SM_1000_NS12placeholders2_8E:
	.zero		1
	.type		_ZN34_INTERNAL_dd46fc5a_4_k_cu_d74234b74cuda3std3__436_GLOBAL__N__dd46fc5a_4_k_cu_d74234b76ignoreE,@object
	.size		_ZN34_INTERNAL_dd46fc5a_4_k_cu_d74234b74cuda3std3__436_GLOBAL__N__dd46fc5a_4_k_cu_d74234b76ignoreE,(_ZN34_INTERNAL_dd46fc5a_4_k_cu_d74234b74cuda3std6ranges3__45__cpo4dataE - _ZN34_INTERNAL_dd46fc5a_4_k_cu_d74234b74cuda3std3__436_GLOBAL__N__dd46fc5a_4_k_cu_d74234b76ignoreE)
_ZN34_INTERNAL_dd46fc5a_4_k_cu_d74234b74cuda3std3__436_GLOBAL__N__dd46fc5a_4_k_cu_d74234b76ignoreE:
	.zero		1
	.type		_ZN34_INTERNAL_dd46fc5a_4_k_cu_d74234b74cuda3std6ranges3__45__cpo4dataE,@object
	.size		_ZN34_INTERNAL_dd46fc5a_4_k_cu_d74234b74cuda3std6ranges3__45__cpo4dataE,(_ZN34_INTERNAL_dd46fc5a_4_k_cu_d74234b76thrust24THRUST_300001_SM_1000_NS6system3cpp3parE - _ZN34_INTERNAL_dd46fc5a_4_k_cu_d74234b74cuda3std6ranges3__45__cpo4dataE)
_ZN34_INTERNAL_dd46fc5a_4_k_cu_d74234b74cuda3std6ranges3__45__cpo4dataE:
	.zero		1
	.type		_ZN34_INTERNAL_dd46fc5a_4_k_cu_d74234b76thrust24THRUST_300001_SM_1000_NS6system3cpp3parE,@object
	.size		_ZN34_INTERNAL_dd46fc5a_4_k_cu_d74234b76thrust24THRUST_300001_SM_1000_NS6system3cpp3parE,(_ZN34_INTERNAL_dd46fc5a_4_k_cu_d74234b74cuda3std3__45__cpo5beginE - _ZN34_INTERNAL_dd46fc5a_4_k_cu_d74234b76thrust24THRUST_300001_SM_1000_NS6system3cpp3parE)
_ZN34_INTERNAL_dd46fc5a_4_k_cu_d74234b76thrust24THRUST_300001_SM_1000_NS6system3cpp3parE:
	.zero		1
	.type		_ZN34_INTERNAL_dd46fc5a_4_k_cu_d74234b74cuda3std3__45__cpo5beginE,@object
	.size		_ZN34_INTERNAL_dd46fc5a_4_k_cu_d74234b74cuda3std3__45__cpo5beginE,(_ZN34_INTERNAL_dd46fc5a_4_k_cu_d74234b74cuda3std6ranges3__45__cpo5beginE - _ZN34_INTERNAL_dd46fc5a_4_k_cu_d74234b74cuda3std3__45__cpo5beginE)
_ZN34_INTERNAL_dd46fc5a_4_k_cu_d74234b74cuda3std3__45__cpo5beginE:
	.zero		1
	.type		_ZN34_INTERNAL_dd46fc5a_4_k_cu_d74234b74cuda3std6ranges3__45__cpo5beginE,@object
	.size		_ZN34_INTERNAL_dd46fc5a_4_k_cu_d74234b74cuda3std6ranges3__45__cpo5beginE,(_ZN34_INTERNAL_dd46fc5a_4_k_cu_d74234b76thrust24THRUST_300001_SM_1000_NS6deviceE - _ZN34_INTERNAL_dd46fc5a_4_k_cu_d74234b74cuda3std6ranges3__45__cpo5beginE)
_ZN34_INTERNAL_dd46fc5a_4_k_cu_d74234b74cuda3std6ranges3__45__cpo5beginE:
	.zero		1
	.type		_ZN34_INTERNAL_dd46fc5a_4_k_cu_d74234b76thrust24THRUST_300001_SM_1000_NS6deviceE,@object
	.size		_ZN34_INTERNAL_dd46fc5a_4_k_cu_d74234b76thrust24THRUST_300001_SM_1000_NS6deviceE,(_ZN34_INTERNAL_dd46fc5a_4_k_cu_d74234b74cuda3std3__47nulloptE - _ZN34_INTERNAL_dd46fc5a_4_k_cu_d74234b76thrust24THRUST_300001_SM_1000_NS6deviceE)
_ZN34_INTERNAL_dd46fc5a_4_k_cu_d74234b76thrust24THRUST_300001_SM_1000_NS6deviceE:
	.zero		1
	.type		_ZN34_INTERNAL_dd46fc5a_4_k_cu_d74234b74cuda3std3__47nulloptE,@object
	.size		_ZN34_INTERNAL_dd46fc5a_4_k_cu_d74234b74cuda3std3__47nulloptE,(_ZN34_INTERNAL_dd46fc5a_4_k_cu_d74234b74cuda3std6ranges3__45__cpo8distanceE - _ZN34_INTERNAL_dd46fc5a_4_k_cu_d74234b74cuda3std3__47nulloptE)
_ZN34_INTERNAL_dd46fc5a_4_k_cu_d74234b74cuda3std3__47nulloptE:
	.zero		1
	.type		_ZN34_INTERNAL_dd46fc5a_4_k_cu_d74234b74cuda3std6ranges3__45__cpo8distanceE,@object
	.size		_ZN34_INTERNAL_dd46fc5a_4_k_cu_d74234b74cuda3std6ranges3__45__cpo8distanceE,(_ZN34_INTERNAL_dd46fc5a_4_k_cu_d74234b76thrust24THRUST_300001_SM_1000_NS12placeholders2_4E - _ZN34_INTERNAL_dd46fc5a_4_k_cu_d74234b74cuda3std6ranges3__45__cpo8distanceE)
_ZN34_INTERNAL_dd46fc5a_4_k_cu_d74234b74cuda3std6ranges3__45__cpo8distanceE:
	.zero		1
	.type		_ZN34_INTERNAL_dd46fc5a_4_k_cu_d74234b76thrust24THRUST_300001_SM_1000_NS12placeholders2_4E,@object
	.size		_ZN34_INTERNAL_dd46fc5a_4_k_cu_d74234b76thrust24THRUST_300001_SM_1000_NS12placeholders2_4E,(_ZN34_INTERNAL_dd46fc5a_4_k_cu_d74234b74cuda3std3__45__cpo6rbeginE - _ZN34_INTERNAL_dd46fc5a_4_k_cu_d74234b76thrust24THRUST_300001_SM_1000_NS12placeholders2_4E)
_ZN34_INTERNAL_dd46fc5a_4_k_cu_d74234b76thrust24THRUST_300001_SM_1000_NS12placeholders2_4E:
	.zero		1
	.type		_ZN34_INTERNAL_dd46fc5a_4_k_cu_d74234b74cuda3std3__45__cpo6rbeginE,@object
	.size		_ZN34_INTERNAL_dd46fc5a_4_k_cu_d74234b74cuda3std3__45__cpo6rbeginE,(_ZN34_INTERNAL_dd46fc5a_4_k_cu_d74234b74cuda3std6ranges3__45__cpo7advanceE - _ZN34_INTERNAL_dd46fc5a_4_k_cu_d74234b74cuda3std3__45__cpo6rbeginE)
_ZN34_INTERNAL_dd46fc5a_4_k_cu_d74234b74cuda3std3__45__cpo6rbeginE:
	.zero		1
	.type		_ZN34_INTERNAL_dd46fc5a_4_k_cu_d74234b74cuda3std6ranges3__45__cpo7advanceE,@object
	.size		_ZN34_INTERNAL_dd46fc5a_4_k_cu_d74234b74cuda3std6ranges3__45__cpo7advanceE,(_ZN34_INTERNAL_dd46fc5a_4_k_cu_d74234b76thrust24THRUST_300001_SM_1000_NS12placeholders3_10E - _ZN34_INTERNAL_dd46fc5a_4_k_cu_d74234b74cuda3std6ranges3__45__cpo7advanceE)
_ZN34_INTERNAL_dd46fc5a_4_k_cu_d74234b74cuda3std6ranges3__45__cpo7advanceE:
	.zero		1
	.type		_ZN34_INTERNAL_dd46fc5a_4_k_cu_d74234b76thrust24THRUST_300001_SM_1000_NS12placeholders3_10E,@object
	.size		_ZN34_INTERNAL_dd46fc5a_4_k_cu_d74234b76thrust24THRUST_300001_SM_1000_NS12placeholders3_10E,(_ZN34_INTERNAL_dd46fc5a_4_k_cu_d74234b74cuda3std3__48in_placeE - _ZN34_INTERNAL_dd46fc5a_4_k_cu_d74234b76thrust24THRUST_300001_SM_1000_NS12placeholders3_10E)
_ZN34_INTERNAL_dd46fc5a_4_k_cu_d74234b76thrust24THRUST_300001_SM_1000_NS12placeholders3_10E:
	.zero		1
	.type		_ZN34_INTERNAL_dd46fc5a_4_k_cu_d74234b74cuda3std3__48in_placeE,@object
	.size		_ZN34_INTERNAL_dd46fc5a_4_k_cu_d74234b74cuda3std3__48in_placeE,(_ZN34_INTERNAL_dd46fc5a_4_k_cu_d74234b74cuda3std6ranges3__45__cpo4sizeE - _ZN34_INTERNAL_dd46fc5a_4_k_cu_d74234b74cuda3std3__48in_placeE)
_ZN34_INTERNAL_dd46fc5a_4_k_cu_d74234b74cuda3std3__48in_placeE:
	.zero		1
	.type		_ZN34_INTERNAL_dd46fc5a_4_k_cu_d74234b74cuda3std6ranges3__45__cpo4sizeE,@object
	.size		_ZN34_INTERNAL_dd46fc5a_4_k_cu_d74234b74cuda3std6ranges3__45__cpo4sizeE,(_ZN34_INTERNAL_dd46fc5a_4_k_cu_d74234b76thrust24THRUST_300001_SM_1000_NS12placeholders2_2E - _ZN34_INTERNAL_dd46fc5a_4_k_cu_d74234b74cuda3std6ranges3__45__cpo4sizeE)
_ZN34_INTERNAL_dd46fc5a_4_k_cu_d74234b74cuda3std6ranges3__45__cpo4sizeE:
	.zero		1
	.type		_ZN34_INTERNAL_dd46fc5a_4_k_cu_d74234b76thrust24THRUST_300001_SM_1000_NS12placeholders2_2E,@object
	.size		_ZN34_INTERNAL_dd46fc5a_4_k_cu_d74234b76thrust24THRUST_300001_SM_1000_NS12placeholders2_2E,(_ZN34_INTERNAL_dd46fc5a_4_k_cu_d74234b74cuda3std3__45__cpo6cbeginE - _ZN34_INTERNAL_dd46fc5a_4_k_cu_d74234b76thrust24THRUST_300001_SM_1000_NS12placeholders2_2E)
_ZN34_INTERNAL_dd46fc5a_4_k_cu_d74234b76thrust24THRUST_300001_SM_1000_NS12placeholders2_2E:
	.zero		1
	.type		_ZN34_INTERNAL_dd46fc5a_4_k_cu_d74234b74cuda3std3__45__cpo6cbeginE,@object
	.size		_ZN34_INTERNAL_dd46fc5a_4_k_cu_d74234b74cuda3std3__45__cpo6cbeginE,(_ZN34_INTERNAL_dd46fc5a_4_k_cu_d74234b74cuda3std6ranges3__45__cpo6cbeginE - _ZN34_INTERNAL_dd46fc5a_4_k_cu_d74234b74cuda3std3__45__cpo6cbeginE)
_ZN34_INTERNAL_dd46fc5a_4_k_cu_d74234b74cuda3std3__45__cpo6cbeginE:
	.zero		1
	.type		_ZN34_INTERNAL_dd46fc5a_4_k_cu_d74234b74cuda3std6ranges3__45__cpo6cbeginE,@object
	.size		_ZN34_INTERNAL_dd46fc5a_4_k_cu_d74234b74cuda3std6ranges3__45__cpo6cbeginE,(_ZN34_INTERNAL_dd46fc5a_4_k_cu_d74234b76thrust24THRUST_300001_SM_1000_NS12placeholders2_6E - _ZN34_INTERNAL_dd46fc5a_4_k_cu_d74234b74cuda3std6ranges3__45__cpo6cbeginE)
_ZN34_INTERNAL_dd46fc5a_4_k_cu_d74234b74cuda3std6ranges3__45__cpo6cbeginE:
	.zero		1
	.type		_ZN34_INTERNAL_dd46fc5a_4_k_cu_d74234b76thrust24THRUST_300001_SM_1000_NS12placeholders2_6E,@object
	.size		_ZN34_INTERNAL_dd46fc5a_4_k_cu_d74234b76thrust24THRUST_300001_SM_1000_NS12placeholders2_6E,(_ZN34_INTERNAL_dd46fc5a_4_k_cu_d74234b74cuda3std3__45__cpo7crbeginE - _ZN34_INTERNAL_dd46fc5a_4_k_cu_d74234b76thrust24THRUST_300001_SM_1000_NS12placeholders2_6E)
_ZN34_INTERNAL_dd46fc5a_4_k_cu_d74234b76thrust24THRUST_300001_SM_1000_NS12placeholders2_6E:
	.zero		1
	.type		_ZN34_INTERNAL_dd46fc5a_4_k_cu_d74234b74cuda3std3__45__cpo7crbeginE,@object
	.size		_ZN34_INTERNAL_dd46fc5a_4_k_cu_d74234b74cuda3std3__45__cpo7crbeginE,(_ZN34_INTERNAL_dd46fc5a_4_k_cu_d74234b74cuda3std6ranges3__45__cpo4nextE - _ZN34_INTERNAL_dd46fc5a_4_k_cu_d74234b74cuda3std3__45__cpo7crbeginE)
_ZN34_INTERNAL_dd46fc5a_4_k_cu_d74234b74cuda3std3__45__cpo7crbeginE:
	.zero		1
	.type		_ZN34_INTERNAL_dd46fc5a_4_k_cu_d74234b74cuda3std6ranges3__45__cpo4nextE,@object
	.size		_ZN34_INTERNAL_dd46fc5a_4_k_cu_d74234b74cuda3std6ranges3__45__cpo4nextE,(_ZN34_INTERNAL_dd46fc5a_4_k_cu_d74234b74cuda3std6ranges3__45__cpo4swapE - _ZN34_INTERNAL_dd46fc5a_4_k_cu_d74234b74cuda3std6ranges3__45__cpo4nextE)
_ZN34_INTERNAL_dd46fc5a_4_k_cu_d74234b74cuda3std6ranges3__45__cpo4nextE:
	.zero		1
	.type		_ZN34_INTERNAL_dd46fc5a_4_k_cu_d74234b74cuda3std6ranges3__45__cpo4swapE,@object
	.size		_ZN34_INTERNAL_dd46fc5a_4_k_cu_d74234b74cuda3std6ranges3__45__cpo4swapE,(_ZN34_INTERNAL_dd46fc5a_4_k_cu_d74234b76thrust24THRUST_300001_SM_1000_NS8cuda_cub10par_nosyncE - _ZN34_INTERNAL_dd46fc5a_4_k_cu_d74234b74cuda3std6ranges3__45__cpo4swapE)
_ZN34_INTERNAL_dd46fc5a_4_k_cu_d74234b74cuda3std6ranges3__45__cpo4swapE:
	.zero		1
	.type		_ZN34_INTERNAL_dd46fc5a_4_k_cu_d74234b76thrust24THRUST_300001_SM_1000_NS8cuda_cub10par_nosyncE,@object
	.size		_ZN34_INTERNAL_dd46fc5a_4_k_cu_d74234b76thrust24THRUST_300001_SM_1000_NS8cuda_cub10par_nosyncE,(_ZN34_INTERNAL_dd46fc5a_4_k_cu_d74234b76thrust24THRUST_300001_SM_1000_NS3seqE - _ZN34_INTERNAL_dd46fc5a_4_k_cu_d74234b76thrust24THRUST_300001_SM_1000_NS8cuda_cub10par_nosyncE)
_ZN34_INTERNAL_dd46fc5a_4_k_cu_d74234b76thrust24THRUST_300001_SM_1000_NS8cuda_cub10par_nosyncE:
	.zero		1
	.type		_ZN34_INTERNAL_dd46fc5a_4_k_cu_d74234b76thrust24THRUST_300001_SM_1000_NS3seqE,@object
	.size		_ZN34_INTERNAL_dd46fc5a_4_k_cu_d74234b76thrust24THRUST_300001_SM_1000_NS3seqE,(_ZN34_INTERNAL_dd46fc5a_4_k_cu_d74234b74cuda3std3__420unreachable_sentinelE - _ZN34_INTERNAL_dd46fc5a_4_k_cu_d74234b76thrust24THRUST_300001_SM_1000_NS3seqE)
_ZN34_INTERNAL_dd46fc5a_4_k_cu_d74234b76thrust24THRUST_300001_SM_1000_NS3seqE:
	.zero		1
	.type		_ZN34_INTERNAL_dd46fc5a_4_k_cu_d74234b74cuda3std3__420unreachable_sentinelE,@object
	.size		_ZN34_INTERNAL_dd46fc5a_4_k_cu_d74234b74cuda3std3__420unreachable_sentinelE,(_ZN34_INTERNAL_dd46fc5a_4_k_cu_d74234b74cuda3std6ranges3__45__cpo5ssizeE - _ZN34_INTERNAL_dd46fc5a_4_k_cu_d74234b74cuda3std3__420unreachable_sentinelE)
_ZN34_INTERNAL_dd46fc5a_4_k_cu_d74234b74cuda3std3__420unreachable_sentinelE:
	.zero		1
	.type		_ZN34_INTERNAL_dd46fc5a_4_k_cu_d74234b74cuda3std6ranges3__45__cpo5ssizeE,@object
	.size		_ZN34_INTERNAL_dd46fc5a_4_k_cu_d74234b74cuda3std6ranges3__45__cpo5ssizeE,(_ZN34_INTERNAL_dd46fc5a_4_k_cu_d74234b76thrust24THRUST_300001_SM_1000_NS12placeholders2_3E - _ZN34_INTERNAL_dd46fc5a_4_k_cu_d74234b74cuda3std6ranges3__45__cpo5ssizeE)
_ZN34_INTERNAL_dd46fc5a_4_k_cu_d74234b74cuda3std6ranges3__45__cpo5ssizeE:
	.zero		1
	.type		_ZN34_INTERNAL_dd46fc5a_4_k_cu_d74234b76thrust24THRUST_300001_SM_1000_NS12placeholders2_3E,@object
	.size		_ZN34_INTERNAL_dd46fc5a_4_k_cu_d74234b76thrust24THRUST_300001_SM_1000_NS12placeholders2_3E,(_ZN34_INTERNAL_dd46fc5a_4_k_cu_d74234b74cuda3std3__45__cpo4cendE - _ZN34_INTERNAL_dd46fc5a_4_k_cu_d74234b76thrust24THRUST_300001_SM_1000_NS12placeholders2_3E)
_ZN34_INTERNAL_dd46fc5a_4_k_cu_d74234b76thrust24THRUST_300001_SM_1000_NS12placeholders2_3E:
	.zero		1
	.type		_ZN34_INTERNAL_dd46fc5a_4_k_cu_d74234b74cuda3std3__45__cpo4cendE,@object
	.size		_ZN34_INTERNAL_dd46fc5a_4_k_cu_d74234b74cuda3std3__45__cpo4cendE,(_ZN34_INTERNAL_dd46fc5a_4_k_cu_d74234b74cuda3std6ranges3__45__cpo4cendE - _ZN34_INTERNAL_dd46fc5a_4_k_cu_d74234b74cuda3std3__45__cpo4cendE)
_ZN34_INTERNAL_dd46fc5a_4_k_cu_d74234b74cuda3std3__45__cpo4cendE:
	.zero		1
	.type		_ZN34_INTERNAL_dd46fc5a_4_k_cu_d74234b74cuda3std6ranges3__45__cpo4cendE,@object
	.size		_ZN34_INTERNAL_dd46fc5a_4_k_cu_d74234b74cuda3std6ranges3__45__cpo4cendE,(_ZN34_INTERNAL_dd46fc5a_4_k_cu_d74234b76thrust24THRUST_300001_SM_1000_NS12placeholders2_7E - _ZN34_INTERNAL_dd46fc5a_4_k_cu_d74234b74cuda3std6ranges3__45__cpo4cendE)
_ZN34_INTERNAL_dd46fc5a_4_k_cu_d74234b74cuda3std6ranges3__45__cpo4cendE:
	.zero		1
	.type		_ZN34_INTERNAL_dd46fc5a_4_k_cu_d74234b76thrust24THRUST_300001_SM_1000_NS12placeholders2_7E,@object
	.size		_ZN34_INTERNAL_dd46fc5a_4_k_cu_d74234b76thrust24THRUST_300001_SM_1000_NS12placeholders2_7E,(_ZN34_INTERNAL_dd46fc5a_4_k_cu_d74234b74cuda3std3__45__cpo5crendE - _ZN34_INTERNAL_dd46fc5a_4_k_cu_d74234b76thrust24THRUST_300001_SM_1000_NS12placeholders2_7E)
_ZN34_INTERNAL_dd46fc5a_4_k_cu_d74234b76thrust24THRUST_300001_SM_1000_NS12placeholders2_7E:
	.zero		1
	.type		_ZN34_INTERNAL_dd46fc5a_4_k_cu_d74234b74cuda3std3__45__cpo5crendE,@object
	.size		_ZN34_INTERNAL_dd46fc5a_4_k_cu_d74234b74cuda3std3__45__cpo5crendE,(_ZN34_INTERNAL_dd46fc5a_4_k_cu_d74234b74cuda3std6ranges3__45__cpo4prevE - _ZN34_INTERNAL_dd46fc5a_4_k_cu_d74234b74cuda3std3__45__cpo5crendE)
_ZN34_INTERNAL_dd46fc5a_4_k_cu_d74234b74cuda3std3__45__cpo5crendE:
	.zero		1
	.type		_ZN34_INTERNAL_dd46fc5a_4_k_cu_d74234b74cuda3std6ranges3__45__cpo4prevE,@object
	.size		_ZN34_INTERNAL_dd46fc5a_4_k_cu_d74234b74cuda3std6ranges3__45__cpo4prevE,(_ZN34_INTERNAL_dd46fc5a_4_k_cu_d74234b74cuda3std6ranges3__45__cpo9iter_moveE - _ZN34_INTERNAL_dd46fc5a_4_k_cu_d74234b74cuda3std6ranges3__45__cpo4prevE)
_ZN34_INTERNAL_dd46fc5a_4_k_cu_d74234b74cuda3std6ranges3__45__cpo4prevE:
	.zero		1
	.type		_ZN34_INTERNAL_dd46fc5a_4_k_cu_d74234b74cuda3std6ranges3__45__cpo9iter_moveE,@object
	.size		_ZN34_INTERNAL_dd46fc5a_4_k_cu_d74234b74cuda3std6ranges3__45__cpo9iter_moveE,(_ZN34_INTERNAL_dd46fc5a_4_k_cu_d74234b76thrust24THRUST_300001_SM_1000_NS6system6detail10sequential3seqE - _ZN34_INTERNAL_dd46fc5a_4_k_cu_d74234b74cuda3std6ranges3__45__cpo9iter_moveE)
_ZN34_INTERNAL_dd46fc5a_4_k_cu_d74234b74cuda3std6ranges3__45__cpo9iter_moveE:
	.zero		1
	.type		_ZN34_INTERNAL_dd46fc5a_4_k_cu_d74234b76thrust24THRUST_300001_SM_1000_NS6system6detail10sequential3seqE,@object
	.size		_ZN34_INTERNAL_dd46fc5a_4_k_cu_d74234b76thrust24THRUST_300001_SM_1000_NS6system6detail10sequential3seqE,(_ZN34_INTERNAL_dd46fc5a_4_k_cu_d74234b76thrust24THRUST_300001_SM_1000_NS12placeholders2_9E - _ZN34_INTERNAL_dd46fc5a_4_k_cu_d74234b76thrust24THRUST_300001_SM_1000_NS6system6detail10sequential3seqE)
_ZN34_INTERNAL_dd46fc5a_4_k_cu_d74234b76thrust24THRUST_300001_SM_1000_NS6system6detail10sequential3seqE:
	.zero		1
	.type		_ZN34_INTERNAL_dd46fc5a_4_k_cu_d74234b76thrust24THRUST_300001_SM_1000_NS12placeholders2_9E,@object
	.size		_ZN34_INTERNAL_dd46fc5a_4_k_cu_d74234b76thrust24THRUST_300001_SM_1000_NS12placeholders2_9E,(_ZN34_INTERNAL_dd46fc5a_4_k_cu_d74234b74cuda3std3__419piecewise_constructE - _ZN34_INTERNAL_dd46fc5a_4_k_cu_d74234b76thrust24THRUST_300001_SM_1000_NS12placeholders2_9E)
_ZN34_INTERNAL_dd46fc5a_4_k_cu_d74234b76thrust24THRUST_300001_SM_1000_NS12placeholders2_9E:
	.zero		1
	.type		_ZN34_INTERNAL_dd46fc5a_4_k_cu_d74234b74cuda3std3__419piecewise_constructE,@object
	.size		_ZN34_INTERNAL_dd46fc5a_4_k_cu_d74234b74cuda3std3__419piecewise_constructE,(_ZN34_INTERNAL_dd46fc5a_4_k_cu_d74234b74cuda3std6ranges3__45__cpo5cdataE - _ZN34_INTERNAL_dd46fc5a_4_k_cu_d74234b74cuda3std3__419piecewise_constructE)
_ZN34_INTERNAL_dd46fc5a_4_k_cu_d74234b74cuda3std3__419piecewise_constructE:
	.zero		1
	.type		_ZN34_INTERNAL_dd46fc5a_4_k_cu_d74234b74cuda3std6ranges3__45__cpo5cdataE,@object
	.size		_ZN34_INTERNAL_dd46fc5a_4_k_cu_d74234b74cuda3std6ranges3__45__cpo5cdataE,(_ZN34_INTERNAL_dd46fc5a_4_k_cu_d74234b76thrust24THRUST_300001_SM_1000_NS12placeholders2_1E - _ZN34_INTERNAL_dd46fc5a_4_k_cu_d74234b74cuda3std6ranges3__45__cpo5cdataE)
_ZN34_INTERNAL_dd46fc5a_4_k_cu_d74234b74cuda3std6ranges3__45__cpo5cdataE:
	.zero		1
	.type		_ZN34_INTERNAL_dd46fc5a_4_k_cu_d74234b76thrust24THRUST_300001_SM_1000_NS12placeholders2_1E,@object
	.size		_ZN34_INTERNAL_dd46fc5a_4_k_cu_d74234b76thrust24THRUST_300001_SM_1000_NS12placeholders2_1E,(_ZN34_INTERNAL_dd46fc5a_4_k_cu_d74234b74cuda3std3__45__cpo3endE - _ZN34_INTERNAL_dd46fc5a_4_k_cu_d74234b76thrust24THRUST_300001_SM_1000_NS12placeholders2_1E)
_ZN34_INTERNAL_dd46fc5a_4_k_cu_d74234b76thrust24THRUST_300001_SM_1000_NS12placeholders2_1E:
	.zero		1
	.type		_ZN34_INTERNAL_dd46fc5a_4_k_cu_d74234b74cuda3std3__45__cpo3endE,@object
	.size		_ZN34_INTERNAL_dd46fc5a_4_k_cu_d74234b74cuda3std3__45__cpo3endE,(_ZN34_INTERNAL_dd46fc5a_4_k_cu_d74234b74cuda3std6ranges3__45__cpo3endE - _ZN34_INTERNAL_dd46fc5a_4_k_cu_d74234b74cuda3std3__45__cpo3endE)
_ZN34_INTERNAL_dd46fc5a_4_k_cu_d74234b74cuda3std3__45__cpo3endE:
	.zero		1
	.type		_ZN34_INTERNAL_dd46fc5a_4_k_cu_d74234b74cuda3std6ranges3__45__cpo3endE,@object
	.size		_ZN34_INTERNAL_dd46fc5a_4_k_cu_d74234b74cuda3std6ranges3__45__cpo3endE,(_ZN34_INTERNAL_dd46fc5a_4_k_cu_d74234b76thrust24THRUST_300001_SM_1000_NS12placeholders2_5E - _ZN34_INTERNAL_dd46fc5a_4_k_cu_d74234b74cuda3std6ranges3__45__cpo3endE)
_ZN34_INTERNAL_dd46fc5a_4_k_cu_d74234b74cuda3std6ranges3__45__cpo3endE:
	.zero		1
	.type		_ZN34_INTERNAL_dd46fc5a_4_k_cu_d74234b76thrust24THRUST_300001_SM_1000_NS12placeholders2_5E,@object
	.size		_ZN34_INTERNAL_dd46fc5a_4_k_cu_d74234b76thrust24THRUST_300001_SM_1000_NS12placeholders2_5E,(_ZN34_INTERNAL_dd46fc5a_4_k_cu_d74234b74cuda3std3__45__cpo4rendE - _ZN34_INTERNAL_dd46fc5a_4_k_cu_d74234b76thrust24THRUST_300001_SM_1000_NS12placeholders2_5E)
_ZN34_INTERNAL_dd46fc5a_4_k_cu_d74234b76thrust24THRUST_300001_SM_1000_NS12placeholders2_5E:
	.zero		1
	.type		_ZN34_INTERNAL_dd46fc5a_4_k_cu_d74234b74cuda3std3__45__cpo4rendE,@object
	.size		_ZN34_INTERNAL_dd46fc5a_4_k_cu_d74234b74cuda3std3__45__cpo4rendE,(_ZN34_INTERNAL_dd46fc5a_4_k_cu_d74234b74cuda3std6ranges3__45__cpo9iter_swapE - _ZN34_INTERNAL_dd46fc5a_4_k_cu_d74234b74cuda3std3__45__cpo4rendE)
_ZN34_INTERNAL_dd46fc5a_4_k_cu_d74234b74cuda3std3__45__cpo4rendE:
	.zero		1
	.type		_ZN34_INTERNAL_dd46fc5a_4_k_cu_d74234b74cuda3std6ranges3__45__cpo9iter_swapE,@object
	.size		_ZN34_INTERNAL_dd46fc5a_4_k_cu_d74234b74cuda3std6ranges3__45__cpo9iter_swapE,(_ZN34_INTERNAL_dd46fc5a_4_k_cu_d74234b74cuda3std3__48unexpectE - _ZN34_INTERNAL_dd46fc5a_4_k_cu_d74234b74cuda3std6ranges3__45__cpo9iter_swapE)
_ZN34_INTERNAL_dd46fc5a_4_k_cu_d74234b74cuda3std6ranges3__45__cpo9iter_swapE:
	.zero		1
	.type		_ZN34_INTERNAL_dd46fc5a_4_k_cu_d74234b74cuda3std3__48unexpectE,@object
	.size		_ZN34_INTERNAL_dd46fc5a_4_k_cu_d74234b74cuda3std3__48unexpectE,(_ZN34_INTERNAL_dd46fc5a_4_k_cu_d74234b76thrust24THRUST_300001_SM_1000_NS8cuda_cub3parE - _ZN34_INTERNAL_dd46fc5a_4_k_cu_d74234b74cuda3std3__48unexpectE)
_ZN34_INTERNAL_dd46fc5a_4_k_cu_d74234b74cuda3std3__48unexpectE:
	.zero		1
	.type		_ZN34_INTERNAL_dd46fc5a_4_k_cu_d74234b76thrust24THRUST_300001_SM_1000_NS8cuda_cub3parE,@object
	.size		_ZN34_INTERNAL_dd46fc5a_4_k_cu_d74234b76thrust24THRUST_300001_SM_1000_NS8cuda_cub3parE,(.L_29 - _ZN34_INTERNAL_dd46fc5a_4_k_cu_d74234b76thrust24THRUST_300001_SM_1000_NS8cuda_cub3parE)
_ZN34_INTERNAL_dd46fc5a_4_k_cu_d74234b76thrust24THRUST_300001_SM_1000_NS8cuda_cub3parE:
	.zero		1
.L_29:


//--------------------- .nv.shared._ZN3cub18CUB_300001_SM_10006detail10radix_sort33DeviceRadixSortExclusiveSumKernelINS1_5radix10policy_hubIffyE10Policy1000EyEEvPT0_ --------------------------
	.section	.nv.shared._ZN3cub18CUB_300001_SM_10006detail10radix_sort33DeviceRadixSortExclusiveSumKernelINS1_5radix10policy_hubIffyE10Policy1000EyEEvPT0_,"aw",@nobits
	.sectionflags	@""
	.align	16
.nv.shared._ZN3cub18CUB_300001_SM_10006detail10radix_sort33DeviceRadixSortExclusiveSumKernelINS1_5radix10policy_hubIffyE10Policy1000EyEEvPT0_:
	.zero		3360


//--------------------- .nv.shared._ZN3cub18CUB_300001_SM_10006detail10radix_sort30DeviceRadixSortHistogramKernelINS1_5radix10policy_hubIffyE10Policy1000ELNS0_9SortOrderE0EfyNS1_21identity_decomposer_tEEEvPT2_PKT1_SA_iiT3_ --------------------------
	.section	.nv.shared._ZN3cub18CUB_300001_SM_10006detail10radix_sort30DeviceRadixSortHistogramKernelINS1_5radix10policy_hubIffyE10Policy1000ELNS0_9SortOrderE0EfyNS1_21identity_decomposer_tEEEvPT2_PKT1_SA_iiT3_,"aw",@nobits
	.sectionflags	@""
	.align	4
.nv.shared._ZN3cub18CUB_300001_SM_10006detail10radix_sort30DeviceRadixSortHistogramKernelINS1_5radix10policy_hubIffyE10Policy1000ELNS0_9SortOrderE0EfyNS1_21identity_decomposer_tEEEvPT2_PKT1_SA_iiT3_:
	.zero		5120


//--------------------- .nv.shared._ZN3cub18CUB_300001_SM_10006detail10radix_sort31DeviceRadixSortSingleTileKernelINS1_5radix10policy_hubIffyE10Policy1000ELNS0_9SortOrderE0EffyNS1_21identity_decomposer_tEEEvPKT1_PSA_PKT2_PSE_T3_iiT4_ --------------------------
	.section	.nv.shared._ZN3cub18CUB_300001_SM_10006detail10radix_sort31DeviceRadixSortSingleTileKernelINS1_5radix10policy_hubIffyE10Policy1000ELNS0_9SortOrderE0EffyNS1_21identity_decomposer_tEEEvPKT1_PSA_PKT2_PSE_T3_iiT4_,"aw",@nobits
	.sectionflags	@""
	.align	16
.nv.shared._ZN3cub18CUB_300001_SM_10006detail10radix_sort31DeviceRadixSortSingleTileKernelINS1_5radix10policy_hubIffyE10Policy1000ELNS0_9SortOrderE0EffyNS1_21identity_decomposer_tEEEvPKT1_PSA_PKT2_PSE_T3_iiT4_:
	.zero		34880


//--------------------- .nv.shared._ZN3cub18CUB_300001_SM_10006detail10radix_sort29DeviceRadixSortOnesweepKernelINS1_5radix10policy_hubIfiyE10Policy1000ELNS0_9SortOrderE0EfiyiiNS1_21identity_decomposer_tEEEvPT5_SB_PT3_PKSC_PT1_PKSG_PT2_PKSK_T4_iiT6_ --------------------------
	.section	.nv.shared._ZN3cub18CUB_300001_SM_10006detail10radix_sort29DeviceRadixSortOnesweepKernelINS1_5radix10policy_hubIfiyE10Policy1000ELNS0_9SortOrderE0EfiyiiNS1_21identity_decomposer_tEEEvPT5_SB_PT3_PKSC_PT1_PKSG_PT2_PKSK_T4_iiT6_,"aw",@nobits
	.sectionflags	@""
	.align	16
.nv.shared._ZN3cub18CUB_300001_SM_10006detail10radix_sort29DeviceRadixSortOnesweepKernelINS1_5radix10policy_hubIfiyE10Policy1000ELNS0_9SortOrderE0EfiyiiNS1_21identity_decomposer_tEEEvPT5_SB_PT3_PKSC_PT1_PKSG_PT2_PKSK_T4_iiT6_:
	.zero		29184


//--------------------- .nv.shared._ZN3cub18CUB_300001_SM_10006detail10radix_sort33DeviceRadixSortExclusiveSumKernelINS1_5radix10policy_hubIfiyE10Policy1000EyEEvPT0_ --------------------------
	.section	.nv.shared._ZN3cub18CUB_300001_SM_10006detail10radix_sort33DeviceRadixSortExclusiveSumKernelINS1_5radix10policy_hubIfiyE10Policy1000EyEEvPT0_,"aw",@nobits
	.sectionflags	@""
	.align	16
.nv.shared._ZN3cub18CUB_300001_SM_10006detail10radix_sort33DeviceRadixSortExclusiveSumKernelINS1_5radix10policy_hubIfiyE10Policy1000EyEEvPT0_:
	.zero		3360


//--------------------- .nv.shared._ZN3cub18CUB_300001_SM_10006detail10radix_sort30DeviceRadixSortHistogramKernelINS1_5radix10policy_hubIfiyE10Policy1000ELNS0_9SortOrderE0EfyNS1_21identity_decomposer_tEEEvPT2_PKT1_SA_iiT3_ --------------------------
	.section	.nv.shared._ZN3cub18CUB_300001_SM_10006detail10radix_sort30DeviceRadixSortHistogramKernelINS1_5radix10policy_hubIfiyE10Policy1000ELNS0_9SortOrderE0EfyNS1_21identity_decomposer_tEEEvPT2_PKT1_SA_iiT3_,"aw",@nobits
	.sectionflags	@""
	.align	4
.nv.shared._ZN3cub18CUB_300001_SM_10006detail10radix_sort30DeviceRadixSortHistogramKernelINS1_5radix10policy_hubIfiyE10Policy1000ELNS0_9SortOrderE0EfyNS1_21identity_decomposer_tEEEvPT2_PKT1_SA_iiT3_:
	.zero		5120


//--------------------- .nv.shared._ZN3cub18CUB_300001_SM_10006detail10radix_sort31DeviceRadixSortSingleTileKernelINS1_5radix10policy_hubIfiyE10Policy1000ELNS0_9SortOrderE0EfiyNS1_21identity_decomposer_tEEEvPKT1_PSA_PKT2_PSE_T3_iiT4_ --------------------------
	.section	.nv.shared._ZN3cub18CUB_300001_SM_10006detail10radix_sort31DeviceRadixSortSingleTileKernelINS1_5radix10policy_hubIfiyE10Policy1000ELNS0_9SortOrderE0EfiyNS1_21identity_decomposer_tEEEvPKT1_PSA_PKT2_PSE_T3_iiT4_,"aw",@nobits
	.sectionflags	@""
	.align	16
.nv.shared._ZN3cub18CUB_300001_SM_10006detail10radix_sort31DeviceRadixSortSingleTileKernelINS1_5radix10policy_hubIfiyE10Policy1000ELNS0_9SortOrderE0EfiyNS1_21identity_decomposer_tEEEvPKT1_PSA_PKT2_PSE_T3_iiT4_:
	.zero		34880


//--------------------- .nv.shared._ZN3cub18CUB_300001_SM_10006detail10merge_sort26DeviceMergeSortMergeKernelINS2_10policy_hubIN6thrust24THRUST_300001_SM_1000_NS10device_ptrI13RadiosityDataEEE9Policy600ES9_PNS0_8NullTypeES9_SD_mN4cuda3std3__44lessIS8_EES8_SC_EEvbT2_T3_T4_PT6_PT7_T5_PSL_SL_NS1_7vsmem_tE --------------------------
	.section	.nv.shared._ZN3cub18CUB_300001_SM_10006detail10merge_sort26DeviceMergeSortMergeKernelINS2_10policy_hubIN6thrust24THRUST_300001_SM_1000_NS10device_ptrI13RadiosityDataEEE9Policy600ES9_PNS0_8NullTypeES9_SD_mN4cuda3std3__44lessIS8_EES8_SC_EEvbT2_T3_T4_PT6_PT7_T5_PSL_SL_NS1_7vsmem_tE,"aw",@nobits
	.sectionflags	@""
	.align	16
.nv.shared._ZN3cub18CUB_300001_SM_10006detail10merge_sort26DeviceMergeSortMergeKernelINS2_10policy_hubIN6thrust24THRUST_300001_SM_1000_NS10device_ptrI13RadiosityDataEEE9Policy600ES9_PNS0_8NullTypeES9_SD_mN4cuda3std3__44lessIS8_EES8_SC_EEvbT2_T3_T4_PT6_PT7_T5_PSL_SL_NS1_7vsmem_tE:
	.zero		13360


//--------------------- .nv.shared._ZN3cub18CUB_300001_SM_10006detail10merge_sort30DeviceMergeSortBlockSortKernelINS2_10policy_hubIN6thrust24THRUST_300001_SM_1000_NS10device_ptrI13RadiosityDataEEE9Policy600ES9_PNS0_8NullTypeES9_SD_mN4cuda3std3__44lessIS8_EES8_SC_EEvbT0_T1_T2_T3_T4_PT6_PT7_T5_NS1_7vsmem_tE --------------------------
	.section	.nv.shared._ZN3cub18CUB_300001_SM_10006detail10merge_sort30DeviceMergeSortBlockSortKernelINS2_10policy_hubIN6thrust24THRUST_300001_SM_1000_NS10device_ptrI13RadiosityDataEEE9Policy600ES9_PNS0_8NullTypeES9_SD_mN4cuda3std3__44lessIS8_EES8_SC_EEvbT0_T1_T2_T3_T4_PT6_PT7_T5_NS1_7vsmem_tE,"aw",@nobits
	.sectionflags	@""
	.align	16
.nv.shared._ZN3cub18CUB_300001_SM_10006detail10merge_sort30DeviceMergeSortBlockSortKernelINS2_10policy_hubIN6thrust24THRUST_300001_SM_1000_NS10device_ptrI13RadiosityDataEEE9Policy600ES9_PNS0_8NullTypeES9_SD_mN4cuda3std3__44lessIS8_EES8_SC_EEvbT0_T1_T2_T3_T4_PT6_PT7_T5_NS1_7vsmem_tE:
	.zero		13360


//--------------------- .nv.shared._ZN3cub18CUB_300001_SM_10006detail10merge_sort26DeviceMergeSortMergeKernelINS2_10policy_hubIN6thrust24THRUST_300001_SM_1000_NS10device_ptrI13RadiosityDataEEE9Policy600ES9_PNS0_8NullTypeES9_SD_jN4cuda3std3__44lessIS8_EES8_SC_EEvbT2_T3_T4_PT6_PT7_T5_PSL_SL_NS1_7vsmem_tE --------------------------
	.section	.nv.shared._ZN3cub18CUB_300001_SM_10006detail10merge_sort26DeviceMergeSortMergeKernelINS2_10policy_hubIN6thrust24THRUST_300001_SM_1000_NS10device_ptrI13RadiosityDataEEE9Policy600ES9_PNS0_8NullTypeES9_SD_jN4cuda3std3__44lessIS8_EES8_SC_EEvbT2_T3_T4_PT6_PT7_T5_PSL_SL_NS1_7vsmem_tE,"aw",@nobits
	.sectionflags	@""
	.align	16
.nv.shared._ZN3cub18CUB_300001_SM_10006detail10merge_sort26DeviceMergeSortMergeKernelINS2_10policy_hubIN6thrust24THRUST_300001_SM_1000_NS10device_ptrI13RadiosityDataEEE9Policy600ES9_PNS0_8NullTypeES9_SD_jN4cuda3std3__44lessIS8_EES8_SC_EEvbT2_T3_T4_PT6_PT7_T5_PSL_SL_NS1_7vsmem_tE:
	.zero		13360


//--------------------- .nv.shared._ZN3cub18CUB_300001_SM_10006detail10merge_sort30DeviceMergeSortBlockSortKernelINS2_10policy_hubIN6thrust24THRUST_300001_SM_1000_NS10device_ptrI13RadiosityDataEEE9Policy600ES9_PNS0_8NullTypeES9_SD_jN4cuda3std3__44lessIS8_EES8_SC_EEvbT0_T1_T2_T3_T4_PT6_PT7_T5_NS1_7vsmem_tE --------------------------
	.section	.nv.shared._ZN3cub18CUB_300001_SM_10006detail10merge_sort30DeviceMergeSortBlockSortKernelINS2_10policy_hubIN6thrust24THRUST_300001_SM_1000_NS10device_ptrI13RadiosityDataEEE9Policy600ES9_PNS0_8NullTypeES9_SD_jN4cuda3std3__44lessIS8_EES8_SC_EEvbT0_T1_T2_T3_T4_PT6_PT7_T5_NS1_7vsmem_tE,"aw",@nobits
	.sectionflags	@""
	.align	16
.nv.shared._ZN3cub18CUB_300001_SM_10006detail10merge_sort30DeviceMergeSortBlockSortKernelINS2_10policy_hubIN6thrust24THRUST_300001_SM_1000_NS10device_ptrI13RadiosityDataEEE9Policy600ES9_PNS0_8NullTypeES9_SD_jN4cuda3std3__44lessIS8_EES8_SC_EEvbT0_T1_T2_T3_T4_PT6_PT7_T5_NS1_7vsmem_tE:
	.zero		13360


//--------------------- .nv.constant0._ZN3cub18CUB_300001_SM_10006detail10radix_sort29DeviceRadixSortOnesweepKernelINS1_5radix10policy_hubIffyE10Policy1000ELNS0_9SortOrderE0EffyiiNS1_21identity_decomposer_tEEEvPT5_SB_PT3_PKSC_PT1_PKSG_PT2_PKSK_T4_iiT6_ --------------------------
	.section	.nv.constant0._ZN3cub18CUB_300001_SM_10006detail10radix_sort29DeviceRadixSortOnesweepKernelINS1_5radix10policy_hubIffyE10Policy1000ELNS0_9SortOrderE0EffyiiNS1_21identity_decomposer_tEEEvPT5_SB_PT3_PKSC_PT1_PKSG_PT2_PKSK_T4_iiT6_,"a",@progbits
	.sectionflags	@""
	.align	4
.nv.constant0._ZN3cub18CUB_300001_SM_10006detail10radix_sort29DeviceRadixSortOnesweepKernelINS1_5radix10policy_hubIffyE10Policy1000ELNS0_9SortOrderE0EffyiiNS1_21identity_decomposer_tEEEvPT5_SB_PT3_PKSC_PT1_PKSG_PT2_PKSK_T4_iiT6_:
	.zero		973


//--------------------- .nv.constant0._ZN3cub18CUB_300001_SM_10006detail10radix_sort33DeviceRadixSortExclusiveSumKernelINS1_5radix10policy_hubIffyE10Policy1000EyEEvPT0_ --------------------------
	.section	.nv.constant0._ZN3cub18CUB_300001_SM_10006detail10radix_sort33DeviceRadixSortExclusiveSumKernelINS1_5radix10policy_hubIffyE10Policy1000EyEEvPT0_,"a",@progbits
	.sectionflags	@""
	.align	4
.nv.constant0._ZN3cub18CUB_300001_SM_10006detail10radix_sort33DeviceRadixSortExclusiveSumKernelINS1_5radix10policy_hubIffyE10Policy1000EyEEvPT0_:
	.zero		904


//--------------------- .nv.constant0._ZN3cub18CUB_300001_SM_10006detail10radix_sort30DeviceRadixSortHistogramKernelINS1_5radix10policy_hubIffyE10Policy1000ELNS0_9SortOrderE0EfyNS1_21identity_decomposer_tEEEvPT2_PKT1_SA_iiT3_ --------------------------
	.section	.nv.constant0._ZN3cub18CUB_300001_SM_10006detail10radix_sort30DeviceRadixSortHistogramKernelINS1_5radix10policy_hubIffyE10Policy1000ELNS0_9SortOrderE0EfyNS1_21identity_decomposer_tEEEvPT2_PKT1_SA_iiT3_,"a",@progbits
	.sectionflags	@""
	.align	4
.nv.constant0._ZN3cub18CUB_300001_SM_10006detail10radix_sort30DeviceRadixSortHistogramKernelINS1_5radix10policy_hubIffyE10Policy1000ELNS0_9SortOrderE0EfyNS1_21identity_decomposer_tEEEvPT2_PKT1_SA_iiT3_:
	.zero		929


//--------------------- .nv.constant0._ZN3cub18CUB_300001_SM_10006detail10radix_sort31DeviceRadixSortSingleTileKernelINS1_5radix10policy_hubIffyE10Policy1000ELNS0_9SortOrderE0EffyNS1_21identity_decomposer_tEEEvPKT1_PSA_PKT2_PSE_T3_iiT4_ --------------------------
	.section	.nv.constant0._ZN3cub18CUB_300001_SM_10006detail10radix_sort31DeviceRadixSortSingleTileKernelINS1_5radix10policy_hubIffyE10Policy1000ELNS0_9SortOrderE0EffyNS1_21identity_decomposer_tEEEvPKT1_PSA_PKT2_PSE_T3_iiT4_,"a",@progbits
	.sectionflags	@""
	.align	4
.nv.constant0._ZN3cub18CUB_300001_SM_10006detail10radix_sort31DeviceRadixSortSingleTileKernelINS1_5radix10policy_hubIffyE10Policy1000ELNS0_9SortOrderE0EffyNS1_21identity_decomposer_tEEEvPKT1_PSA_PKT2_PSE_T3_iiT4_:
	.zero		945


//--------------------- .nv.constant0._ZN3cub18CUB_300001_SM_10006detail10radix_sort29DeviceRadixSortOnesweepKernelINS1_5radix10policy_hubIfiyE10Policy1000ELNS0_9SortOrderE0EfiyiiNS1_21identity_decomposer_tEEEvPT5_SB_PT3_PKSC_PT1_PKSG_PT2_PKSK_T4_iiT6_ --------------------------
	.section	.nv.constant0._ZN3cub18CUB_300001_SM_10006detail10radix_sort29DeviceRadixSortOnesweepKernelINS1_5radix10policy_hubIfiyE10Policy1000ELNS0_9SortOrderE0EfiyiiNS1_21identity_decomposer_tEEEvPT5_SB_PT3_PKSC_PT1_PKSG_PT2_PKSK_T4_iiT6_,"a",@progbits
	.sectionflags	@""
	.align	4
.nv.constant0._ZN3cub18CUB_300001_SM_10006detail10radix_sort29DeviceRadixSortOnesweepKernelINS1_5radix10policy_hubIfiyE10Policy1000ELNS0_9SortOrderE0EfiyiiNS1_21identity_decomposer_tEEEvPT5_SB_PT3_PKSC_PT1_PKSG_PT2_PKSK_T4_iiT6_:
	.zero		973


//--------------------- .nv.constant0._ZN3cub18CUB_300001_SM_10006detail10radix_sort33DeviceRadixSortExclusiveSumKernelINS1_5radix10policy_hubIfiyE10Policy1000EyEEvPT0_ --------------------------
	.section	.nv.constant0._ZN3cub18CUB_300001_SM_10006detail10radix_sort33DeviceRadixSortExclusiveSumKernelINS1_5radix10policy_hubIfiyE10Policy1000EyEEvPT0_,"a",@progbits
	.sectionflags	@""
	.align	4
.nv.constant0._ZN3cub18CUB_300001_SM_10006detail10radix_sort33DeviceRadixSortExclusiveSumKernelINS1_5radix10policy_hubIfiyE10Policy1000EyEEvPT0_:
	.zero		904


//--------------------- .nv.constant0._ZN3cub18CUB_300001_SM_10006detail10radix_sort30DeviceRadixSortHistogramKernelINS1_5radix10policy_hubIfiyE10Policy1000ELNS0_9SortOrderE0EfyNS1_21identity_decomposer_tEEEvPT2_PKT1_SA_iiT3_ --------------------------
	.section	.nv.constant0._ZN3cub18CUB_300001_SM_10006detail10radix_sort30DeviceRadixSortHistogramKernelINS1_5radix10policy_hubIfiyE10Policy1000ELNS0_9SortOrderE0EfyNS1_21identity_decomposer_tEEEvPT2_PKT1_SA_iiT3_,"a",@progbits
	.sectionflags	@""
	.align	4
.nv.constant0._ZN3cub18CUB_300001_SM_10006detail10radix_sort30DeviceRadixSortHistogramKernelINS1_5radix10policy_hubIfiyE10Policy1000ELNS0_9SortOrderE0EfyNS1_21identity_decomposer_tEEEvPT2_PKT1_SA_iiT3_:
	.zero		929


//--------------------- .nv.constant0._ZN3cub18CUB_300001_SM_10006detail10radix_sort31DeviceRadixSortSingleTileKernelINS1_5radix10policy_hubIfiyE10Policy1000ELNS0_9SortOrderE0EfiyNS1_21identity_decomposer_tEEEvPKT1_PSA_PKT2_PSE_T3_iiT4_ --------------------------
	.section	.nv.constant0._ZN3cub18CUB_300001_SM_10006detail10radix_sort31DeviceRadixSortSingleTileKernelINS1_5radix10policy_hubIfiyE10Policy1000ELNS0_9SortOrderE0EfiyNS1_21identity_decomposer_tEEEvPKT1_PSA_PKT2_PSE_T3_iiT4_,"a",@progbits
	.sectionflags	@""
	.align	4
.nv.constant0._ZN3cub18CUB_300001_SM_10006detail10radix_sort31DeviceRadixSortSingleTileKernelINS1_5radix10policy_hubIfiyE10Policy1000ELNS0_9SortOrderE0EfiyNS1_21identity_decomposer_tEEEvPKT1_PSA_PKT2_PSE_T3_iiT4_:
	.zero		945


//--------------------- .nv.constant0._ZN3cub18CUB_300001_SM_10006detail10merge_sort26DeviceMergeSortMergeKernelINS2_10policy_hubIN6thrust24THRUST_300001_SM_1000_NS10device_ptrI13RadiosityDataEEE9Policy600ES9_PNS0_8NullTypeES9_SD_mN4cuda3std3__44lessIS8_EES8_SC_EEvbT2_T3_T4_PT6_PT7_T5_PSL_SL_NS1_7vsmem_tE --------------------------
	.section	.nv.constant0._ZN3cub18CUB_300001_SM_10006detail10merge_sort26DeviceMergeSortMergeKernelINS2_10policy_hubIN6thrust24THRUST_300001_SM_1000_NS10device_ptrI13RadiosityDataEEE9Policy600ES9_PNS0_8NullTypeES9_SD_mN4cuda3std3__44lessIS8_EES8_SC_EEvbT2_T3_T4_PT6_PT7_T5_PSL_SL_NS1_7vsmem_tE,"a",@progbits
	.sectionflags	@""
	.align	4
.nv.constant0._ZN3cub18CUB_300001_SM_10006detail10merge_sort26DeviceMergeSortMergeKernelINS2_10policy_hubIN6thrust24THRUST_300001_SM_1000_NS10device_ptrI13RadiosityDataEEE9Policy600ES9_PNS0_8NullTypeES9_SD_mN4cuda3std3__44lessIS8_EES8_SC_EEvbT2_T3_T4_PT6_PT7_T5_PSL_SL_NS1_7vsmem_tE:
	.zero		976


//--------------------- .nv.constant0._ZN3cub18CUB_300001_SM_10006detail10merge_sort30DeviceMergeSortPartitionKernelIN6thrust24THRUST_300001_SM_1000_NS10device_ptrI13RadiosityDataEEmN4cuda3std3__44lessIS7_EES7_EEvbT_PT2_T0_SH_PSH_T1_SH_i --------------------------
	.section	.nv.constant0._ZN3cub18CUB_300001_SM_10006detail10merge_sort30DeviceMergeSortPartitionKernelIN6thrust24THRUST_300001_SM_1000_NS10device_ptrI13RadiosityDataEEmN4cuda3std3__44lessIS7_EES7_EEvbT_PT2_T0_SH_PSH_T1_SH_i,"a",@progbits
	.sectionflags	@""
	.align	4
.nv.constant0._ZN3cub18CUB_300001_SM_10006detail10merge_sort30DeviceMergeSortPartitionKernelIN6thrust24THRUST_300001_SM_1000_NS10device_ptrI13RadiosityDataEEmN4cuda3std3__44lessIS7_EES7_EEvbT_PT2_T0_SH_PSH_T1_SH_i:
	.zero		964


//--------------------- .nv.constant0._ZN3cub18CUB_300001_SM_10006detail10merge_sort30DeviceMergeSortBlockSortKernelINS2_10policy_hubIN6thrust24THRUST_300001_SM_1000_NS10device_ptrI13RadiosityDataEEE9Policy600ES9_PNS0_8NullTypeES9_SD_mN4cuda3std3__44lessIS8_EES8_SC_EEvbT0_T1_T2_T3_T4_PT6_PT7_T5_NS1_7vsmem_tE --------------------------
	.section	.nv.constant0._ZN3cub18CUB_300001_SM_10006detail10merge_sort30DeviceMergeSortBlockSortKernelINS2_10policy_hubIN6thrust24THRUST_300001_SM_1000_NS10device_ptrI13RadiosityDataEEE9Policy600ES9_PNS0_8NullTypeES9_SD_mN4cuda3std3__44lessIS8_EES8_SC_EEvbT0_T1_T2_T3_T4_PT6_PT7_T5_NS1_7vsmem_tE,"a",@progbits
	.sectionflags	@""
	.align	4
.nv.constant0._ZN3cub18CUB_300001_SM_10006detail10merge_sort30DeviceMergeSortBlockSortKernelINS2_10policy_hubIN6thrust24THRUST_300001_SM_1000_NS10device_ptrI13RadiosityDataEEE9Policy600ES9_PNS0_8NullTypeES9_SD_mN4cuda3std3__44lessIS8_EES8_SC_EEvbT0_T1_T2_T3_T4_PT6_PT7_T5_NS1_7vsmem_tE:
	.zero		976


//--------------------- .nv.constant0._ZN3cub18CUB_300001_SM_10006detail10merge_sort26DeviceMergeSortMergeKernelINS2_10policy_hubIN6thrust24THRUST_300001_SM_1000_NS10device_ptrI13RadiosityDataEEE9Policy600ES9_PNS0_8NullTypeES9_SD_jN4cuda3std3__44lessIS8_EES8_SC_EEvbT2_T3_T4_PT6_PT7_T5_PSL_SL_NS1_7vsmem_tE --------------------------
	.section	.nv.constant0._ZN3cub18CUB_300001_SM_10006detail10merge_sort26DeviceMergeSortMergeKernelINS2_10policy_hubIN6thrust24THRUST_300001_SM_1000_NS10device_ptrI13RadiosityDataEEE9Policy600ES9_PNS0_8NullTypeES9_SD_jN4cuda3std3__44lessIS8_EES8_SC_EEvbT2_T3_T4_PT6_PT7_T5_PSL_SL_NS1_7vsmem_tE,"a",@progbits
	.sectionflags	@""
	.align	4
.nv.constant0._ZN3cub18CUB_300001_SM_10006detail10merge_sort26DeviceMergeSortMergeKernelINS2_10policy_hubIN6thrust24THRUST_300001_SM_1000_NS10device_ptrI13RadiosityDataEEE9Policy600ES9_PNS0_8NullTypeES9_SD_jN4cuda3std3__44lessIS8_EES8_SC_EEvbT2_T3_T4_PT6_PT7_T5_PSL_SL_NS1_7vsmem_tE:
	.zero		976


//--------------------- .nv.constant0._ZN3cub18CUB_300001_SM_10006detail10merge_sort30DeviceMergeSortPartitionKernelIN6thrust24THRUST_300001_SM_1000_NS10device_ptrI13RadiosityDataEEjN4cuda3std3__44lessIS7_EES7_EEvbT_PT2_T0_SH_PSH_T1_SH_i --------------------------
	.section	.nv.constant0._ZN3cub18CUB_300001_SM_10006detail10merge_sort30DeviceMergeSortPartitionKernelIN6thrust24THRUST_300001_SM_1000_NS10device_ptrI13RadiosityDataEEjN4cuda3std3__44lessIS7_EES7_EEvbT_PT2_T0_SH_PSH_T1_SH_i,"a",@progbits
	.sectionflags	@""
	.align	4
.nv.constant0._ZN3cub18CUB_300001_SM_10006detail10merge_sort30DeviceMergeSortPartitionKernelIN6thrust24THRUST_300001_SM_1000_NS10device_ptrI13RadiosityDataEEjN4cuda3std3__44lessIS7_EES7_EEvbT_PT2_T0_SH_PSH_T1_SH_i:
	.zero		948


//--------------------- .nv.constant0._ZN3cub18CUB_300001_SM_10006detail10merge_sort30DeviceMergeSortBlockSortKernelINS2_10policy_hubIN6thrust24THRUST_300001_SM_1000_NS10device_ptrI13RadiosityDataEEE9Policy600ES9_PNS0_8NullTypeES9_SD_jN4cuda3std3__44lessIS8_EES8_SC_EEvbT0_T1_T2_T3_T4_PT6_PT7_T5_NS1_7vsmem_tE --------------------------
	.section	.nv.constant0._ZN3cub18CUB_300001_SM_10006detail10merge_sort30DeviceMergeSortBlockSortKernelINS2_10policy_hubIN6thrust24THRUST_300001_SM_1000_NS10device_ptrI13RadiosityDataEEE9Policy600ES9_PNS0_8NullTypeES9_SD_jN4cuda3std3__44lessIS8_EES8_SC_EEvbT0_T1_T2_T3_T4_PT6_PT7_T5_NS1_7vsmem_tE,"a",@progbits
	.sectionflags	@""
	.align	4
.nv.constant0._ZN3cub18CUB_300001_SM_10006detail10merge_sort30DeviceMergeSortBlockSortKernelINS2_10policy_hubIN6thrust24THRUST_300001_SM_1000_NS10device_ptrI13RadiosityDataEEE9Policy600ES9_PNS0_8NullTypeES9_SD_jN4cuda3std3__44lessIS8_EES8_SC_EEvbT0_T1_T2_T3_T4_PT6_PT7_T5_NS1_7vsmem_tE:
	.zero		976


//--------------------- .nv.constant0._ZN3cub18CUB_300001_SM_10006detail9transform16transform_kernelINS2_10policy_hubILb1EN4cuda3std3__45tupleIJN6thrust24THRUST_300001_SM_1000_NS20permutation_iteratorINSA_10device_ptrI13RadiosityDataEENSC_IiEEEEEEEE10policy1000ElNS7_10__identityESE_JSG_EEEvT0_iT1_T2_DpNS2_10kernel_argIT3_EE --------------------------
	.section	.nv.constant0._ZN3cub18CUB_300001_SM_10006detail9transform16transform_kernelINS2_10policy_hubILb1EN4cuda3std3__45tupleIJN6thrust24THRUST_300001_SM_1000_NS20permutation_iteratorINSA_10device_ptrI13RadiosityDataEENSC_IiEEEEEEEE10policy1000ElNS7_10__identityESE_JSG_EEEvT0_iT1_T2_DpNS2_10kernel_argIT3_EE,"a",@progbits
	.sectionflags	@""
	.align	4
.nv.constant0._ZN3cub18CUB_300001_SM_10006detail9transform16transform_kernelINS2_10policy_hubILb1EN4cuda3std3__45tupleIJN6thrust24THRUST_300001_SM_1000_NS20permutation_iteratorINSA_10device_ptrI13RadiosityDataEENSC_IiEEEEEEEE10policy1000ElNS7_10__identityESE_JSG_EEEvT0_iT1_T2_DpNS2_10kernel_argIT3_EE:
	.zero		936


//--------------------- .nv.constant0._ZN3cub18CUB_300001_SM_10006detail9transform16transform_kernelINS2_10policy_hubILb1EN4cuda3std3__45tupleIJN6thrust24THRUST_300001_SM_1000_NS20permutation_iteratorINSA_10device_ptrI13RadiosityDataEENSC_IiEEEEEEEE10policy1000EiNS7_10__identityESE_JSG_EEEvT0_iT1_T2_DpNS2_10kernel_argIT3_EE --------------------------
	.section	.nv.constant0._ZN3cub18CUB_300001_SM_10006detail9transform16transform_kernelINS2_10policy_hubILb1EN4cuda3std3__45tupleIJN6thrust24THRUST_300001_SM_1000_NS20permutation_iteratorINSA_10device_ptrI13RadiosityDataEENSC_IiEEEEEEEE10policy1000EiNS7_10__identityESE_JSG_EEEvT0_iT1_T2_DpNS2_10kernel_argIT3_EE,"a",@progbits
	.sectionflags	@""
	.align	4
.nv.constant0._ZN3cub18CUB_300001_SM_10006detail9transform16transform_kernelINS2_10policy_hubILb1EN4cuda3std3__45tupleIJN6thrust24THRUST_300001_SM_1000_NS20permutation_iteratorINSA_10device_ptrI13RadiosityDataEENSC_IiEEEEEEEE10policy1000EiNS7_10__identityESE_JSG_EEEvT0_iT1_T2_DpNS2_10kernel_argIT3_EE:
	.zero		936


//--------------------- .nv.constant0._ZN3cub18CUB_300001_SM_10006detail8for_each13static_kernelINS2_12policy_hub_t12policy_500_tEmN6thrust24THRUST_300001_SM_1000_NS8cuda_cub20__uninitialized_fill7functorINS7_10device_ptrI13RadiosityDataEESC_EEEEvT0_T1_ --------------------------
	.section	.nv.constant0._ZN3cub18CUB_300001_SM_10006detail8for_each13static_kernelINS2_12policy_hub_t12policy_500_tEmN6thrust24THRUST_300001_SM_1000_NS8cuda_cub20__uninitialized_fill7functorINS7_10device_ptrI13RadiosityDataEESC_EEEEvT0_T1_,"a",@progbits
	.sectionflags	@""
	.align	4
.nv.constant0._ZN3cub18CUB_300001_SM_10006detail8for_each13static_kernelINS2_12policy_hub_t12policy_500_tEmN6thrust24THRUST_300001_SM_1000_NS8cuda_cub20__uninitialized_fill7functorINS7_10device_ptrI13RadiosityDataEESC_EEEEvT0_T1_:
	.zero		960


//--------------------- .nv.constant0._ZN3cub18CUB_300001_SM_10006detail11EmptyKernelIvEEvv --------------------------
	.section	.nv.constant0._ZN3cub18CUB_300001_SM_10006detail11EmptyKernelIvEEvv,"a",@progbits
	.sectionflags	@""
	.align	4
.nv.constant0._ZN3cub18CUB_300001_SM_10006detail11EmptyKernelIvEEvv:
	.zero		896


//--------------------- .nv.constant0._Z10copyKernelP13RadiosityDataPfPii --------------------------
	.section	.nv.constant0._Z10copyKernelP13RadiosityDataPfPii,"a",@progbits
	.sectionflags	@""
	.align	4
.nv.constant0._Z10copyKernelP13RadiosityDataPfPii:
	.zero		924


//--------------------- SYMBOLS --------------------------

	.type		.nv.reservedSmem.offset0,@object
	.size		.nv.reservedSmem.offset0,0x4
	.type		.nv.reservedSmem.cap,@object
	.size		.nv.reservedSmem.cap,0x4
